	.target	sm_90a

	.elftype	@"ET_EXEC"


//--------------------- .note.nv.tkinfo           --------------------------
	.section	.note.nv.tkinfo,"",@"SHT_NOTE"
	.sectionflags	@"SHF_NOTE_NV_TKINFO"
	.tkinfo
        /*0018*/ 	.word	0x00000002
        /*0030*/ 	.string	""
        /*0030*/ 	.string	"ptxas"
        /*0030*/ 	.string	"Cuda compilation tools, release 13.0, V13.0.88"
        /*0030*/ 	.string	"Build cuda_13.0.r13.0/compiler.36424714_0"
        /*0030*/ 	.string	"-arch sm_90a -m 64 "



//--------------------- .note.nv.cuinfo           --------------------------
	.section	.note.nv.cuinfo,"",@"SHT_NOTE"
	.sectionflags	@"SHF_NOTE_NV_CUINFO"
        /*0018*/ 	.short	0x0002
        /*001a*/ 	.short	0x005a
        /*001c*/ 	.short	0x0082
	.zero		2


//--------------------- .nv.info                  --------------------------
	.section	.nv.info,"",@"SHT_CUDA_INFO"
	.align	4


	//----- nvinfo : EIATTR_REGCOUNT
	.align		4
        /*0000*/ 	.byte	0x04, 0x2f
        /*0002*/ 	.short	(.L_29 - .L_28)
	.align		4
.L_28:
        /*0004*/ 	.word	index@(_ZN2at6native55_GLOBAL__N__6c1c77d0_17_DistanceKernel_cu_7dd49032_293822cdist_kernel_cuda_implIdNS1_5distsIdE1pEEEvPT_PKS6_S9_S6_lllll)
        /*0008*/ 	.word	0x0000002e


	//----- nvinfo : EIATTR_FRAME_SIZE
	.align		4
.L_29:
        /*000c*/ 	.byte	0x04, 0x11
        /*000e*/ 	.short	(.L_31 - .L_30)
	.align		4
.L_30:
        /*0010*/ 	.word	index@($_ZN2at6native55_GLOBAL__N__6c1c77d0_17_DistanceKernel_cu_7dd49032_293822cdist_kernel_cuda_implIdNS1_5distsIdE1pEEEvPT_PKS6_S9_S6_lllll$__internal_accurate_pow)
        /*0014*/ 	.word	0x00000000


	//----- nvinfo : EIATTR_FRAME_SIZE
	.align		4
.L_31:
        /*0018*/ 	.byte	0x04, 0x11
        /*001a*/ 	.short	(.L_33 - .L_32)
	.align		4
.L_32:
        /*001c*/ 	.word	index@($__internal_48_$__cuda_sm20_div_s64)
        /*0020*/ 	.word	0x00000000


	//----- nvinfo : EIATTR_FRAME_SIZE
	.align		4
.L_33:
        /*0024*/ 	.byte	0x04, 0x11
        /*0026*/ 	.short	(.L_35 - .L_34)
	.align		4
.L_34:
        /*0028*/ 	.word	index@($__internal_47_$__cuda_sm20_dblrcp_rn_slowpath_v3)
        /*002c*/ 	.word	0x00000000


	//----- nvinfo : EIATTR_FRAME_SIZE
	.align		4
.L_35:
        /*0030*/ 	.byte	0x04, 0x11
        /*0032*/ 	.short	(.L_37 - .L_36)
	.align		4
.L_36:
        /*0034*/ 	.word	index@(_ZN2at6native55_GLOBAL__N__6c1c77d0_17_DistanceKernel_cu_7dd49032_293822cdist_kernel_cuda_implIdNS1_5distsIdE1pEEEvPT_PKS6_S9_S6_lllll)
        /*0038*/ 	.word	0x00000000


	//----- nvinfo : EIATTR_REGCOUNT
	.align		4
.L_37:
        /*003c*/ 	.byte	0x04, 0x2f
        /*003e*/ 	.short	(.L_39 - .L_38)
	.align		4
.L_38:
        /*0040*/ 	.word	index@(_ZN2at6native55_GLOBAL__N__6c1c77d0_17_DistanceKernel_cu_7dd49032_293822cdist_kernel_cuda_implIdNS1_5distsIdE4zeroEEEvPT_PKS6_S9_S6_lllll)
        /*0044*/ 	.word	0x00000018


	//----- nvinfo : EIATTR_FRAME_SIZE
	.align		4
.L_39:
        /*0048*/ 	.byte	0x04, 0x11
        /*004a*/ 	.short	(.L_41 - .L_40)
	.align		4
.L_40:
        /*004c*/ 	.word	index@($__internal_46_$__cuda_sm20_div_s64)
        /*0050*/ 	.word	0x00000000


	//----- nvinfo : EIATTR_FRAME_SIZE
	.align		4
.L_41:
        /*0054*/ 	.byte	0x04, 0x11
        /*0056*/ 	.short	(.L_43 - .L_42)
	.align		4
.L_42:
        /*0058*/ 	.word	index@(_ZN2at6native55_GLOBAL__N__6c1c77d0_17_DistanceKernel_cu_7dd49032_293822cdist_kernel_cuda_implIdNS1_5distsIdE4zeroEEEvPT_PKS6_S9_S6_lllll)
        /*005c*/ 	.word	0x00000000


	//----- nvinfo : EIATTR_REGCOUNT
	.align		4
.L_43:
        /*0060*/ 	.byte	0x04, 0x2f
        /*0062*/ 	.short	(.L_45 - .L_44)
	.align		4
.L_44:
        /*0064*/ 	.word	index@(_ZN2at6native55_GLOBAL__N__6c1c77d0_17_DistanceKernel_cu_7dd49032_293822cdist_kernel_cuda_implIdNS1_5distsIdE3oneEEEvPT_PKS6_S9_S6_lllll)
        /*0068*/ 	.word	0x00000018


	//----- nvinfo : EIATTR_FRAME_SIZE
	.align		4
.L_45:
        /*006c*/ 	.byte	0x04, 0x11
        /*006e*/ 	.short	(.L_47 - .L_46)
	.align		4
.L_46:
        /*0070*/ 	.word	index@($__internal_45_$__cuda_sm20_div_s64)
        /*0074*/ 	.word	0x00000000


	//----- nvinfo : EIATTR_FRAME_SIZE
	.align		4
.L_47:
        /*0078*/ 	.byte	0x04, 0x11
        /*007a*/ 	.short	(.L_49 - .L_48)
	.align		4
.L_48:
        /*007c*/ 	.word	index@(_ZN2at6native55_GLOBAL__N__6c1c77d0_17_DistanceKernel_cu_7dd49032_293822cdist_kernel_cuda_implIdNS1_5distsIdE3oneEEEvPT_PKS6_S9_S6_lllll)
        /*0080*/ 	.word	0x00000000


	//----- nvinfo : EIATTR_REGCOUNT
	.align		4
.L_49:
        /*0084*/ 	.byte	0x04, 0x2f
        /*0086*/ 	.short	(.L_51 - .L_50)
	.align		4
.L_50:
        /*0088*/ 	.word	index@(_ZN2at6native55_GLOBAL__N__6c1c77d0_17_DistanceKernel_cu_7dd49032_293822cdist_kernel_cuda_implIdNS1_5distsIdE3twoEEEvPT_PKS6_S9_S6_lllll)
        /*008c*/ 	.word	0x00000018


	//----- nvinfo : EIATTR_FRAME_SIZE
	.align		4
.L_51:
        /*0090*/ 	.byte	0x04, 0x11
        /*0092*/ 	.short	(.L_53 - .L_52)
	.align		4
.L_52:
        /*0094*/ 	.word	index@($__internal_44_$__cuda_sm20_dsqrt_rn_f64_mediumpath_v1)
        /*0098*/ 	.word	0x00000000


	//----- nvinfo : EIATTR_FRAME_SIZE
	.align		4
.L_53:
        /*009c*/ 	.byte	0x04, 0x11
        /*009e*/ 	.short	(.L_55 - .L_54)
	.align		4
.L_54:
        /*00a0*/ 	.word	index@($__internal_43_$__cuda_sm20_div_s64)
        /*00a4*/ 	.word	0x00000000


	//----- nvinfo : EIATTR_FRAME_SIZE
	.align		4
.L_55:
        /*00a8*/ 	.byte	0x04, 0x11
        /*00aa*/ 	.short	(.L_57 - .L_56)
	.align		4
.L_56:
        /*00ac*/ 	.word	index@(_ZN2at6native55_GLOBAL__N__6c1c77d0_17_DistanceKernel_cu_7dd49032_293822cdist_kernel_cuda_implIdNS1_5distsIdE3twoEEEvPT_PKS6_S9_S6_lllll)
        /*00b0*/ 	.word	0x00000000


	//----- nvinfo : EIATTR_REGCOUNT
	.align		4
.L_57:
        /*00b4*/ 	.byte	0x04, 0x2f
        /*00b6*/ 	.short	(.L_59 - .L_58)
	.align		4
.L_58:
        /*00b8*/ 	.word	index@(_ZN2at6native55_GLOBAL__N__6c1c77d0_17_DistanceKernel_cu_7dd49032_293822cdist_kernel_cuda_implIdNS1_5distsIdE3infEEEvPT_PKS6_S9_S6_lllll)
        /*00bc*/ 	.word	0x00000018


	//----- nvinfo : EIATTR_FRAME_SIZE
	.align		4
.L_59:
        /*00c0*/ 	.byte	0x04, 0x11
        /*00c2*/ 	.short	(.L_61 - .L_60)
	.align		4
.L_60:
        /*00c4*/ 	.word	index@($__internal_42_$__cuda_sm20_div_s64)
        /*00c8*/ 	.word	0x00000000


	//----- nvinfo : EIATTR_FRAME_SIZE
	.align		4
.L_61:
        /*00cc*/ 	.byte	0x04, 0x11
        /*00ce*/ 	.short	(.L_63 - .L_62)
	.align		4
.L_62:
        /*00d0*/ 	.word	index@(_ZN2at6native55_GLOBAL__N__6c1c77d0_17_DistanceKernel_cu_7dd49032_293822cdist_kernel_cuda_implIdNS1_5distsIdE3infEEEvPT_PKS6_S9_S6_lllll)
        /*00d4*/ 	.word	0x00000000


	//----- nvinfo : EIATTR_REGCOUNT
	.align		4
.L_63:
        /*00d8*/ 	.byte	0x04, 0x2f
        /*00da*/ 	.short	(.L_65 - .L_64)
	.align		4
.L_64:
        /*00dc*/ 	.word	index@(_ZN2at6native55_GLOBAL__N__6c1c77d0_17_DistanceKernel_cu_7dd49032_293822cdist_kernel_cuda_implIfNS1_5distsIfE1pEEEvPT_PKS6_S9_S6_lllll)
        /*00e0*/ 	.word	0x00000018


	//----- nvinfo : EIATTR_FRAME_SIZE
	.align		4
.L_65:
        /*00e4*/ 	.byte	0x04, 0x11
        /*00e6*/ 	.short	(.L_67 - .L_66)
	.align		4
.L_66:
        /*00e8*/ 	.word	index@($__internal_41_$__cuda_sm20_div_s64)
        /*00ec*/ 	.word	0x00000000


	//----- nvinfo : EIATTR_FRAME_SIZE
	.align		4
.L_67:
        /*00f0*/ 	.byte	0x04, 0x11
        /*00f2*/ 	.short	(.L_69 - .L_68)
	.align		4
.L_68:
        /*00f4*/ 	.word	index@(_ZN2at6native55_GLOBAL__N__6c1c77d0_17_DistanceKernel_cu_7dd49032_293822cdist_kernel_cuda_implIfNS1_5distsIfE1pEEEvPT_PKS6_S9_S6_lllll)
        /*00f8*/ 	.word	0x00000000


	//----- nvinfo : EIATTR_REGCOUNT
	.align		4
.L_69:
        /*00fc*/ 	.byte	0x04, 0x2f
        /*00fe*/ 	.short	(.L_71 - .L_70)
	.align		4
.L_70:
        /*0100*/ 	.word	index@(_ZN2at6native55_GLOBAL__N__6c1c77d0_17_DistanceKernel_cu_7dd49032_293822cdist_kernel_cuda_implIfNS1_5distsIfE4zeroEEEvPT_PKS6_S9_S6_lllll)
        /*0104*/ 	.word	0x0000001a


	//----- nvinfo : EIATTR_FRAME_SIZE
	.align		4
.L_71:
        /*0108*/ 	.byte	0x04, 0x11
        /*010a*/ 	.short	(.L_73 - .L_72)
	.align		4
.L_72:
        /*010c*/ 	.word	index@($__internal_40_$__cuda_sm20_div_s64)
        /*0110*/ 	.word	0x00000000


	//----- nvinfo : EIATTR_FRAME_SIZE
	.align		4
.L_73:
        /*0114*/ 	.byte	0x04, 0x11
        /*0116*/ 	.short	(.L_75 - .L_74)
	.align		4
.L_74:
        /*0118*/ 	.word	index@(_ZN2at6native55_GLOBAL__N__6c1c77d0_17_DistanceKernel_cu_7dd49032_293822cdist_kernel_cuda_implIfNS1_5distsIfE4zeroEEEvPT_PKS6_S9_S6_lllll)
        /*011c*/ 	.word	0x00000000


	//----- nvinfo : EIATTR_REGCOUNT
	.align		4
.L_75:
        /*0120*/ 	.byte	0x04, 0x2f
        /*0122*/ 	.short	(.L_77 - .L_76)
	.align		4
.L_76:
        /*0124*/ 	.word	index@(_ZN2at6native55_GLOBAL__N__6c1c77d0_17_DistanceKernel_cu_7dd49032_293822cdist_kernel_cuda_implIfNS1_5distsIfE3oneEEEvPT_PKS6_S9_S6_lllll)
        /*0128*/ 	.word	0x00000018


	//----- nvinfo : EIATTR_FRAME_SIZE
	.align		4
.L_77:
        /*012c*/ 	.byte	0x04, 0x11
        /*012e*/ 	.short	(.L_79 - .L_78)
	.align		4
.L_78:
        /*0130*/ 	.word	index@($__internal_39_$__cuda_sm20_div_s64)
        /*0134*/ 	.word	0x00000000


	//----- nvinfo : EIATTR_FRAME_SIZE
	.align		4
.L_79:
        /*0138*/ 	.byte	0x04, 0x11
        /*013a*/ 	.short	(.L_81 - .L_80)
	.align		4
.L_80:
        /*013c*/ 	.word	index@(_ZN2at6native55_GLOBAL__N__6c1c77d0_17_DistanceKernel_cu_7dd49032_293822cdist_kernel_cuda_implIfNS1_5distsIfE3oneEEEvPT_PKS6_S9_S6_lllll)
        /*0140*/ 	.word	0x00000000


	//----- nvinfo : EIATTR_REGCOUNT
	.align		4
.L_81:
        /*0144*/ 	.byte	0x04, 0x2f
        /*0146*/ 	.short	(.L_83 - .L_82)
	.align		4
.L_82:
        /*0148*/ 	.word	index@(_ZN2at6native55_GLOBAL__N__6c1c77d0_17_DistanceKernel_cu_7dd49032_293822cdist_kernel_cuda_implIfNS1_5distsIfE3twoEEEvPT_PKS6_S9_S6_lllll)
        /*014c*/ 	.word	0x00000018


	//----- nvinfo : EIATTR_FRAME_SIZE
	.align		4
.L_83:
        /*0150*/ 	.byte	0x04, 0x11
        /*0152*/ 	.short	(.L_85 - .L_84)
	.align		4
.L_84:
        /*0154*/ 	.word	index@($__internal_38_$__cuda_sm20_div_s64)
        /*0158*/ 	.word	0x00000000


	//----- nvinfo : EIATTR_FRAME_SIZE
	.align		4
.L_85:
        /*015c*/ 	.byte	0x04, 0x11
        /*015e*/ 	.short	(.L_87 - .L_86)
	.align		4
.L_86:
        /*0160*/ 	.word	index@(_ZN2at6native55_GLOBAL__N__6c1c77d0_17_DistanceKernel_cu_7dd49032_293822cdist_kernel_cuda_implIfNS1_5distsIfE3twoEEEvPT_PKS6_S9_S6_lllll)
        /*0164*/ 	.word	0x00000000


	//----- nvinfo : EIATTR_REGCOUNT
	.align		4
.L_87:
        /*0168*/ 	.byte	0x04, 0x2f
        /*016a*/ 	.short	(.L_89 - .L_88)
	.align		4
.L_88:
        /*016c*/ 	.word	index@(_ZN2at6native55_GLOBAL__N__6c1c77d0_17_DistanceKernel_cu_7dd49032_293822cdist_kernel_cuda_implIfNS1_5distsIfE3infEEEvPT_PKS6_S9_S6_lllll)
        /*0170*/ 	.word	0x00000018


	//----- nvinfo : EIATTR_FRAME_SIZE
	.align		4
.L_89:
        /*0174*/ 	.byte	0x04, 0x11
        /*0176*/ 	.short	(.L_91 - .L_90)
	.align		4
.L_90:
        /*0178*/ 	.word	index@($__internal_37_$__cuda_sm20_div_s64)
        /*017c*/ 	.word	0x00000000


	//----- nvinfo : EIATTR_FRAME_SIZE
	.align		4
.L_91:
        /*0180*/ 	.byte	0x04, 0x11
        /*0182*/ 	.short	(.L_93 - .L_92)
	.align		4
.L_92:
        /*0184*/ 	.word	index@(_ZN2at6native55_GLOBAL__N__6c1c77d0_17_DistanceKernel_cu_7dd49032_293822cdist_kernel_cuda_implIfNS1_5distsIfE3infEEEvPT_PKS6_S9_S6_lllll)
        /*0188*/ 	.word	0x00000000


	//----- nvinfo : EIATTR_REGCOUNT
	.align		4
.L_93:
        /*018c*/ 	.byte	0x04, 0x2f
        /*018e*/ 	.short	(.L_95 - .L_94)
	.align		4
.L_94:
        /*0190*/ 	.word	index@(_ZN2at6native55_GLOBAL__N__6c1c77d0_17_DistanceKernel_cu_7dd49032_293822pdist_kernel_cuda_implIdNS1_5distsIdE1pEEEvPT_PKS6_llS6_dd)
        /*0194*/ 	.word	0x00000030


	//----- nvinfo : EIATTR_FRAME_SIZE
	.align		4
.L_95:
        /*0198*/ 	.byte	0x04, 0x11
        /*019a*/ 	.short	(.L_97 - .L_96)
	.align		4
.L_96:
        /*019c*/ 	.word	index@($_ZN2at6native55_GLOBAL__N__6c1c77d0_17_DistanceKernel_cu_7dd49032_293822pdist_kernel_cuda_implIdNS1_5distsIdE1pEEEvPT_PKS6_llS6_dd$__internal_accurate_pow)
        /*01a0*/ 	.word	0x00000000


	//----- nvinfo : EIATTR_FRAME_SIZE
	.align		4
.L_97:
        /*01a4*/ 	.byte	0x04, 0x11
        /*01a6*/ 	.short	(.L_99 - .L_98)
	.align		4
.L_98:
        /*01a8*/ 	.word	index@($__internal_36_$__cuda_sm20_dsqrt_rn_f64_mediumpath_v1)
        /*01ac*/ 	.word	0x00000000


	//----- nvinfo : EIATTR_FRAME_SIZE
	.align		4
.L_99:
        /*01b0*/ 	.byte	0x04, 0x11
        /*01b2*/ 	.short	(.L_101 - .L_100)
	.align		4
.L_100:
        /*01b4*/ 	.word	index@($__internal_35_$__cuda_sm20_dblrcp_rn_slowpath_v3)
        /*01b8*/ 	.word	0x00000000


	//----- nvinfo : EIATTR_FRAME_SIZE
	.align		4
.L_101:
        /*01bc*/ 	.byte	0x04, 0x11
        /*01be*/ 	.short	(.L_103 - .L_102)
	.align		4
.L_102:
        /*01c0*/ 	.word	index@(_ZN2at6native55_GLOBAL__N__6c1c77d0_17_DistanceKernel_cu_7dd49032_293822pdist_kernel_cuda_implIdNS1_5distsIdE1pEEEvPT_PKS6_llS6_dd)
        /*01c4*/ 	.word	0x00000000


	//----- nvinfo : EIATTR_REGCOUNT
	.align		4
.L_103:
        /*01c8*/ 	.byte	0x04, 0x2f
        /*01ca*/ 	.short	(.L_105 - .L_104)
	.align		4
.L_104:
        /*01cc*/ 	.word	index@(_ZN2at6native55_GLOBAL__N__6c1c77d0_17_DistanceKernel_cu_7dd49032_293822pdist_kernel_cuda_implIdNS1_5distsIdE4zeroEEEvPT_PKS6_llS6_dd)
        /*01d0*/ 	.word	0x00000014


	//----- nvinfo : EIATTR_FRAME_SIZE
	.align		4
.L_105:
        /*01d4*/ 	.byte	0x04, 0x11
        /*01d6*/ 	.short	(.L_107 - .L_106)
	.align		4
.L_106:
        /*01d8*/ 	.word	index@($__internal_34_$__cuda_sm20_dsqrt_rn_f64_mediumpath_v1)
        /*01dc*/ 	.word	0x00000000


	//----- nvinfo : EIATTR_FRAME_SIZE
	.align		4
.L_107:
        /*01e0*/ 	.byte	0x04, 0x11
        /*01e2*/ 	.short	(.L_109 - .L_108)
	.align		4
.L_108:
        /*01e4*/ 	.word	index@(_ZN2at6native55_GLOBAL__N__6c1c77d0_17_DistanceKernel_cu_7dd49032_293822pdist_kernel_cuda_implIdNS1_5distsIdE4zeroEEEvPT_PKS6_llS6_dd)
        /*01e8*/ 	.word	0x00000000


	//----- nvinfo : EIATTR_REGCOUNT
	.align		4
.L_109:
        /*01ec*/ 	.byte	0x04, 0x2f
        /*01ee*/ 	.short	(.L_111 - .L_110)
	.align		4
.L_110:
        /*01f0*/ 	.word	index@(_ZN2at6native55_GLOBAL__N__6c1c77d0_17_DistanceKernel_cu_7dd49032_293822pdist_kernel_cuda_implIdNS1_5distsIdE3oneEEEvPT_PKS6_llS6_dd)
        /*01f4*/ 	.word	0x00000014


	//----- nvinfo : EIATTR_FRAME_SIZE
	.align		4
.L_111:
        /*01f8*/ 	.byte	0x04, 0x11
        /*01fa*/ 	.short	(.L_113 - .L_112)
	.align		4
.L_112:
        /*01fc*/ 	.word	index@($__internal_33_$__cuda_sm20_dsqrt_rn_f64_mediumpath_v1)
        /*0200*/ 	.word	0x00000000


	//----- nvinfo : EIATTR_FRAME_SIZE
	.align		4
.L_113:
        /*0204*/ 	.byte	0x04, 0x11
        /*0206*/ 	.short	(.L_115 - .L_114)
	.align		4
.L_114:
        /*0208*/ 	.word	index@(_ZN2at6native55_GLOBAL__N__6c1c77d0_17_DistanceKernel_cu_7dd49032_293822pdist_kernel_cuda_implIdNS1_5distsIdE3oneEEEvPT_PKS6_llS6_dd)
        /*020c*/ 	.word	0x00000000


	//----- nvinfo : EIATTR_REGCOUNT
	.align		4
.L_115:
        /*0210*/ 	.byte	0x04, 0x2f
        /*0212*/ 	.short	(.L_117 - .L_116)
	.align		4
.L_116:
        /*0214*/ 	.word	index@(_ZN2at6native55_GLOBAL__N__6c1c77d0_17_DistanceKernel_cu_7dd49032_293822pdist_kernel_cuda_implIdNS1_5distsIdE3twoEEEvPT_PKS6_llS6_dd)
        /*0218*/ 	.word	0x00000014


	//----- nvinfo : EIATTR_FRAME_SIZE
	.align		4
.L_117:
        /*021c*/ 	.byte	0x04, 0x11
        /*021e*/ 	.short	(.L_119 - .L_118)
	.align		4
.L_118:
        /*0220*/ 	.word	index@($__internal_32_$__cuda_sm20_dsqrt_rn_f64_mediumpath_v1)
        /*0224*/ 	.word	0x00000000


	//----- nvinfo : EIATTR_FRAME_SIZE
	.align		4
.L_119:
        /*0228*/ 	.byte	0x04, 0x11
        /*022a*/ 	.short	(.L_121 - .L_120)
	.align		4
.L_120:
        /*022c*/ 	.word	index@(_ZN2at6native55_GLOBAL__N__6c1c77d0_17_DistanceKernel_cu_7dd49032_293822pdist_kernel_cuda_implIdNS1_5distsIdE3twoEEEvPT_PKS6_llS6_dd)
        /*0230*/ 	.word	0x00000000


	//----- nvinfo : EIATTR_REGCOUNT
	.align		4
.L_121:
        /*0234*/ 	.byte	0x04, 0x2f
        /*0236*/ 	.short	(.L_123 - .L_122)
	.align		4
.L_122:
        /*0238*/ 	.word	index@(_ZN2at6native55_GLOBAL__N__6c1c77d0_17_DistanceKernel_cu_7dd49032_293822pdist_kernel_cuda_implIdNS1_5distsIdE3infEEEvPT_PKS6_llS6_dd)
        /*023c*/ 	.word	0x00000014


	//----- nvinfo : EIATTR_FRAME_SIZE
	.align		4
.L_123:
        /*0240*/ 	.byte	0x04, 0x11
        /*0242*/ 	.short	(.L_125 - .L_124)
	.align		4
.L_124:
        /*0244*/ 	.word	index@($__internal_31_$__cuda_sm20_dsqrt_rn_f64_mediumpath_v1)
        /*0248*/ 	.word	0x00000000


	//----- nvinfo : EIATTR_FRAME_SIZE
	.align		4
.L_125:
        /*024c*/ 	.byte	0x04, 0x11
        /*024e*/ 	.short	(.L_127 - .L_126)
	.align		4
.L_126:
        /*0250*/ 	.word	index@(_ZN2at6native55_GLOBAL__N__6c1c77d0_17_DistanceKernel_cu_7dd49032_293822pdist_kernel_cuda_implIdNS1_5distsIdE3infEEEvPT_PKS6_llS6_dd)
        /*0254*/ 	.word	0x00000000


	//----- nvinfo : EIATTR_REGCOUNT
	.align		4
.L_127:
        /*0258*/ 	.byte	0x04, 0x2f
        /*025a*/ 	.short	(.L_129 - .L_128)
	.align		4
.L_128:
        /*025c*/ 	.word	index@(_ZN2at6native55_GLOBAL__N__6c1c77d0_17_DistanceKernel_cu_7dd49032_293822pdist_kernel_cuda_implIfNS1_5distsIfE1pEEEvPT_PKS6_llS6_dd)
        /*0260*/ 	.word	0x00000014


	//----- nvinfo : EIATTR_FRAME_SIZE
	.align		4
.L_129:
        /*0264*/ 	.byte	0x04, 0x11
        /*0266*/ 	.short	(.L_131 - .L_130)
	.align		4
.L_130:
        /*0268*/ 	.word	index@($__internal_30_$__cuda_sm20_dsqrt_rn_f64_mediumpath_v1)
        /*026c*/ 	.word	0x00000000


	//----- nvinfo : EIATTR_FRAME_SIZE
	.align		4
.L_131:
        /*0270*/ 	.byte	0x04, 0x11
        /*0272*/ 	.short	(.L_133 - .L_132)
	.align		4
.L_132:
        /*0274*/ 	.word	index@(_ZN2at6native55_GLOBAL__N__6c1c77d0_17_DistanceKernel_cu_7dd49032_293822pdist_kernel_cuda_implIfNS1_5distsIfE1pEEEvPT_PKS6_llS6_dd)
        /*0278*/ 	.word	0x00000000


	//----- nvinfo : EIATTR_REGCOUNT
	.align		4
.L_133:
        /*027c*/ 	.byte	0x04, 0x2f
        /*027e*/ 	.short	(.L_135 - .L_134)
	.align		4
.L_134:
        /*0280*/ 	.word	index@(_ZN2at6native55_GLOBAL__N__6c1c77d0_17_DistanceKernel_cu_7dd49032_293822pdist_kernel_cuda_implIfNS1_5distsIfE4zeroEEEvPT_PKS6_llS6_dd)
        /*0284*/ 	.word	0x00000015


	//----- nvinfo : EIATTR_FRAME_SIZE
	.align		4
.L_135:
        /*0288*/ 	.byte	0x04, 0x11
        /*028a*/ 	.short	(.L_137 - .L_136)
	.align		4
.L_136:
        /*028c*/ 	.word	index@($__internal_29_$__cuda_sm20_dsqrt_rn_f64_mediumpath_v1)
        /*0290*/ 	.word	0x00000000


	//----- nvinfo : EIATTR_FRAME_SIZE
	.align		4
.L_137:
        /*0294*/ 	.byte	0x04, 0x11
        /*0296*/ 	.short	(.L_139 - .L_138)
	.align		4
.L_138:
        /*0298*/ 	.word	index@(_ZN2at6native55_GLOBAL__N__6c1c77d0_17_DistanceKernel_cu_7dd49032_293822pdist_kernel_cuda_implIfNS1_5distsIfE4zeroEEEvPT_PKS6_llS6_dd)
        /*029c*/ 	.word	0x00000000


	//----- nvinfo : EIATTR_REGCOUNT
	.align		4
.L_139:
        /*02a0*/ 	.byte	0x04, 0x2f
        /*02a2*/ 	.short	(.L_141 - .L_140)
	.align		4
.L_140:
        /*02a4*/ 	.word	index@(_ZN2at6native55_GLOBAL__N__6c1c77d0_17_DistanceKernel_cu_7dd49032_293822pdist_kernel_cuda_implIfNS1_5distsIfE3oneEEEvPT_PKS6_llS6_dd)
        /*02a8*/ 	.word	0x00000014


	//----- nvinfo : EIATTR_FRAME_SIZE
	.align		4
.L_141:
        /*02ac*/ 	.byte	0x04, 0x11
        /*02ae*/ 	.short	(.L_143 - .L_142)
	.align		4
.L_142:
        /*02b0*/ 	.word	index@($__internal_28_$__cuda_sm20_dsqrt_rn_f64_mediumpath_v1)
        /*02b4*/ 	.word	0x00000000


	//----- nvinfo : EIATTR_FRAME_SIZE
	.align		4
.L_143:
        /*02b8*/ 	.byte	0x04, 0x11
        /*02ba*/ 	.short	(.L_145 - .L_144)
	.align		4
.L_144:
        /*02bc*/ 	.word	index@(_ZN2at6native55_GLOBAL__N__6c1c77d0_17_DistanceKernel_cu_7dd49032_293822pdist_kernel_cuda_implIfNS1_5distsIfE3oneEEEvPT_PKS6_llS6_dd)
        /*02c0*/ 	.word	0x00000000


	//----- nvinfo : EIATTR_REGCOUNT
	.align		4
.L_145:
        /*02c4*/ 	.byte	0x04, 0x2f
        /*02c6*/ 	.short	(.L_147 - .L_146)
	.align		4
.L_146:
        /*02c8*/ 	.word	index@(_ZN2at6native55_GLOBAL__N__6c1c77d0_17_DistanceKernel_cu_7dd49032_293822pdist_kernel_cuda_implIfNS1_5distsIfE3twoEEEvPT_PKS6_llS6_dd)
        /*02cc*/ 	.word	0x00000014


	//----- nvinfo : EIATTR_FRAME_SIZE
	.align		4
.L_147:
        /*02d0*/ 	.byte	0x04, 0x11
        /*02d2*/ 	.short	(.L_149 - .L_148)
	.align		4
.L_148:
        /*02d4*/ 	.word	index@($__internal_27_$__cuda_sm20_dsqrt_rn_f64_mediumpath_v1)
        /*02d8*/ 	.word	0x00000000


	//----- nvinfo : EIATTR_FRAME_SIZE
	.align		4
.L_149:
        /*02dc*/ 	.byte	0x04, 0x11
        /*02de*/ 	.short	(.L_151 - .L_150)
	.align		4
.L_150:
        /*02e0*/ 	.word	index@(_ZN2at6native55_GLOBAL__N__6c1c77d0_17_DistanceKernel_cu_7dd49032_293822pdist_kernel_cuda_implIfNS1_5distsIfE3twoEEEvPT_PKS6_llS6_dd)
        /*02e4*/ 	.word	0x00000000


	//----- nvinfo : EIATTR_REGCOUNT
	.align		4
.L_151:
        /*02e8*/ 	.byte	0x04, 0x2f
        /*02ea*/ 	.short	(.L_153 - .L_152)
	.align		4
.L_152:
        /*02ec*/ 	.word	index@(_ZN2at6native55_GLOBAL__N__6c1c77d0_17_DistanceKernel_cu_7dd49032_293822pdist_kernel_cuda_implIfNS1_5distsIfE3infEEEvPT_PKS6_llS6_dd)
        /*02f0*/ 	.word	0x00000014


	//----- nvinfo : EIATTR_FRAME_SIZE
	.align		4
.L_153:
        /*02f4*/ 	.byte	0x04, 0x11
        /*02f6*/ 	.short	(.L_155 - .L_154)
	.align		4
.L_154:
        /*02f8*/ 	.word	index@($__internal_26_$__cuda_sm20_dsqrt_rn_f64_mediumpath_v1)
        /*02fc*/ 	.word	0x00000000


	//----- nvinfo : EIATTR_FRAME_SIZE
	.align		4
.L_155:
        /*0300*/ 	.byte	0x04, 0x11
        /*0302*/ 	.short	(.L_157 - .L_156)
	.align		4
.L_156:
        /*0304*/ 	.word	index@(_ZN2at6native55_GLOBAL__N__6c1c77d0_17_DistanceKernel_cu_7dd49032_293822pdist_kernel_cuda_implIfNS1_5distsIfE3infEEEvPT_PKS6_llS6_dd)
        /*0308*/ 	.word	0x00000000


	//----- nvinfo : EIATTR_REGCOUNT
	.align		4
.L_157:
        /*030c*/ 	.byte	0x04, 0x2f
        /*030e*/ 	.short	(.L_159 - .L_158)
	.align		4
.L_158:
        /*0310*/ 	.word	index@(_ZN2at6native55_GLOBAL__N__6c1c77d0_17_DistanceKernel_cu_7dd49032_293831pdist_backward_kernel_cuda_implIdNS1_5distsIdE1pEEEvPT_PKS6_S9_S9_llllS6_dd)
        /*0314*/ 	.word	0x0000002e


	//----- nvinfo : EIATTR_FRAME_SIZE
	.align		4
.L_159:
        /*0318*/ 	.byte	0x04, 0x11
        /*031a*/ 	.short	(.L_161 - .L_160)
	.align		4
.L_160:
        /*031c*/ 	.word	index@($_ZN2at6native55_GLOBAL__N__6c1c77d0_17_DistanceKernel_cu_7dd49032_293831pdist_backward_kernel_cuda_implIdNS1_5distsIdE1pEEEvPT_PKS6_S9_S9_llllS6_dd$__internal_accurate_pow)
        /*0320*/ 	.word	0x00000000


	//----- nvinfo : EIATTR_FRAME_SIZE
	.align		4
.L_161:
        /*0324*/ 	.byte	0x04, 0x11
        /*0326*/ 	.short	(.L_163 - .L_162)
	.align		4
.L_162:
        /*0328*/ 	.word	index@($__internal_25_$__cuda_sm20_dsqrt_rn_f64_mediumpath_v1)
        /*032c*/ 	.word	0x00000000


	//----- nvinfo : EIATTR_FRAME_SIZE
	.align		4
.L_163:
        /*0330*/ 	.byte	0x04, 0x11
        /*0332*/ 	.short	(.L_165 - .L_164)
	.align		4
.L_164:
        /*0334*/ 	.word	index@($__internal_24_$__cuda_sm20_div_rn_f64_full)
        /*0338*/ 	.word	0x00000000


	//----- nvinfo : EIATTR_FRAME_SIZE
	.align		4
.L_165:
        /*033c*/ 	.byte	0x04, 0x11
        /*033e*/ 	.short	(.L_167 - .L_166)
	.align		4
.L_166:
        /*0340*/ 	.word	index@(_ZN2at6native55_GLOBAL__N__6c1c77d0_17_DistanceKernel_cu_7dd49032_293831pdist_backward_kernel_cuda_implIdNS1_5distsIdE1pEEEvPT_PKS6_S9_S9_llllS6_dd)
        /*0344*/ 	.word	0x00000000


	//----- nvinfo : EIATTR_REGCOUNT
	.align		4
.L_167:
        /*0348*/ 	.byte	0x04, 0x2f
        /*034a*/ 	.short	(.L_169 - .L_168)
	.align		4
.L_168:
        /*034c*/ 	.word	index@(_ZN2at6native55_GLOBAL__N__6c1c77d0_17_DistanceKernel_cu_7dd49032_293831pdist_backward_kernel_cuda_implIdNS1_5distsIdE3oneEEEvPT_PKS6_S9_S9_llllS6_dd)
        /*0350*/ 	.word	0x0000001a


	//----- nvinfo : EIATTR_FRAME_SIZE
	.align		4
.L_169:
        /*0354*/ 	.byte	0x04, 0x11
        /*0356*/ 	.short	(.L_171 - .L_170)
	.align		4
.L_170:
        /*0358*/ 	.word	index@($__internal_23_$__cuda_sm20_dsqrt_rn_f64_mediumpath_v1)
        /*035c*/ 	.word	0x00000000


	//----- nvinfo : EIATTR_FRAME_SIZE
	.align		4
.L_171:
        /*0360*/ 	.byte	0x04, 0x11
        /*0362*/ 	.short	(.L_173 - .L_172)
	.align		4
.L_172:
        /*0364*/ 	.word	index@(_ZN2at6native55_GLOBAL__N__6c1c77d0_17_DistanceKernel_cu_7dd49032_293831pdist_backward_kernel_cuda_implIdNS1_5distsIdE3oneEEEvPT_PKS6_S9_S9_llllS6_dd)
        /*0368*/ 	.word	0x00000000


	//----- nvinfo : EIATTR_REGCOUNT
	.align		4
.L_173:
        /*036c*/ 	.byte	0x04, 0x2f
        /*036e*/ 	.short	(.L_175 - .L_174)
	.align		4
.L_174:
        /*0370*/ 	.word	index@(_ZN2at6native55_GLOBAL__N__6c1c77d0_17_DistanceKernel_cu_7dd49032_293831pdist_backward_kernel_cuda_implIdNS1_5distsIdE6lt_twoEEEvPT_PKS6_S9_S9_llllS6_dd)
        /*0374*/ 	.word	0x00000032


	//----- nvinfo : EIATTR_FRAME_SIZE
	.align		4
.L_175:
        /*0378*/ 	.byte	0x04, 0x11
        /*037a*/ 	.short	(.L_177 - .L_176)
	.align		4
.L_176:
        /*037c*/ 	.word	index@($_ZN2at6native55_GLOBAL__N__6c1c77d0_17_DistanceKernel_cu_7dd49032_293831pdist_backward_kernel_cuda_implIdNS1_5distsIdE6lt_twoEEEvPT_PKS6_S9_S9_llllS6_dd$__internal_accurate_pow)
        /*0380*/ 	.word	0x00000000


	//----- nvinfo : EIATTR_FRAME_SIZE
	.align		4
.L_177:
        /*0384*/ 	.byte	0x04, 0x11
        /*0386*/ 	.short	(.L_179 - .L_178)
	.align		4
.L_178:
        /*0388*/ 	.word	index@($__internal_22_$__cuda_sm20_dsqrt_rn_f64_mediumpath_v1)
        /*038c*/ 	.word	0x00000000


	//----- nvinfo : EIATTR_FRAME_SIZE
	.align		4
.L_179:
        /*0390*/ 	.byte	0x04, 0x11
        /*0392*/ 	.short	(.L_181 - .L_180)
	.align		4
.L_180:
        /*0394*/ 	.word	index@($__internal_21_$__cuda_sm20_div_rn_f64_full)
        /*0398*/ 	.word	0x00000000


	//----- nvinfo : EIATTR_FRAME_SIZE
	.align		4
.L_181:
        /*039c*/ 	.byte	0x04, 0x11
        /*039e*/ 	.short	(.L_183 - .L_182)
	.align		4
.L_182:
        /*03a0*/ 	.word	index@(_ZN2at6native55_GLOBAL__N__6c1c77d0_17_DistanceKernel_cu_7dd49032_293831pdist_backward_kernel_cuda_implIdNS1_5distsIdE6lt_twoEEEvPT_PKS6_S9_S9_llllS6_dd)
        /*03a4*/ 	.word	0x00000000


	//----- nvinfo : EIATTR_REGCOUNT
	.align		4
.L_183:
        /*03a8*/ 	.byte	0x04, 0x2f
        /*03aa*/ 	.short	(.L_185 - .L_184)
	.align		4
.L_184:
        /*03ac*/ 	.word	index@(_ZN2at6native55_GLOBAL__N__6c1c77d0_17_DistanceKernel_cu_7dd49032_293831pdist_backward_kernel_cuda_implIdNS1_5distsIdE3twoEEEvPT_PKS6_S9_S9_llllS6_dd)
        /*03b0*/ 	.word	0x00000023


	//----- nvinfo : EIATTR_FRAME_SIZE
	.align		4
.L_185:
        /*03b4*/ 	.byte	0x04, 0x11
        /*03b6*/ 	.short	(.L_187 - .L_186)
	.align		4
.L_186:
        /*03b8*/ 	.word	index@($__internal_20_$__cuda_sm20_dsqrt_rn_f64_mediumpath_v1)
        /*03bc*/ 	.word	0x00000000


	//----- nvinfo : EIATTR_FRAME_SIZE
	.align		4
.L_187:
        /*03c0*/ 	.byte	0x04, 0x11
        /*03c2*/ 	.short	(.L_189 - .L_188)
	.align		4
.L_188:
        /*03c4*/ 	.word	index@($__internal_19_$__cuda_sm20_div_rn_f64_full)
        /*03c8*/ 	.word	0x00000000


	//----- nvinfo : EIATTR_FRAME_SIZE
	.align		4
.L_189:
        /*03cc*/ 	.byte	0x04, 0x11
        /*03ce*/ 	.short	(.L_191 - .L_190)
	.align		4
.L_190:
        /*03d0*/ 	.word	index@(_ZN2at6native55_GLOBAL__N__6c1c77d0_17_DistanceKernel_cu_7dd49032_293831pdist_backward_kernel_cuda_implIdNS1_5distsIdE3twoEEEvPT_PKS6_S9_S9_llllS6_dd)
        /*03d4*/ 	.word	0x00000000


	//----- nvinfo : EIATTR_REGCOUNT
	.align		4
.L_191:
        /*03d8*/ 	.byte	0x04, 0x2f
        /*03da*/ 	.short	(.L_193 - .L_192)
	.align		4
.L_192:
        /*03dc*/ 	.word	index@(_ZN2at6native55_GLOBAL__N__6c1c77d0_17_DistanceKernel_cu_7dd49032_293831pdist_backward_kernel_cuda_implIdNS1_5distsIdE3infEEEvPT_PKS6_S9_S9_llllS6_dd)
        /*03e0*/ 	.word	0x0000001e


	//----- nvinfo : EIATTR_FRAME_SIZE
	.align		4
.L_193:
        /*03e4*/ 	.byte	0x04, 0x11
        /*03e6*/ 	.short	(.L_195 - .L_194)
	.align		4
.L_194:
        /*03e8*/ 	.word	index@($__internal_18_$__cuda_sm20_dsqrt_rn_f64_mediumpath_v1)
        /*03ec*/ 	.word	0x00000000


	//----- nvinfo : EIATTR_FRAME_SIZE
	.align		4
.L_195:
        /*03f0*/ 	.byte	0x04, 0x11
        /*03f2*/ 	.short	(.L_197 - .L_196)
	.align		4
.L_196:
        /*03f4*/ 	.word	index@(_ZN2at6native55_GLOBAL__N__6c1c77d0_17_DistanceKernel_cu_7dd49032_293831pdist_backward_kernel_cuda_implIdNS1_5distsIdE3infEEEvPT_PKS6_S9_S9_llllS6_dd)
        /*03f8*/ 	.word	0x00000000


	//----- nvinfo : EIATTR_REGCOUNT
	.align		4
.L_197:
        /*03fc*/ 	.byte	0x04, 0x2f
        /*03fe*/ 	.short	(.L_199 - .L_198)
	.align		4
.L_198:
        /*0400*/ 	.word	index@(_ZN2at6native55_GLOBAL__N__6c1c77d0_17_DistanceKernel_cu_7dd49032_293831pdist_backward_kernel_cuda_implIfNS1_5distsIfE1pEEEvPT_PKS6_S9_S9_llllS6_dd)
        /*0404*/ 	.word	0x0000001e


	//----- nvinfo : EIATTR_FRAME_SIZE
	.align		4
.L_199:
        /*0408*/ 	.byte	0x04, 0x11
        /*040a*/ 	.short	(.L_201 - .L_200)
	.align		4
.L_200:
        /*040c*/ 	.word	index@($__internal_17_$__cuda_sm20_dsqrt_rn_f64_mediumpath_v1)
        /*0410*/ 	.word	0x00000000


	//----- nvinfo : EIATTR_FRAME_SIZE
	.align		4
.L_201:
        /*0414*/ 	.byte	0x04, 0x11
        /*0416*/ 	.short	(.L_203 - .L_202)
	.align		4
.L_202:
        /*0418*/ 	.word	index@(_ZN2at6native55_GLOBAL__N__6c1c77d0_17_DistanceKernel_cu_7dd49032_293831pdist_backward_kernel_cuda_implIfNS1_5distsIfE1pEEEvPT_PKS6_S9_S9_llllS6_dd)
        /*041c*/ 	.word	0x00000000


	//----- nvinfo : EIATTR_REGCOUNT
	.align		4
.L_203:
        /*0420*/ 	.byte	0x04, 0x2f
        /*0422*/ 	.short	(.L_205 - .L_204)
	.align		4
.L_204:
        /*0424*/ 	.word	index@(_ZN2at6native55_GLOBAL__N__6c1c77d0_17_DistanceKernel_cu_7dd49032_293831pdist_backward_kernel_cuda_implIfNS1_5distsIfE3oneEEEvPT_PKS6_S9_S9_llllS6_dd)
        /*0428*/ 	.word	0x00000018


	//----- nvinfo : EIATTR_FRAME_SIZE
	.align		4
.L_205:
        /*042c*/ 	.byte	0x04, 0x11
        /*042e*/ 	.short	(.L_207 - .L_206)
	.align		4
.L_206:
        /*0430*/ 	.word	index@($__internal_16_$__cuda_sm20_dsqrt_rn_f64_mediumpath_v1)
        /*0434*/ 	.word	0x00000000


	//----- nvinfo : EIATTR_FRAME_SIZE
	.align		4
.L_207:
        /*0438*/ 	.byte	0x04, 0x11
        /*043a*/ 	.short	(.L_209 - .L_208)
	.align		4
.L_208:
        /*043c*/ 	.word	index@(_ZN2at6native55_GLOBAL__N__6c1c77d0_17_DistanceKernel_cu_7dd49032_293831pdist_backward_kernel_cuda_implIfNS1_5distsIfE3oneEEEvPT_PKS6_S9_S9_llllS6_dd)
        /*0440*/ 	.word	0x00000000


	//----- nvinfo : EIATTR_REGCOUNT
	.align		4
.L_209:
        /*0444*/ 	.byte	0x04, 0x2f
        /*0446*/ 	.short	(.L_211 - .L_210)
	.align		4
.L_210:
        /*0448*/ 	.word	index@(_ZN2at6native55_GLOBAL__N__6c1c77d0_17_DistanceKernel_cu_7dd49032_293831pdist_backward_kernel_cuda_implIfNS1_5distsIfE6lt_twoEEEvPT_PKS6_S9_S9_llllS6_dd)
        /*044c*/ 	.word	0x0000001c


	//----- nvinfo : EIATTR_FRAME_SIZE
	.align		4
.L_211:
        /*0450*/ 	.byte	0x04, 0x11
        /*0452*/ 	.short	(.L_213 - .L_212)
	.align		4
.L_212:
        /*0454*/ 	.word	index@($__internal_15_$__cuda_sm20_dsqrt_rn_f64_mediumpath_v1)
        /*0458*/ 	.word	0x00000000


	//----- nvinfo : EIATTR_FRAME_SIZE
	.align		4
.L_213:
        /*045c*/ 	.byte	0x04, 0x11
        /*045e*/ 	.short	(.L_215 - .L_214)
	.align		4
.L_214:
        /*0460*/ 	.word	index@(_ZN2at6native55_GLOBAL__N__6c1c77d0_17_DistanceKernel_cu_7dd49032_293831pdist_backward_kernel_cuda_implIfNS1_5distsIfE6lt_twoEEEvPT_PKS6_S9_S9_llllS6_dd)
        /*0464*/ 	.word	0x00000000


	//----- nvinfo : EIATTR_REGCOUNT
	.align		4
.L_215:
        /*0468*/ 	.byte	0x04, 0x2f
        /*046a*/ 	.short	(.L_217 - .L_216)
	.align		4
.L_216:
        /*046c*/ 	.word	index@(_ZN2at6native55_GLOBAL__N__6c1c77d0_17_DistanceKernel_cu_7dd49032_293831pdist_backward_kernel_cuda_implIfNS1_5distsIfE3twoEEEvPT_PKS6_S9_S9_llllS6_dd)
        /*0470*/ 	.word	0x0000001c


	//----- nvinfo : EIATTR_FRAME_SIZE
	.align		4
.L_217:
        /*0474*/ 	.byte	0x04, 0x11
        /*0476*/ 	.short	(.L_219 - .L_218)
	.align		4
.L_218:
        /*0478*/ 	.word	index@($__internal_14_$__cuda_sm20_dsqrt_rn_f64_mediumpath_v1)
        /*047c*/ 	.word	0x00000000


	//----- nvinfo : EIATTR_FRAME_SIZE
	.align		4
.L_219:
        /*0480*/ 	.byte	0x04, 0x11
        /*0482*/ 	.short	(.L_221 - .L_220)
	.align		4
.L_220:
        /*0484*/ 	.word	index@(_ZN2at6native55_GLOBAL__N__6c1c77d0_17_DistanceKernel_cu_7dd49032_293831pdist_backward_kernel_cuda_implIfNS1_5distsIfE3twoEEEvPT_PKS6_S9_S9_llllS6_dd)
        /*0488*/ 	.word	0x00000000


	//----- nvinfo : EIATTR_REGCOUNT
	.align		4
.L_221:
        /*048c*/ 	.byte	0x04, 0x2f
        /*048e*/ 	.short	(.L_223 - .L_222)
	.align		4
.L_222:
        /*0490*/ 	.word	index@(_ZN2at6native55_GLOBAL__N__6c1c77d0_17_DistanceKernel_cu_7dd49032_293831pdist_backward_kernel_cuda_implIfNS1_5distsIfE3infEEEvPT_PKS6_S9_S9_llllS6_dd)
        /*0494*/ 	.word	0x0000001c


	//----- nvinfo : EIATTR_FRAME_SIZE
	.align		4
.L_223:
        /*0498*/ 	.byte	0x04, 0x11
        /*049a*/ 	.short	(.L_225 - .L_224)
	.align		4
.L_224:
        /*049c*/ 	.word	index@($__internal_13_$__cuda_sm20_dsqrt_rn_f64_mediumpath_v1)
        /*04a0*/ 	.word	0x00000000


	//----- nvinfo : EIATTR_FRAME_SIZE
	.align		4
.L_225:
        /*04a4*/ 	.byte	0x04, 0x11
        /*04a6*/ 	.short	(.L_227 - .L_226)
	.align		4
.L_226:
        /*04a8*/ 	.word	index@(_ZN2at6native55_GLOBAL__N__6c1c77d0_17_DistanceKernel_cu_7dd49032_293831pdist_backward_kernel_cuda_implIfNS1_5distsIfE3infEEEvPT_PKS6_S9_S9_llllS6_dd)
        /*04ac*/ 	.word	0x00000000


	//----- nvinfo : EIATTR_REGCOUNT
	.align		4
.L_227:
        /*04b0*/ 	.byte	0x04, 0x2f
        /*04b2*/ 	.short	(.L_229 - .L_228)
	.align		4
.L_228:
        /*04b4*/ 	.word	index@(_ZN2at6native55_GLOBAL__N__6c1c77d0_17_DistanceKernel_cu_7dd49032_293831cdist_backward_kernel_cuda_implIdNS1_5distsIdE1pEEEvPT_PKS6_S9_S9_S9_S6_lllllll)
        /*04b8*/ 	.word	0x00000028


	//----- nvinfo : EIATTR_FRAME_SIZE
	.align		4
.L_229:
        /*04bc*/ 	.byte	0x04, 0x11
        /*04be*/ 	.short	(.L_231 - .L_230)
	.align		4
.L_230:
        /*04c0*/ 	.word	index@($_ZN2at6native55_GLOBAL__N__6c1c77d0_17_DistanceKernel_cu_7dd49032_293831cdist_backward_kernel_cuda_implIdNS1_5distsIdE1pEEEvPT_PKS6_S9_S9_S9_S6_lllllll$__internal_accurate_pow)
        /*04c4*/ 	.word	0x00000000


	//----- nvinfo : EIATTR_FRAME_SIZE
	.align		4
.L_231:
        /*04c8*/ 	.byte	0x04, 0x11
        /*04ca*/ 	.short	(.L_233 - .L_232)
	.align		4
.L_232:
        /*04cc*/ 	.word	index@($__internal_12_$__cuda_sm20_div_s64)
        /*04d0*/ 	.word	0x00000000


	//----- nvinfo : EIATTR_FRAME_SIZE
	.align		4
.L_233:
        /*04d4*/ 	.byte	0x04, 0x11
        /*04d6*/ 	.short	(.L_235 - .L_234)
	.align		4
.L_234:
        /*04d8*/ 	.word	index@($__internal_11_$__cuda_sm20_div_rn_f64_full)
        /*04dc*/ 	.word	0x00000000


	//----- nvinfo : EIATTR_FRAME_SIZE
	.align		4
.L_235:
        /*04e0*/ 	.byte	0x04, 0x11
        /*04e2*/ 	.short	(.L_237 - .L_236)
	.align		4
.L_236:
        /*04e4*/ 	.word	index@(_ZN2at6native55_GLOBAL__N__6c1c77d0_17_DistanceKernel_cu_7dd49032_293831cdist_backward_kernel_cuda_implIdNS1_5distsIdE1pEEEvPT_PKS6_S9_S9_S9_S6_lllllll)
        /*04e8*/ 	.word	0x00000000


	//----- nvinfo : EIATTR_REGCOUNT
	.align		4
.L_237:
        /*04ec*/ 	.byte	0x04, 0x2f
        /*04ee*/ 	.short	(.L_239 - .L_238)
	.align		4
.L_238:
        /*04f0*/ 	.word	index@(_ZN2at6native55_GLOBAL__N__6c1c77d0_17_DistanceKernel_cu_7dd49032_293831cdist_backward_kernel_cuda_implIdNS1_5distsIdE3oneEEEvPT_PKS6_S9_S9_S9_S6_lllllll)
        /*04f4*/ 	.word	0x0000001c


	//----- nvinfo : EIATTR_FRAME_SIZE
	.align		4
.L_239:
        /*04f8*/ 	.byte	0x04, 0x11
        /*04fa*/ 	.short	(.L_241 - .L_240)
	.align		4
.L_240:
        /*04fc*/ 	.word	index@($__internal_10_$__cuda_sm20_div_s64)
        /*0500*/ 	.word	0x00000000


	//----- nvinfo : EIATTR_FRAME_SIZE
	.align		4
.L_241:
        /*0504*/ 	.byte	0x04, 0x11
        /*0506*/ 	.short	(.L_243 - .L_242)
	.align		4
.L_242:
        /*0508*/ 	.word	index@(_ZN2at6native55_GLOBAL__N__6c1c77d0_17_DistanceKernel_cu_7dd49032_293831cdist_backward_kernel_cuda_implIdNS1_5distsIdE3oneEEEvPT_PKS6_S9_S9_S9_S6_lllllll)
        /*050c*/ 	.word	0x00000000


	//----- nvinfo : EIATTR_REGCOUNT
	.align		4
.L_243:
        /*0510*/ 	.byte	0x04, 0x2f
        /*0512*/ 	.short	(.L_245 - .L_244)
	.align		4
.L_244:
        /*0514*/ 	.word	index@(_ZN2at6native55_GLOBAL__N__6c1c77d0_17_DistanceKernel_cu_7dd49032_293831cdist_backward_kernel_cuda_implIdNS1_5distsIdE6lt_twoEEEvPT_PKS6_S9_S9_S9_S6_lllllll)
        /*0518*/ 	.word	0x00000030


	//----- nvinfo : EIATTR_FRAME_SIZE
	.align		4
.L_245:
        /*051c*/ 	.byte	0x04, 0x11
        /*051e*/ 	.short	(.L_247 - .L_246)
	.align		4
.L_246:
        /*0520*/ 	.word	index@($_ZN2at6native55_GLOBAL__N__6c1c77d0_17_DistanceKernel_cu_7dd49032_293831cdist_backward_kernel_cuda_implIdNS1_5distsIdE6lt_twoEEEvPT_PKS6_S9_S9_S9_S6_lllllll$__internal_accurate_pow)
        /*0524*/ 	.word	0x00000000


	//----- nvinfo : EIATTR_FRAME_SIZE
	.align		4
.L_247:
        /*0528*/ 	.byte	0x04, 0x11
        /*052a*/ 	.short	(.L_249 - .L_248)
	.align		4
.L_248:
        /*052c*/ 	.word	index@($__internal_9_$__cuda_sm20_div_s64)
        /*0530*/ 	.word	0x00000000


	//----- nvinfo : EIATTR_FRAME_SIZE
	.align		4
.L_249:
        /*0534*/ 	.byte	0x04, 0x11
        /*0536*/ 	.short	(.L_251 - .L_250)
	.align		4
.L_250:
        /*0538*/ 	.word	index@($__internal_8_$__cuda_sm20_div_rn_f64_full)
        /*053c*/ 	.word	0x00000000


	//----- nvinfo : EIATTR_FRAME_SIZE
	.align		4
.L_251:
        /*0540*/ 	.byte	0x04, 0x11
        /*0542*/ 	.short	(.L_253 - .L_252)
	.align		4
.L_252:
        /*0544*/ 	.word	index@(_ZN2at6native55_GLOBAL__N__6c1c77d0_17_DistanceKernel_cu_7dd49032_293831cdist_backward_kernel_cuda_implIdNS1_5distsIdE6lt_twoEEEvPT_PKS6_S9_S9_S9_S6_lllllll)
        /*0548*/ 	.word	0x00000000


	//----- nvinfo : EIATTR_REGCOUNT
	.align		4
.L_253:
        /*054c*/ 	.byte	0x04, 0x2f
        /*054e*/ 	.short	(.L_255 - .L_254)
	.align		4
.L_254:
        /*0550*/ 	.word	index@(_ZN2at6native55_GLOBAL__N__6c1c77d0_17_DistanceKernel_cu_7dd49032_293831cdist_backward_kernel_cuda_implIdNS1_5distsIdE3twoEEEvPT_PKS6_S9_S9_S9_S6_lllllll)
        /*0554*/ 	.word	0x00000020


	//----- nvinfo : EIATTR_FRAME_SIZE
	.align		4
.L_255:
        /*0558*/ 	.byte	0x04, 0x11
        /*055a*/ 	.short	(.L_257 - .L_256)
	.align		4
.L_256:
        /*055c*/ 	.word	index@($__internal_7_$__cuda_sm20_div_s64)
        /*0560*/ 	.word	0x00000000


	//----- nvinfo : EIATTR_FRAME_SIZE
	.align		4
.L_257:
        /*0564*/ 	.byte	0x04, 0x11
        /*0566*/ 	.short	(.L_259 - .L_258)
	.align		4
.L_258:
        /*0568*/ 	.word	index@($__internal_6_$__cuda_sm20_div_rn_f64_full)
        /*056c*/ 	.word	0x00000000


	//----- nvinfo : EIATTR_FRAME_SIZE
	.align		4
.L_259:
        /*0570*/ 	.byte	0x04, 0x11
        /*0572*/ 	.short	(.L_261 - .L_260)
	.align		4
.L_260:
        /*0574*/ 	.word	index@(_ZN2at6native55_GLOBAL__N__6c1c77d0_17_DistanceKernel_cu_7dd49032_293831cdist_backward_kernel_cuda_implIdNS1_5distsIdE3twoEEEvPT_PKS6_S9_S9_S9_S6_lllllll)
        /*0578*/ 	.word	0x00000000


	//----- nvinfo : EIATTR_REGCOUNT
	.align		4
.L_261:
        /*057c*/ 	.byte	0x04, 0x2f
        /*057e*/ 	.short	(.L_263 - .L_262)
	.align		4
.L_262:
        /*0580*/ 	.word	index@(_ZN2at6native55_GLOBAL__N__6c1c77d0_17_DistanceKernel_cu_7dd49032_293831cdist_backward_kernel_cuda_implIdNS1_5distsIdE3infEEEvPT_PKS6_S9_S9_S9_S6_lllllll)
        /*0584*/ 	.word	0x0000001c


	//----- nvinfo : EIATTR_FRAME_SIZE
	.align		4
.L_263:
        /*0588*/ 	.byte	0x04, 0x11
        /*058a*/ 	.short	(.L_265 - .L_264)
	.align		4
.L_264:
        /*058c*/ 	.word	index@($__internal_5_$__cuda_sm20_div_s64)
        /*0590*/ 	.word	0x00000000


	//----- nvinfo : EIATTR_FRAME_SIZE
	.align		4
.L_265:
        /*0594*/ 	.byte	0x04, 0x11
        /*0596*/ 	.short	(.L_267 - .L_266)
	.align		4
.L_266:
        /*0598*/ 	.word	index@(_ZN2at6native55_GLOBAL__N__6c1c77d0_17_DistanceKernel_cu_7dd49032_293831cdist_backward_kernel_cuda_implIdNS1_5distsIdE3infEEEvPT_PKS6_S9_S9_S9_S6_lllllll)
        /*059c*/ 	.word	0x00000000


	//----- nvinfo : EIATTR_REGCOUNT
	.align		4
.L_267:
        /*05a0*/ 	.byte	0x04, 0x2f
        /*05a2*/ 	.short	(.L_269 - .L_268)
	.align		4
.L_268:
        /*05a4*/ 	.word	index@(_ZN2at6native55_GLOBAL__N__6c1c77d0_17_DistanceKernel_cu_7dd49032_293831cdist_backward_kernel_cuda_implIfNS1_5distsIfE1pEEEvPT_PKS6_S9_S9_S9_S6_lllllll)
        /*05a8*/ 	.word	0x0000001c


	//----- nvinfo : EIATTR_FRAME_SIZE
	.align		4
.L_269:
        /*05ac*/ 	.byte	0x04, 0x11
        /*05ae*/ 	.short	(.L_271 - .L_270)
	.align		4
.L_270:
        /*05b0*/ 	.word	index@($__internal_4_$__cuda_sm20_div_s64)
        /*05b4*/ 	.word	0x00000000


	//----- nvinfo : EIATTR_FRAME_SIZE
	.align		4
.L_271:
        /*05b8*/ 	.byte	0x04, 0x11
        /*05ba*/ 	.short	(.L_273 - .L_272)
	.align		4
.L_272:
        /*05bc*/ 	.word	index@(_ZN2at6native55_GLOBAL__N__6c1c77d0_17_DistanceKernel_cu_7dd49032_293831cdist_backward_kernel_cuda_implIfNS1_5distsIfE1pEEEvPT_PKS6_S9_S9_S9_S6_lllllll)
        /*05c0*/ 	.word	0x00000000


	//----- nvinfo : EIATTR_REGCOUNT
	.align		4
.L_273:
        /*05c4*/ 	.byte	0x04, 0x2f
        /*05c6*/ 	.short	(.L_275 - .L_274)
	.align		4
.L_274:
        /*05c8*/ 	.word	index@(_ZN2at6native55_GLOBAL__N__6c1c77d0_17_DistanceKernel_cu_7dd49032_293831cdist_backward_kernel_cuda_implIfNS1_5distsIfE3oneEEEvPT_PKS6_S9_S9_S9_S6_lllllll)
        /*05cc*/ 	.word	0x0000001c


	//----- nvinfo : EIATTR_FRAME_SIZE
	.align		4
.L_275:
        /*05d0*/ 	.byte	0x04, 0x11
        /*05d2*/ 	.short	(.L_277 - .L_276)
	.align		4
.L_276:
        /*05d4*/ 	.word	index@($__internal_3_$__cuda_sm20_div_s64)
        /*05d8*/ 	.word	0x00000000


	//----- nvinfo : EIATTR_FRAME_SIZE
	.align		4
.L_277:
        /*05dc*/ 	.byte	0x04, 0x11
        /*05de*/ 	.short	(.L_279 - .L_278)
	.align		4
.L_278:
        /*05e0*/ 	.word	index@(_ZN2at6native55_GLOBAL__N__6c1c77d0_17_DistanceKernel_cu_7dd49032_293831cdist_backward_kernel_cuda_implIfNS1_5distsIfE3oneEEEvPT_PKS6_S9_S9_S9_S6_lllllll)
        /*05e4*/ 	.word	0x00000000


	//----- nvinfo : EIATTR_REGCOUNT
	.align		4
.L_279:
        /*05e8*/ 	.byte	0x04, 0x2f
        /*05ea*/ 	.short	(.L_281 - .L_280)
	.align		4
.L_280:
        /*05ec*/ 	.word	index@(_ZN2at6native55_GLOBAL__N__6c1c77d0_17_DistanceKernel_cu_7dd49032_293831cdist_backward_kernel_cuda_implIfNS1_5distsIfE6lt_twoEEEvPT_PKS6_S9_S9_S9_S6_lllllll)
        /*05f0*/ 	.word	0x0000001c


	//----- nvinfo : EIATTR_FRAME_SIZE
	.align		4
.L_281:
        /*05f4*/ 	.byte	0x04, 0x11
        /*05f6*/ 	.short	(.L_283 - .L_282)
	.align		4
.L_282:
        /*05f8*/ 	.word	index@($__internal_2_$__cuda_sm20_div_s64)
        /*05fc*/ 	.word	0x00000000


	//----- nvinfo : EIATTR_FRAME_SIZE
	.align		4
.L_283:
        /*0600*/ 	.byte	0x04, 0x11
        /*0602*/ 	.short	(.L_285 - .L_284)
	.align		4
.L_284:
        /*0604*/ 	.word	index@(_ZN2at6native55_GLOBAL__N__6c1c77d0_17_DistanceKernel_cu_7dd49032_293831cdist_backward_kernel_cuda_implIfNS1_5distsIfE6lt_twoEEEvPT_PKS6_S9_S9_S9_S6_lllllll)
        /*0608*/ 	.word	0x00000000


	//----- nvinfo : EIATTR_REGCOUNT
	.align		4
.L_285:
        /*060c*/ 	.byte	0x04, 0x2f
        /*060e*/ 	.short	(.L_287 - .L_286)
	.align		4
.L_286:
        /*0610*/ 	.word	index@(_ZN2at6native55_GLOBAL__N__6c1c77d0_17_DistanceKernel_cu_7dd49032_293831cdist_backward_kernel_cuda_implIfNS1_5distsIfE3twoEEEvPT_PKS6_S9_S9_S9_S6_lllllll)
        /*0614*/ 	.word	0x0000001c


	//----- nvinfo : EIATTR_FRAME_SIZE
	.align		4
.L_287:
        /*0618*/ 	.byte	0x04, 0x11
        /*061a*/ 	.short	(.L_289 - .L_288)
	.align		4
.L_288:
        /*061c*/ 	.word	index@($__internal_1_$__cuda_sm20_div_s64)
        /*0620*/ 	.word	0x00000000


	//----- nvinfo : EIATTR_FRAME_SIZE
	.align		4
.L_289:
        /*0624*/ 	.byte	0x04, 0x11
        /*0626*/ 	.short	(.L_291 - .L_290)
	.align		4
.L_290:
        /*0628*/ 	.word	index@(_ZN2at6native55_GLOBAL__N__6c1c77d0_17_DistanceKernel_cu_7dd49032_293831cdist_backward_kernel_cuda_implIfNS1_5distsIfE3twoEEEvPT_PKS6_S9_S9_S9_S6_lllllll)
        /*062c*/ 	.word	0x00000000


	//----- nvinfo : EIATTR_REGCOUNT
	.align		4
.L_291:
        /*0630*/ 	.byte	0x04, 0x2f
        /*0632*/ 	.short	(.L_293 - .L_292)
	.align		4
.L_292:
        /*0634*/ 	.word	index@(_ZN2at6native55_GLOBAL__N__6c1c77d0_17_DistanceKernel_cu_7dd49032_293831cdist_backward_kernel_cuda_implIfNS1_5distsIfE3infEEEvPT_PKS6_S9_S9_S9_S6_lllllll)
        /*0638*/ 	.word	0x0000001c


	//----- nvinfo : EIATTR_FRAME_SIZE
	.align		4
.L_293:
        /*063c*/ 	.byte	0x04, 0x11
        /*063e*/ 	.short	(.L_295 - .L_294)
	.align		4
.L_294:
        /*0640*/ 	.word	index@($__internal_0_$__cuda_sm20_div_s64)
        /*0644*/ 	.word	0x00000000


	//----- nvinfo : EIATTR_FRAME_SIZE
	.align		4
.L_295:
        /*0648*/ 	.byte	0x04, 0x11
        /*064a*/ 	.short	(.L_297 - .L_296)
	.align		4
.L_296:
        /*064c*/ 	.word	index@(_ZN2at6native55_GLOBAL__N__6c1c77d0_17_DistanceKernel_cu_7dd49032_293831cdist_backward_kernel_cuda_implIfNS1_5distsIfE3infEEEvPT_PKS6_S9_S9_S9_S6_lllllll)
        /*0650*/ 	.word	0x00000000


	//----- nvinfo : EIATTR_MIN_STACK_SIZE
	.align		4
.L_297:
        /*0654*/ 	.byte	0x04, 0x12
        /*0656*/ 	.short	(.L_299 - .L_298)
	.align		4
.L_298:
        /*0658*/ 	.word	index@(_ZN2at6native55_GLOBAL__N__6c1c77d0_17_DistanceKernel_cu_7dd49032_293831cdist_backward_kernel_cuda_implIfNS1_5distsIfE3infEEEvPT_PKS6_S9_S9_S9_S6_lllllll)
        /*065c*/ 	.word	0x00000000


	//----- nvinfo : EIATTR_MIN_STACK_SIZE
	.align		4
.L_299:
        /*0660*/ 	.byte	0x04, 0x12
        /*0662*/ 	.short	(.L_301 - .L_300)
	.align		4
.L_300:
        /*0664*/ 	.word	index@(_ZN2at6native55_GLOBAL__N__6c1c77d0_17_DistanceKernel_cu_7dd49032_293831cdist_backward_kernel_cuda_implIfNS1_5distsIfE3twoEEEvPT_PKS6_S9_S9_S9_S6_lllllll)
        /*0668*/ 	.word	0x00000000


	//----- nvinfo : EIATTR_MIN_STACK_SIZE
	.align		4
.L_301:
        /*066c*/ 	.byte	0x04, 0x12
        /*066e*/ 	.short	(.L_303 - .L_302)
	.align		4
.L_302:
        /*0670*/ 	.word	index@(_ZN2at6native55_GLOBAL__N__6c1c77d0_17_DistanceKernel_cu_7dd49032_293831cdist_backward_kernel_cuda_implIfNS1_5distsIfE6lt_twoEEEvPT_PKS6_S9_S9_S9_S6_lllllll)
        /*0674*/ 	.word	0x00000000


	//----- nvinfo : EIATTR_MIN_STACK_SIZE
	.align		4
.L_303:
        /*0678*/ 	.byte	0x04, 0x12
        /*067a*/ 	.short	(.L_305 - .L_304)
	.align		4
.L_304:
        /*067c*/ 	.word	index@(_ZN2at6native55_GLOBAL__N__6c1c77d0_17_DistanceKernel_cu_7dd49032_293831cdist_backward_kernel_cuda_implIfNS1_5distsIfE3oneEEEvPT_PKS6_S9_S9_S9_S6_lllllll)
        /*0680*/ 	.word	0x00000000


	//----- nvinfo : EIATTR_MIN_STACK_SIZE
	.align		4
.L_305:
        /*0684*/ 	.byte	0x04, 0x12
        /*0686*/ 	.short	(.L_307 - .L_306)
	.align		4
.L_306:
        /*0688*/ 	.word	index@(_ZN2at6native55_GLOBAL__N__6c1c77d0_17_DistanceKernel_cu_7dd49032_293831cdist_backward_kernel_cuda_implIfNS1_5distsIfE1pEEEvPT_PKS6_S9_S9_S9_S6_lllllll)
        /*068c*/ 	.word	0x00000000


	//----- nvinfo : EIATTR_MIN_STACK_SIZE
	.align		4
.L_307:
        /*0690*/ 	.byte	0x04, 0x12
        /*0692*/ 	.short	(.L_309 - .L_308)
	.align		4
.L_308:
        /*0694*/ 	.word	index@(_ZN2at6native55_GLOBAL__N__6c1c77d0_17_DistanceKernel_cu_7dd49032_293831cdist_backward_kernel_cuda_implIdNS1_5distsIdE3infEEEvPT_PKS6_S9_S9_S9_S6_lllllll)
        /*0698*/ 	.word	0x00000000


	//----- nvinfo : EIATTR_MIN_STACK_SIZE
	.align		4
.L_309:
        /*069c*/ 	.byte	0x04, 0x12
        /*069e*/ 	.short	(.L_311 - .L_310)
	.align		4
.L_310:
        /*06a0*/ 	.word	index@(_ZN2at6native55_GLOBAL__N__6c1c77d0_17_DistanceKernel_cu_7dd49032_293831cdist_backward_kernel_cuda_implIdNS1_5distsIdE3twoEEEvPT_PKS6_S9_S9_S9_S6_lllllll)
        /*06a4*/ 	.word	0x00000000


	//----- nvinfo : EIATTR_MIN_STACK_SIZE
	.align		4
.L_311:
        /*06a8*/ 	.byte	0x04, 0x12
        /*06aa*/ 	.short	(.L_313 - .L_312)
	.align		4
.L_312:
        /*06ac*/ 	.word	index@(_ZN2at6native55_GLOBAL__N__6c1c77d0_17_DistanceKernel_cu_7dd49032_293831cdist_backward_kernel_cuda_implIdNS1_5distsIdE6lt_twoEEEvPT_PKS6_S9_S9_S9_S6_lllllll)
        /*06b0*/ 	.word	0x00000000


	//----- nvinfo : EIATTR_MIN_STACK_SIZE
	.align		4
.L_313:
        /*06b4*/ 	.byte	0x04, 0x12
        /*06b6*/ 	.short	(.L_315 - .L_314)
	.align		4
.L_314:
        /*06b8*/ 	.word	index@(_ZN2at6native55_GLOBAL__N__6c1c77d0_17_DistanceKernel_cu_7dd49032_293831cdist_backward_kernel_cuda_implIdNS1_5distsIdE3oneEEEvPT_PKS6_S9_S9_S9_S6_lllllll)
        /*06bc*/ 	.word	0x00000000


	//----- nvinfo : EIATTR_MIN_STACK_SIZE
	.align		4
.L_315:
        /*06c0*/ 	.byte	0x04, 0x12
        /*06c2*/ 	.short	(.L_317 - .L_316)
	.align		4
.L_316:
        /*06c4*/ 	.word	index@(_ZN2at6native55_GLOBAL__N__6c1c77d0_17_DistanceKernel_cu_7dd49032_293831cdist_backward_kernel_cuda_implIdNS1_5distsIdE1pEEEvPT_PKS6_S9_S9_S9_S6_lllllll)
        /*06c8*/ 	.word	0x00000000


	//----- nvinfo : EIATTR_MIN_STACK_SIZE
	.align		4
.L_317:
        /*06cc*/ 	.byte	0x04, 0x12
        /*06ce*/ 	.short	(.L_319 - .L_318)
	.align		4
.L_318:
        /*06d0*/ 	.word	index@(_ZN2at6native55_GLOBAL__N__6c1c77d0_17_DistanceKernel_cu_7dd49032_293831pdist_backward_kernel_cuda_implIfNS1_5distsIfE3infEEEvPT_PKS6_S9_S9_llllS6_dd)
        /*06d4*/ 	.word	0x00000000


	//----- nvinfo : EIATTR_MIN_STACK_SIZE
	.align		4
.L_319:
        /*06d8*/ 	.byte	0x04, 0x12
        /*06da*/ 	.short	(.L_321 - .L_320)
	.align		4
.L_320:
        /*06dc*/ 	.word	index@(_ZN2at6native55_GLOBAL__N__6c1c77d0_17_DistanceKernel_cu_7dd49032_293831pdist_backward_kernel_cuda_implIfNS1_5distsIfE3twoEEEvPT_PKS6_S9_S9_llllS6_dd)
        /*06e0*/ 	.word	0x00000000


	//----- nvinfo : EIATTR_MIN_STACK_SIZE
	.align		4
.L_321:
        /*06e4*/ 	.byte	0x04, 0x12
        /*06e6*/ 	.short	(.L_323 - .L_322)
	.align		4
.L_322:
        /*06e8*/ 	.word	index@(_ZN2at6native55_GLOBAL__N__6c1c77d0_17_DistanceKernel_cu_7dd49032_293831pdist_backward_kernel_cuda_implIfNS1_5distsIfE6lt_twoEEEvPT_PKS6_S9_S9_llllS6_dd)
        /*06ec*/ 	.word	0x00000000


	//----- nvinfo : EIATTR_MIN_STACK_SIZE
	.align		4
.L_323:
        /*06f0*/ 	.byte	0x04, 0x12
        /*06f2*/ 	.short	(.L_325 - .L_324)
	.align		4
.L_324:
        /*06f4*/ 	.word	index@(_ZN2at6native55_GLOBAL__N__6c1c77d0_17_DistanceKernel_cu_7dd49032_293831pdist_backward_kernel_cuda_implIfNS1_5distsIfE3oneEEEvPT_PKS6_S9_S9_llllS6_dd)
        /*06f8*/ 	.word	0x00000000


	//----- nvinfo : EIATTR_MIN_STACK_SIZE
	.align		4
.L_325:
        /*06fc*/ 	.byte	0x04, 0x12
        /*06fe*/ 	.short	(.L_327 - .L_326)
	.align		4
.L_326:
        /*0700*/ 	.word	index@(_ZN2at6native55_GLOBAL__N__6c1c77d0_17_DistanceKernel_cu_7dd49032_293831pdist_backward_kernel_cuda_implIfNS1_5distsIfE1pEEEvPT_PKS6_S9_S9_llllS6_dd)
        /*0704*/ 	.word	0x00000000


	//----- nvinfo : EIATTR_MIN_STACK_SIZE
	.align		4
.L_327:
        /*0708*/ 	.byte	0x04, 0x12
        /*070a*/ 	.short	(.L_329 - .L_328)
	.align		4
.L_328:
        /*070c*/ 	.word	index@(_ZN2at6native55_GLOBAL__N__6c1c77d0_17_DistanceKernel_cu_7dd49032_293831pdist_backward_kernel_cuda_implIdNS1_5distsIdE3infEEEvPT_PKS6_S9_S9_llllS6_dd)
        /*0710*/ 	.word	0x00000000


	//----- nvinfo : EIATTR_MIN_STACK_SIZE
	.align		4
.L_329:
        /*0714*/ 	.byte	0x04, 0x12
        /*0716*/ 	.short	(.L_331 - .L_330)
	.align		4
.L_330:
        /*0718*/ 	.word	index@(_ZN2at6native55_GLOBAL__N__6c1c77d0_17_DistanceKernel_cu_7dd49032_293831pdist_backward_kernel_cuda_implIdNS1_5distsIdE3twoEEEvPT_PKS6_S9_S9_llllS6_dd)
        /*071c*/ 	.word	0x00000000


	//----- nvinfo : EIATTR_MIN_STACK_SIZE
	.align		4
.L_331:
        /*0720*/ 	.byte	0x04, 0x12
        /*0722*/ 	.short	(.L_333 - .L_332)
	.align		4
.L_332:
        /*0724*/ 	.word	index@(_ZN2at6native55_GLOBAL__N__6c1c77d0_17_DistanceKernel_cu_7dd49032_293831pdist_backward_kernel_cuda_implIdNS1_5distsIdE6lt_twoEEEvPT_PKS6_S9_S9_llllS6_dd)
        /*0728*/ 	.word	0x00000000


	//----- nvinfo : EIATTR_MIN_STACK_SIZE
	.align		4
.L_333:
        /*072c*/ 	.byte	0x04, 0x12
        /*072e*/ 	.short	(.L_335 - .L_334)
	.align		4
.L_334:
        /*0730*/ 	.word	index@(_ZN2at6native55_GLOBAL__N__6c1c77d0_17_DistanceKernel_cu_7dd49032_293831pdist_backward_kernel_cuda_implIdNS1_5distsIdE3oneEEEvPT_PKS6_S9_S9_llllS6_dd)
        /*0734*/ 	.word	0x00000000


	//----- nvinfo : EIATTR_MIN_STACK_SIZE
	.align		4
.L_335:
        /*0738*/ 	.byte	0x04, 0x12
        /*073a*/ 	.short	(.L_337 - .L_336)
	.align		4
.L_336:
        /*073c*/ 	.word	index@(_ZN2at6native55_GLOBAL__N__6c1c77d0_17_DistanceKernel_cu_7dd49032_293831pdist_backward_kernel_cuda_implIdNS1_5distsIdE1pEEEvPT_PKS6_S9_S9_llllS6_dd)
        /*0740*/ 	.word	0x00000000


	//----- nvinfo : EIATTR_MIN_STACK_SIZE
	.align		4
.L_337:
        /*0744*/ 	.byte	0x04, 0x12
        /*0746*/ 	.short	(.L_339 - .L_338)
	.align		4
.L_338:
        /*0748*/ 	.word	index@(_ZN2at6native55_GLOBAL__N__6c1c77d0_17_DistanceKernel_cu_7dd49032_293822pdist_kernel_cuda_implIfNS1_5distsIfE3infEEEvPT_PKS6_llS6_dd)
        /*074c*/ 	.word	0x00000000


	//----- nvinfo : EIATTR_MIN_STACK_SIZE
	.align		4
.L_339:
        /*0750*/ 	.byte	0x04, 0x12
        /*0752*/ 	.short	(.L_341 - .L_340)
	.align		4
.L_340:
        /*0754*/ 	.word	index@(_ZN2at6native55_GLOBAL__N__6c1c77d0_17_DistanceKernel_cu_7dd49032_293822pdist_kernel_cuda_implIfNS1_5distsIfE3twoEEEvPT_PKS6_llS6_dd)
        /*0758*/ 	.word	0x00000000


	//----- nvinfo : EIATTR_MIN_STACK_SIZE
	.align		4
.L_341:
        /*075c*/ 	.byte	0x04, 0x12
        /*075e*/ 	.short	(.L_343 - .L_342)
	.align		4
.L_342:
        /*0760*/ 	.word	index@(_ZN2at6native55_GLOBAL__N__6c1c77d0_17_DistanceKernel_cu_7dd49032_293822pdist_kernel_cuda_implIfNS1_5distsIfE3oneEEEvPT_PKS6_llS6_dd)
        /*0764*/ 	.word	0x00000000


	//----- nvinfo : EIATTR_MIN_STACK_SIZE
	.align		4
.L_343:
        /*0768*/ 	.byte	0x04, 0x12
        /*076a*/ 	.short	(.L_345 - .L_344)
	.align		4
.L_344:
        /*076c*/ 	.word	index@(_ZN2at6native55_GLOBAL__N__6c1c77d0_17_DistanceKernel_cu_7dd49032_293822pdist_kernel_cuda_implIfNS1_5distsIfE4zeroEEEvPT_PKS6_llS6_dd)
        /*0770*/ 	.word	0x00000000


	//----- nvinfo : EIATTR_MIN_STACK_SIZE
	.align		4
.L_345:
        /*0774*/ 	.byte	0x04, 0x12
        /*0776*/ 	.short	(.L_347 - .L_346)
	.align		4
.L_346:
        /*0778*/ 	.word	index@(_ZN2at6native55_GLOBAL__N__6c1c77d0_17_DistanceKernel_cu_7dd49032_293822pdist_kernel_cuda_implIfNS1_5distsIfE1pEEEvPT_PKS6_llS6_dd)
        /*077c*/ 	.word	0x00000000


	//----- nvinfo : EIATTR_MIN_STACK_SIZE
	.align		4
.L_347:
        /*0780*/ 	.byte	0x04, 0x12
        /*0782*/ 	.short	(.L_349 - .L_348)
	.align		4
.L_348:
        /*0784*/ 	.word	index@(_ZN2at6native55_GLOBAL__N__6c1c77d0_17_DistanceKernel_cu_7dd49032_293822pdist_kernel_cuda_implIdNS1_5distsIdE3infEEEvPT_PKS6_llS6_dd)
        /*0788*/ 	.word	0x00000000


	//----- nvinfo : EIATTR_MIN_STACK_SIZE
	.align		4
.L_349:
        /*078c*/ 	.byte	0x04, 0x12
        /*078e*/ 	.short	(.L_351 - .L_350)
	.align		4
.L_350:
        /*0790*/ 	.word	index@(_ZN2at6native55_GLOBAL__N__6c1c77d0_17_DistanceKernel_cu_7dd49032_293822pdist_kernel_cuda_implIdNS1_5distsIdE3twoEEEvPT_PKS6_llS6_dd)
        /*0794*/ 	.word	0x00000000


	//----- nvinfo : EIATTR_MIN_STACK_SIZE
	.align		4
.L_351:
        /*0798*/ 	.byte	0x04, 0x12
        /*079a*/ 	.short	(.L_353 - .L_352)
	.align		4
.L_352:
        /*079c*/ 	.word	index@(_ZN2at6native55_GLOBAL__N__6c1c77d0_17_DistanceKernel_cu_7dd49032_293822pdist_kernel_cuda_implIdNS1_5distsIdE3oneEEEvPT_PKS6_llS6_dd)
        /*07a0*/ 	.word	0x00000000


	//----- nvinfo : EIATTR_MIN_STACK_SIZE
	.align		4
.L_353:
        /*07a4*/ 	.byte	0x04, 0x12
        /*07a6*/ 	.short	(.L_355 - .L_354)
	.align		4
.L_354:
        /*07a8*/ 	.word	index@(_ZN2at6native55_GLOBAL__N__6c1c77d0_17_DistanceKernel_cu_7dd49032_293822pdist_kernel_cuda_implIdNS1_5distsIdE4zeroEEEvPT_PKS6_llS6_dd)
        /*07ac*/ 	.word	0x00000000


	//----- nvinfo : EIATTR_MIN_STACK_SIZE
	.align		4
.L_355:
        /*07b0*/ 	.byte	0x04, 0x12
        /*07b2*/ 	.short	(.L_357 - .L_356)
	.align		4
.L_356:
        /*07b4*/ 	.word	index@(_ZN2at6native55_GLOBAL__N__6c1c77d0_17_DistanceKernel_cu_7dd49032_293822pdist_kernel_cuda_implIdNS1_5distsIdE1pEEEvPT_PKS6_llS6_dd)
        /*07b8*/ 	.word	0x00000000


	//----- nvinfo : EIATTR_MIN_STACK_SIZE
	.align		4
.L_357:
        /*07bc*/ 	.byte	0x04, 0x12
        /*07be*/ 	.short	(.L_359 - .L_358)
	.align		4
.L_358:
        /*07c0*/ 	.word	index@(_ZN2at6native55_GLOBAL__N__6c1c77d0_17_DistanceKernel_cu_7dd49032_293822cdist_kernel_cuda_implIfNS1_5distsIfE3infEEEvPT_PKS6_S9_S6_lllll)
        /*07c4*/ 	.word	0x00000000


	//----- nvinfo : EIATTR_MIN_STACK_SIZE
	.align		4
.L_359:
        /*07c8*/ 	.byte	0x04, 0x12
        /*07ca*/ 	.short	(.L_361 - .L_360)
	.align		4
.L_360:
        /*07cc*/ 	.word	index@(_ZN2at6native55_GLOBAL__N__6c1c77d0_17_DistanceKernel_cu_7dd49032_293822cdist_kernel_cuda_implIfNS1_5distsIfE3twoEEEvPT_PKS6_S9_S6_lllll)
        /*07d0*/ 	.word	0x00000000


	//----- nvinfo : EIATTR_MIN_STACK_SIZE
	.align		4
.L_361:
        /*07d4*/ 	.byte	0x04, 0x12
        /*07d6*/ 	.short	(.L_363 - .L_362)
	.align		4
.L_362:
        /*07d8*/ 	.word	index@(_ZN2at6native55_GLOBAL__N__6c1c77d0_17_DistanceKernel_cu_7dd49032_293822cdist_kernel_cuda_implIfNS1_5distsIfE3oneEEEvPT_PKS6_S9_S6_lllll)
        /*07dc*/ 	.word	0x00000000


	//----- nvinfo : EIATTR_MIN_STACK_SIZE
	.align		4
.L_363:
        /*07e0*/ 	.byte	0x04, 0x12
        /*07e2*/ 	.short	(.L_365 - .L_364)
	.align		4
.L_364:
        /*07e4*/ 	.word	index@(_ZN2at6native55_GLOBAL__N__6c1c77d0_17_DistanceKernel_cu_7dd49032_293822cdist_kernel_cuda_implIfNS1_5distsIfE4zeroEEEvPT_PKS6_S9_S6_lllll)
        /*07e8*/ 	.word	0x00000000


	//----- nvinfo : EIATTR_MIN_STACK_SIZE
	.align		4
.L_365:
        /*07ec*/ 	.byte	0x04, 0x12
        /*07ee*/ 	.short	(.L_367 - .L_366)
	.align		4
.L_366:
        /*07f0*/ 	.word	index@(_ZN2at6native55_GLOBAL__N__6c1c77d0_17_DistanceKernel_cu_7dd49032_293822cdist_kernel_cuda_implIfNS1_5distsIfE1pEEEvPT_PKS6_S9_S6_lllll)
        /*07f4*/ 	.word	0x00000000


	//----- nvinfo : EIATTR_MIN_STACK_SIZE
	.align		4
.L_367:
        /*07f8*/ 	.byte	0x04, 0x12
        /*07fa*/ 	.short	(.L_369 - .L_368)
	.align		4
.L_368:
        /*07fc*/ 	.word	index@(_ZN2at6native55_GLOBAL__N__6c1c77d0_17_DistanceKernel_cu_7dd49032_293822cdist_kernel_cuda_implIdNS1_5distsIdE3infEEEvPT_PKS6_S9_S6_lllll)
        /*0800*/ 	.word	0x00000000


	//----- nvinfo : EIATTR_MIN_STACK_SIZE
	.align		4
.L_369:
        /*0804*/ 	.byte	0x04, 0x12
        /*0806*/ 	.short	(.L_371 - .L_370)
	.align		4
.L_370:
        /*0808*/ 	.word	index@(_ZN2at6native55_GLOBAL__N__6c1c77d0_17_DistanceKernel_cu_7dd49032_293822cdist_kernel_cuda_implIdNS1_5distsIdE3twoEEEvPT_PKS6_S9_S6_lllll)
        /*080c*/ 	.word	0x00000000


	//----- nvinfo : EIATTR_MIN_STACK_SIZE
	.align		4
.L_371:
        /*0810*/ 	.byte	0x04, 0x12
        /*0812*/ 	.short	(.L_373 - .L_372)
	.align		4
.L_372:
        /*0814*/ 	.word	index@(_ZN2at6native55_GLOBAL__N__6c1c77d0_17_DistanceKernel_cu_7dd49032_293822cdist_kernel_cuda_implIdNS1_5distsIdE3oneEEEvPT_PKS6_S9_S6_lllll)
        /*0818*/ 	.word	0x00000000


	//----- nvinfo : EIATTR_MIN_STACK_SIZE
	.align		4
.L_373:
        /*081c*/ 	.byte	0x04, 0x12
        /*081e*/ 	.short	(.L_375 - .L_374)
	.align		4
.L_374:
        /*0820*/ 	.word	index@(_ZN2at6native55_GLOBAL__N__6c1c77d0_17_DistanceKernel_cu_7dd49032_293822cdist_kernel_cuda_implIdNS1_5distsIdE4zeroEEEvPT_PKS6_S9_S6_lllll)
        /*0824*/ 	.word	0x00000000


	//----- nvinfo : EIATTR_MIN_STACK_SIZE
	.align		4
.L_375:
        /*0828*/ 	.byte	0x04, 0x12
        /*082a*/ 	.short	(.L_377 - .L_376)
	.align		4
.L_376:
        /*082c*/ 	.word	index@(_ZN2at6native55_GLOBAL__N__6c1c77d0_17_DistanceKernel_cu_7dd49032_293822cdist_kernel_cuda_implIdNS1_5distsIdE1pEEEvPT_PKS6_S9_S6_lllll)
        /*0830*/ 	.word	0x00000000
.L_377:


//--------------------- .nv.compat                --------------------------
	.section	.nv.compat,"",@"SHT_CUDA_COMPAT_INFO"
	.align	4
        /*0000*/ 	.byte	0x02, 0x09, 0x01, 0x00, 0x02, 0x02, 0x01, 0x00, 0x02, 0x05, 0x05, 0x00, 0x03, 0x07, 0x01, 0x01
        /*0010*/ 	.byte	0x02, 0x03, 0x00, 0x00, 0x02, 0x06, 0x01, 0x00, 0x04, 0x0b, 0x08, 0x00, 0x00, 0x00, 0x00, 0x00
        /*0020*/ 	.byte	0x00, 0x00, 0x00, 0x00


//--------------------- .nv.info._ZN2at6native55_GLOBAL__N__6c1c77d0_17_DistanceKernel_cu_7dd49032_293831cdist_backward_kernel_cuda_implIfNS1_5distsIfE3infEEEvPT_PKS6_S9_S9_S9_S6_lllllll --------------------------
	.section	.nv.info._ZN2at6native55_GLOBAL__N__6c1c77d0_17_DistanceKernel_cu_7dd49032_293831cdist_backward_kernel_cuda_implIfNS1_5distsIfE3infEEEvPT_PKS6_S9_S9_S9_S6_lllllll,"",@"SHT_CUDA_INFO"
	.sectionflags	@""
	.align	4


	//----- nvinfo : EIATTR_CUDA_API_VERSION
	.align		4
        /*0000*/ 	.byte	0x04, 0x37
        /*0002*/ 	.short	(.L_379 - .L_378)
.L_378:
        /*0004*/ 	.word	0x00000082


	//----- nvinfo : EIATTR_KPARAM_INFO
	.align		4
.L_379:
        /*0008*/ 	.byte	0x04, 0x17
        /*000a*/ 	.short	(.L_381 - .L_380)
.L_380:
        /*000c*/ 	.word	0x00000000
        /*0010*/ 	.short	0x000c
        /*0012*/ 	.short	0x0060
        /*0014*/ 	.byte	0x00, 0xf0, 0x21, 0x00


	//----- nvinfo : EIATTR_KPARAM_INFO
	.align		4
.L_381:
        /*0018*/ 	.byte	0x04, 0x17
        /*001a*/ 	.short	(.L_383 - .L_382)
.L_382:
        /*001c*/ 	.word	0x00000000
        /*0020*/ 	.short	0x000b
        /*0022*/ 	.short	0x0058
        /*0024*/ 	.byte	0x00, 0xf0, 0x21, 0x00


	//----- nvinfo : EIATTR_KPARAM_INFO
	.align		4
.L_383:
        /*0028*/ 	.byte	0x04, 0x17
        /*002a*/ 	.short	(.L_385 - .L_384)
.L_384:
        /*002c*/ 	.word	0x00000000
        /*0030*/ 	.short	0x000a
        /*0032*/ 	.short	0x0050
        /*0034*/ 	.byte	0x00, 0xf0, 0x21, 0x00


	//----- nvinfo : EIATTR_KPARAM_INFO
	.align		4
.L_385:
        /*0038*/ 	.byte	0x04, 0x17
        /*003a*/ 	.short	(.L_387 - .L_386)
.L_386:
        /*003c*/ 	.word	0x00000000
        /*0040*/ 	.short	0x0009
        /*0042*/ 	.short	0x0048
        /*0044*/ 	.byte	0x00, 0xf0, 0x21, 0x00


	//----- nvinfo : EIATTR_KPARAM_INFO
	.align		4
.L_387:
        /*0048*/ 	.byte	0x04, 0x17
        /*004a*/ 	.short	(.L_389 - .L_388)
.L_388:
        /*004c*/ 	.word	0x00000000
        /*0050*/ 	.short	0x0008
        /*0052*/ 	.short	0x0040
        /*0054*/ 	.byte	0x00, 0xf0, 0x21, 0x00


	//----- nvinfo : EIATTR_KPARAM_INFO
	.align		4
.L_389:
        /*0058*/ 	.byte	0x04, 0x17
        /*005a*/ 	.short	(.L_391 - .L_390)
.L_390:
        /*005c*/ 	.word	0x00000000
        /*0060*/ 	.short	0x0007
        /*0062*/ 	.short	0x0038
        /*0064*/ 	.byte	0x00, 0xf0, 0x21, 0x00


	//----- nvinfo : EIATTR_KPARAM_INFO
	.align		4
.L_391:
        /*0068*/ 	.byte	0x04, 0x17
        /*006a*/ 	.short	(.L_393 - .L_392)
.L_392:
        /*006c*/ 	.word	0x00000000
        /*0070*/ 	.short	0x0006
        /*0072*/ 	.short	0x0030
        /*0074*/ 	.byte	0x00, 0xf0, 0x21, 0x00


	//----- nvinfo : EIATTR_KPARAM_INFO
	.align		4
.L_393:
        /*0078*/ 	.byte	0x04, 0x17
        /*007a*/ 	.short	(.L_395 - .L_394)
.L_394:
        /*007c*/ 	.word	0x00000000
        /*0080*/ 	.short	0x0005
        /*0082*/ 	.short	0x0028
        /*0084*/ 	.byte	0x00, 0xf0, 0x11, 0x00


	//----- nvinfo : EIATTR_KPARAM_INFO
	.align		4
.L_395:
        /*0088*/ 	.byte	0x04, 0x17
        /*008a*/ 	.short	(.L_397 - .L_396)
.L_396:
        /*008c*/ 	.word	0x00000000
        /*0090*/ 	.short	0x0004
        /*0092*/ 	.short	0x0020
        /*0094*/ 	.byte	0x00, 0xf0, 0x21, 0x00


	//----- nvinfo : EIATTR_KPARAM_INFO
	.align		4
.L_397:
        /*0098*/ 	.byte	0x04, 0x17
        /*009a*/ 	.short	(.L_399 - .L_398)
.L_398:
        /*009c*/ 	.word	0x00000000
        /*00a0*/ 	.short	0x0003
        /*00a2*/ 	.short	0x0018
        /*00a4*/ 	.byte	0x00, 0xf0, 0x21, 0x00


	//----- nvinfo : EIATTR_KPARAM_INFO
	.align		4
.L_399:
        /*00a8*/ 	.byte	0x04, 0x17
        /*00aa*/ 	.short	(.L_401 - .L_400)
.L_400:
        /*00ac*/ 	.word	0x00000000
        /*00b0*/ 	.short	0x0002
        /*00b2*/ 	.short	0x0010
        /*00b4*/ 	.byte	0x00, 0xf0, 0x21, 0x00


	//----- nvinfo : EIATTR_KPARAM_INFO
	.align		4
.L_401:
        /*00b8*/ 	.byte	0x04, 0x17
        /*00ba*/ 	.short	(.L_403 - .L_402)
.L_402:
        /*00bc*/ 	.word	0x00000000
        /*00c0*/ 	.short	0x0001
        /*00c2*/ 	.short	0x0008
        /*00c4*/ 	.byte	0x00, 0xf0, 0x21, 0x00


	//----- nvinfo : EIATTR_KPARAM_INFO
	.align		4
.L_403:
        /*00c8*/ 	.byte	0x04, 0x17
        /*00ca*/ 	.short	(.L_405 - .L_404)
.L_404:
        /*00cc*/ 	.word	0x00000000
        /*00d0*/ 	.short	0x0000
        /*00d2*/ 	.short	0x0000
        /*00d4*/ 	.byte	0x00, 0xf0, 0x21, 0x00


	//----- nvinfo : EIATTR_SPARSE_MMA_MASK
	.align		4
.L_405:
        /*00d8*/ 	.byte	0x03, 0x50
        /*00da*/ 	.short	0x0000


	//----- nvinfo : EIATTR_MAXREG_COUNT
	.align		4
        /*00dc*/ 	.byte	0x03, 0x1b
        /*00de*/ 	.short	0x00ff


	//----- nvinfo : EIATTR_MERCURY_ISA_VERSION
	.align		4
        /*00e0*/ 	.byte	0x03, 0x5f
        /*00e2*/ 	.short	0x0101


	//----- nvinfo : EIATTR_EXIT_INSTR_OFFSETS
	.align		4
        /*00e4*/ 	.byte	0x04, 0x1c
        /*00e6*/ 	.short	(.L_407 - .L_406)


	//   ....[0]....
.L_406:
        /*00e8*/ 	.word	0x00000140


	//   ....[1]....
        /*00ec*/ 	.word	0x00000a30


	//   ....[2]....
        /*00f0*/ 	.word	0x00000cc0


	//----- nvinfo : EIATTR_CRS_STACK_SIZE
	.align		4
.L_407:
        /*00f4*/ 	.byte	0x04, 0x1e
        /*00f6*/ 	.short	(.L_409 - .L_408)
.L_408:
        /*00f8*/ 	.word	0x00000000


	//----- nvinfo : EIATTR_CBANK_PARAM_SIZE
	.align		4
.L_409:
        /*00fc*/ 	.byte	0x03, 0x19
        /*00fe*/ 	.short	0x0068


	//----- nvinfo : EIATTR_PARAM_CBANK
	.align		4
        /*0100*/ 	.byte	0x04, 0x0a
        /*0102*/ 	.short	(.L_411 - .L_410)
	.align		4
.L_410:
        /*0104*/ 	.word	index@(.nv.constant0._ZN2at6native55_GLOBAL__N__6c1c77d0_17_DistanceKernel_cu_7dd49032_293831cdist_backward_kernel_cuda_implIfNS1_5distsIfE3infEEEvPT_PKS6_S9_S9_S9_S6_lllllll)
        /*0108*/ 	.short	0x0210
        /*010a*/ 	.short	0x0068


	//----- nvinfo : EIATTR_SW_WAR
	.align		4
.L_411:
        /*010c*/ 	.byte	0x04, 0x36
        /*010e*/ 	.short	(.L_413 - .L_412)
.L_412:
        /*0110*/ 	.word	0x00000008
.L_413:


//--------------------- .nv.info._ZN2at6native55_GLOBAL__N__6c1c77d0_17_DistanceKernel_cu_7dd49032_293831cdist_backward_kernel_cuda_implIfNS1_5distsIfE3twoEEEvPT_PKS6_S9_S9_S9_S6_lllllll --------------------------
	.section	.nv.info._ZN2at6native55_GLOBAL__N__6c1c77d0_17_DistanceKernel_cu_7dd49032_293831cdist_backward_kernel_cuda_implIfNS1_5distsIfE3twoEEEvPT_PKS6_S9_S9_S9_S6_lllllll,"",@"SHT_CUDA_INFO"
	.sectionflags	@""
	.align	4


	//----- nvinfo : EIATTR_CUDA_API_VERSION
	.align		4
        /*0000*/ 	.byte	0x04, 0x37
        /*0002*/ 	.short	(.L_415 - .L_414)
.L_414:
        /*0004*/ 	.word	0x00000082


	//----- nvinfo : EIATTR_KPARAM_INFO
	.align		4
.L_415:
        /*0008*/ 	.byte	0x04, 0x17
        /*000a*/ 	.short	(.L_417 - .L_416)
.L_416:
        /*000c*/ 	.word	0x00000000
        /*0010*/ 	.short	0x000c
        /*0012*/ 	.short	0x0060
        /*0014*/ 	.byte	0x00, 0xf0, 0x21, 0x00


	//----- nvinfo : EIATTR_KPARAM_INFO
	.align		4
.L_417:
        /*0018*/ 	.byte	0x04, 0x17
        /*001a*/ 	.short	(.L_419 - .L_418)
.L_418:
        /*001c*/ 	.word	0x00000000
        /*0020*/ 	.short	0x000b
        /*0022*/ 	.short	0x0058
        /*0024*/ 	.byte	0x00, 0xf0, 0x21, 0x00


	//----- nvinfo : EIATTR_KPARAM_INFO
	.align		4
.L_419:
        /*0028*/ 	.byte	0x04, 0x17
        /*002a*/ 	.short	(.L_421 - .L_420)
.L_420:
        /*002c*/ 	.word	0x00000000
        /*0030*/ 	.short	0x000a
        /*0032*/ 	.short	0x0050
        /*0034*/ 	.byte	0x00, 0xf0, 0x21, 0x00


	//----- nvinfo : EIATTR_KPARAM_INFO
	.align		4
.L_421:
        /*0038*/ 	.byte	0x04, 0x17
        /*003a*/ 	.short	(.L_423 - .L_422)
.L_422:
        /*003c*/ 	.word	0x00000000
        /*0040*/ 	.short	0x0009
        /*0042*/ 	.short	0x0048
        /*0044*/ 	.byte	0x00, 0xf0, 0x21, 0x00


	//----- nvinfo : EIATTR_KPARAM_INFO
	.align		4
.L_423:
        /*0048*/ 	.byte	0x04, 0x17
        /*004a*/ 	.short	(.L_425 - .L_424)
.L_424:
        /*004c*/ 	.word	0x00000000
        /*0050*/ 	.short	0x0008
        /*0052*/ 	.short	0x0040
        /*0054*/ 	.byte	0x00, 0xf0, 0x21, 0x00


	//----- nvinfo : EIATTR_KPARAM_INFO
	.align		4
.L_425:
        /*0058*/ 	.byte	0x04, 0x17
        /*005a*/ 	.short	(.L_427 - .L_426)
.L_426:
        /*005c*/ 	.word	0x00000000
        /*0060*/ 	.short	0x0007
        /*0062*/ 	.short	0x0038
        /*0064*/ 	.byte	0x00, 0xf0, 0x21, 0x00


	//----- nvinfo : EIATTR_KPARAM_INFO
	.align		4
.L_427:
        /*0068*/ 	.byte	0x04, 0x17
        /*006a*/ 	.short	(.L_429 - .L_428)
.L_428:
        /*006c*/ 	.word	0x00000000
        /*0070*/ 	.short	0x0006
        /*0072*/ 	.short	0x0030
        /*0074*/ 	.byte	0x00, 0xf0, 0x21, 0x00


	//----- nvinfo : EIATTR_KPARAM_INFO
	.align		4
.L_429:
        /*0078*/ 	.byte	0x04, 0x17
        /*007a*/ 	.short	(.L_431 - .L_430)
.L_430:
        /*007c*/ 	.word	0x00000000
        /*0080*/ 	.short	0x0005
        /*0082*/ 	.short	0x0028
        /*0084*/ 	.byte	0x00, 0xf0, 0x11, 0x00


	//----- nvinfo : EIATTR_KPARAM_INFO
	.align		4
.L_431:
        /*0088*/ 	.byte	0x04, 0x17
        /*008a*/ 	.short	(.L_433 - .L_432)
.L_432:
        /*008c*/ 	.word	0x00000000
        /*0090*/ 	.short	0x0004
        /*0092*/ 	.short	0x0020
        /*0094*/ 	.byte	0x00, 0xf0, 0x21, 0x00


	//----- nvinfo : EIATTR_KPARAM_INFO
	.align		4
.L_433:
        /*0098*/ 	.byte	0x04, 0x17
        /*009a*/ 	.short	(.L_435 - .L_434)
.L_434:
        /*009c*/ 	.word	0x00000000
        /*00a0*/ 	.short	0x0003
        /*00a2*/ 	.short	0x0018
        /*00a4*/ 	.byte	0x00, 0xf0, 0x21, 0x00


	//----- nvinfo : EIATTR_KPARAM_INFO
	.align		4
.L_435:
        /*00a8*/ 	.byte	0x04, 0x17
        /*00aa*/ 	.short	(.L_437 - .L_436)
.L_436:
        /*00ac*/ 	.word	0x00000000
        /*00b0*/ 	.short	0x0002
        /*00b2*/ 	.short	0x0010
        /*00b4*/ 	.byte	0x00, 0xf0, 0x21, 0x00


	//----- nvinfo : EIATTR_KPARAM_INFO
	.align		4
.L_437:
        /*00b8*/ 	.byte	0x04, 0x17
        /*00ba*/ 	.short	(.L_439 - .L_438)
.L_438:
        /*00bc*/ 	.word	0x00000000
        /*00c0*/ 	.short	0x0001
        /*00c2*/ 	.short	0x0008
        /*00c4*/ 	.byte	0x00, 0xf0, 0x21, 0x00


	//----- nvinfo : EIATTR_KPARAM_INFO
	.align		4
.L_439:
        /*00c8*/ 	.byte	0x04, 0x17
        /*00ca*/ 	.short	(.L_441 - .L_440)
.L_440:
        /*00cc*/ 	.word	0x00000000
        /*00d0*/ 	.short	0x0000
        /*00d2*/ 	.short	0x0000
        /*00d4*/ 	.byte	0x00, 0xf0, 0x21, 0x00


	//----- nvinfo : EIATTR_SPARSE_MMA_MASK
	.align		4
.L_441:
        /*00d8*/ 	.byte	0x03, 0x50
        /*00da*/ 	.short	0x0000


	//----- nvinfo : EIATTR_MAXREG_COUNT
	.align		4
        /*00dc*/ 	.byte	0x03, 0x1b
        /*00de*/ 	.short	0x00ff


	//----- nvinfo : EIATTR_MERCURY_ISA_VERSION
	.align		4
        /*00e0*/ 	.byte	0x03, 0x5f
        /*00e2*/ 	.short	0x0101


	//----- nvinfo : EIATTR_EXIT_INSTR_OFFSETS
	.align		4
        /*00e4*/ 	.byte	0x04, 0x1c
        /*00e6*/ 	.short	(.L_443 - .L_442)


	//   ....[0]....
.L_442:
        /*00e8*/ 	.word	0x00000140


	//   ....[1]....
        /*00ec*/ 	.word	0x00000a30


	//   ....[2]....
        /*00f0*/ 	.word	0x00000c90


	//----- nvinfo : EIATTR_CRS_STACK_SIZE
	.align		4
.L_443:
        /*00f4*/ 	.byte	0x04, 0x1e
        /*00f6*/ 	.short	(.L_445 - .L_444)
.L_444:
        /*00f8*/ 	.word	0x00000000


	//----- nvinfo : EIATTR_CBANK_PARAM_SIZE
	.align		4
.L_445:
        /*00fc*/ 	.byte	0x03, 0x19
        /*00fe*/ 	.short	0x0068


	//----- nvinfo : EIATTR_PARAM_CBANK
	.align		4
        /*0100*/ 	.byte	0x04, 0x0a
        /*0102*/ 	.short	(.L_447 - .L_446)
	.align		4
.L_446:
        /*0104*/ 	.word	index@(.nv.constant0._ZN2at6native55_GLOBAL__N__6c1c77d0_17_DistanceKernel_cu_7dd49032_293831cdist_backward_kernel_cuda_implIfNS1_5distsIfE3twoEEEvPT_PKS6_S9_S9_S9_S6_lllllll)
        /*0108*/ 	.short	0x0210
        /*010a*/ 	.short	0x0068


	//----- nvinfo : EIATTR_SW_WAR
	.align		4
.L_447:
        /*010c*/ 	.byte	0x04, 0x36
        /*010e*/ 	.short	(.L_449 - .L_448)
.L_448:
        /*0110*/ 	.word	0x00000008
.L_449:


//--------------------- .nv.info._ZN2at6native55_GLOBAL__N__6c1c77d0_17_DistanceKernel_cu_7dd49032_293831cdist_backward_kernel_cuda_implIfNS1_5distsIfE6lt_twoEEEvPT_PKS6_S9_S9_S9_S6_lllllll --------------------------
	.section	.nv.info._ZN2at6native55_GLOBAL__N__6c1c77d0_17_DistanceKernel_cu_7dd49032_293831cdist_backward_kernel_cuda_implIfNS1_5distsIfE6lt_twoEEEvPT_PKS6_S9_S9_S9_S6_lllllll,"",@"SHT_CUDA_INFO"
	.sectionflags	@""
	.align	4


	//----- nvinfo : EIATTR_CUDA_API_VERSION
	.align		4
        /*0000*/ 	.byte	0x04, 0x37
        /*0002*/ 	.short	(.L_451 - .L_450)
.L_450:
        /*0004*/ 	.word	0x00000082


	//----- nvinfo : EIATTR_KPARAM_INFO
	.align		4
.L_451:
        /*0008*/ 	.byte	0x04, 0x17
        /*000a*/ 	.short	(.L_453 - .L_452)
.L_452:
        /*000c*/ 	.word	0x00000000
        /*0010*/ 	.short	0x000c
        /*0012*/ 	.short	0x0060
        /*0014*/ 	.byte	0x00, 0xf0, 0x21, 0x00


	//----- nvinfo : EIATTR_KPARAM_INFO
	.align		4
.L_453:
        /*0018*/ 	.byte	0x04, 0x17
        /*001a*/ 	.short	(.L_455 - .L_454)
.L_454:
        /*001c*/ 	.word	0x00000000
        /*0020*/ 	.short	0x000b
        /*0022*/ 	.short	0x0058
        /*0024*/ 	.byte	0x00, 0xf0, 0x21, 0x00


	//----- nvinfo : EIATTR_KPARAM_INFO
	.align		4
.L_455:
        /*0028*/ 	.byte	0x04, 0x17
        /*002a*/ 	.short	(.L_457 - .L_456)
.L_456:
        /*002c*/ 	.word	0x00000000
        /*0030*/ 	.short	0x000a
        /*0032*/ 	.short	0x0050
        /*0034*/ 	.byte	0x00, 0xf0, 0x21, 0x00


	//----- nvinfo : EIATTR_KPARAM_INFO
	.align		4
.L_457:
        /*0038*/ 	.byte	0x04, 0x17
        /*003a*/ 	.short	(.L_459 - .L_458)
.L_458:
        /*003c*/ 	.word	0x00000000
        /*0040*/ 	.short	0x0009
        /*0042*/ 	.short	0x0048
        /*0044*/ 	.byte	0x00, 0xf0, 0x21, 0x00


	//----- nvinfo : EIATTR_KPARAM_INFO
	.align		4
.L_459:
        /*0048*/ 	.byte	0x04, 0x17
        /*004a*/ 	.short	(.L_461 - .L_460)
.L_460:
        /*004c*/ 	.word	0x00000000
        /*0050*/ 	.short	0x0008
        /*0052*/ 	.short	0x0040
        /*0054*/ 	.byte	0x00, 0xf0, 0x21, 0x00


	//----- nvinfo : EIATTR_KPARAM_INFO
	.align		4
.L_461:
        /*0058*/ 	.byte	0x04, 0x17
        /*005a*/ 	.short	(.L_463 - .L_462)
.L_462:
        /*005c*/ 	.word	0x00000000
        /*0060*/ 	.short	0x0007
        /*0062*/ 	.short	0x0038
        /*0064*/ 	.byte	0x00, 0xf0, 0x21, 0x00


	//----- nvinfo : EIATTR_KPARAM_INFO
	.align		4
.L_463:
        /*0068*/ 	.byte	0x04, 0x17
        /*006a*/ 	.short	(.L_465 - .L_464)
.L_464:
        /*006c*/ 	.word	0x00000000
        /*0070*/ 	.short	0x0006
        /*0072*/ 	.short	0x0030
        /*0074*/ 	.byte	0x00, 0xf0, 0x21, 0x00


	//----- nvinfo : EIATTR_KPARAM_INFO
	.align		4
.L_465:
        /*0078*/ 	.byte	0x04, 0x17
        /*007a*/ 	.short	(.L_467 - .L_466)
.L_466:
        /*007c*/ 	.word	0x00000000
        /*0080*/ 	.short	0x0005
        /*0082*/ 	.short	0x0028
        /*0084*/ 	.byte	0x00, 0xf0, 0x11, 0x00


	//----- nvinfo : EIATTR_KPARAM_INFO
	.align		4
.L_467:
        /*0088*/ 	.byte	0x04, 0x17
        /*008a*/ 	.short	(.L_469 - .L_468)
.L_468:
        /*008c*/ 	.word	0x00000000
        /*0090*/ 	.short	0x0004
        /*0092*/ 	.short	0x0020
        /*0094*/ 	.byte	0x00, 0xf0, 0x21, 0x00


	//----- nvinfo : EIATTR_KPARAM_INFO
	.align		4
.L_469:
        /*0098*/ 	.byte	0x04, 0x17
        /*009a*/ 	.short	(.L_471 - .L_470)
.L_470:
        /*009c*/ 	.word	0x00000000
        /*00a0*/ 	.short	0x0003
        /*00a2*/ 	.short	0x0018
        /*00a4*/ 	.byte	0x00, 0xf0, 0x21, 0x00


	//----- nvinfo : EIATTR_KPARAM_INFO
	.align		4
.L_471:
        /*00a8*/ 	.byte	0x04, 0x17
        /*00aa*/ 	.short	(.L_473 - .L_472)
.L_472:
        /*00ac*/ 	.word	0x00000000
        /*00b0*/ 	.short	0x0002
        /*00b2*/ 	.short	0x0010
        /*00b4*/ 	.byte	0x00, 0xf0, 0x21, 0x00


	//----- nvinfo : EIATTR_KPARAM_INFO
	.align		4
.L_473:
        /*00b8*/ 	.byte	0x04, 0x17
        /*00ba*/ 	.short	(.L_475 - .L_474)
.L_474:
        /*00bc*/ 	.word	0x00000000
        /*00c0*/ 	.short	0x0001
        /*00c2*/ 	.short	0x0008
        /*00c4*/ 	.byte	0x00, 0xf0, 0x21, 0x00


	//----- nvinfo : EIATTR_KPARAM_INFO
	.align		4
.L_475:
        /*00c8*/ 	.byte	0x04, 0x17
        /*00ca*/ 	.short	(.L_477 - .L_476)
.L_476:
        /*00cc*/ 	.word	0x00000000
        /*00d0*/ 	.short	0x0000
        /*00d2*/ 	.short	0x0000
        /*00d4*/ 	.byte	0x00, 0xf0, 0x21, 0x00


	//----- nvinfo : EIATTR_SPARSE_MMA_MASK
	.align		4
.L_477:
        /*00d8*/ 	.byte	0x03, 0x50
        /*00da*/ 	.short	0x0000


	//----- nvinfo : EIATTR_MAXREG_COUNT
	.align		4
        /*00dc*/ 	.byte	0x03, 0x1b
        /*00de*/ 	.short	0x00ff


	//----- nvinfo : EIATTR_MERCURY_ISA_VERSION
	.align		4
        /*00e0*/ 	.byte	0x03, 0x5f
        /*00e2*/ 	.short	0x0101


	//----- nvinfo : EIATTR_EXIT_INSTR_OFFSETS
	.align		4
        /*00e4*/ 	.byte	0x04, 0x1c
        /*00e6*/ 	.short	(.L_479 - .L_478)


	//   ....[0]....
.L_478:
        /*00e8*/ 	.word	0x00000140


	//   ....[1]....
        /*00ec*/ 	.word	0x00000a30


	//   ....[2]....
        /*00f0*/ 	.word	0x00000db0


	//   ....[3]....
        /*00f4*/ 	.word	0x00001080


	//----- nvinfo : EIATTR_CRS_STACK_SIZE
	.align		4
.L_479:
        /*00f8*/ 	.byte	0x04, 0x1e
        /*00fa*/ 	.short	(.L_481 - .L_480)
.L_480:
        /*00fc*/ 	.word	0x00000000


	//----- nvinfo : EIATTR_CBANK_PARAM_SIZE
	.align		4
.L_481:
        /*0100*/ 	.byte	0x03, 0x19
        /*0102*/ 	.short	0x0068


	//----- nvinfo : EIATTR_PARAM_CBANK
	.align		4
        /*0104*/ 	.byte	0x04, 0x0a
        /*0106*/ 	.short	(.L_483 - .L_482)
	.align		4
.L_482:
        /*0108*/ 	.word	index@(.nv.constant0._ZN2at6native55_GLOBAL__N__6c1c77d0_17_DistanceKernel_cu_7dd49032_293831cdist_backward_kernel_cuda_implIfNS1_5distsIfE6lt_twoEEEvPT_PKS6_S9_S9_S9_S6_lllllll)
        /*010c*/ 	.short	0x0210
        /*010e*/ 	.short	0x0068


	//----- nvinfo : EIATTR_SW_WAR
	.align		4
.L_483:
        /*0110*/ 	.byte	0x04, 0x36
        /*0112*/ 	.short	(.L_485 - .L_484)
.L_484:
        /*0114*/ 	.word	0x00000008
.L_485:


//--------------------- .nv.info._ZN2at6native55_GLOBAL__N__6c1c77d0_17_DistanceKernel_cu_7dd49032_293831cdist_backward_kernel_cuda_implIfNS1_5distsIfE3oneEEEvPT_PKS6_S9_S9_S9_S6_lllllll --------------------------
	.section	.nv.info._ZN2at6native55_GLOBAL__N__6c1c77d0_17_DistanceKernel_cu_7dd49032_293831cdist_backward_kernel_cuda_implIfNS1_5distsIfE3oneEEEvPT_PKS6_S9_S9_S9_S6_lllllll,"",@"SHT_CUDA_INFO"
	.sectionflags	@""
	.align	4


	//----- nvinfo : EIATTR_CUDA_API_VERSION
	.align		4
        /*0000*/ 	.byte	0x04, 0x37
        /*0002*/ 	.short	(.L_487 - .L_486)
.L_486:
        /*0004*/ 	.word	0x00000082


	//----- nvinfo : EIATTR_KPARAM_INFO
	.align		4
.L_487:
        /*0008*/ 	.byte	0x04, 0x17
        /*000a*/ 	.short	(.L_489 - .L_488)
.L_488:
        /*000c*/ 	.word	0x00000000
        /*0010*/ 	.short	0x000c
        /*0012*/ 	.short	0x0060
        /*0014*/ 	.byte	0x00, 0xf0, 0x21, 0x00


	//----- nvinfo : EIATTR_KPARAM_INFO
	.align		4
.L_489:
        /*0018*/ 	.byte	0x04, 0x17
        /*001a*/ 	.short	(.L_491 - .L_490)
.L_490:
        /*001c*/ 	.word	0x00000000
        /*0020*/ 	.short	0x000b
        /*0022*/ 	.short	0x0058
        /*0024*/ 	.byte	0x00, 0xf0, 0x21, 0x00


	//----- nvinfo : EIATTR_KPARAM_INFO
	.align		4
.L_491:
        /*0028*/ 	.byte	0x04, 0x17
        /*002a*/ 	.short	(.L_493 - .L_492)
.L_492:
        /*002c*/ 	.word	0x00000000
        /*0030*/ 	.short	0x000a
        /*0032*/ 	.short	0x0050
        /*0034*/ 	.byte	0x00, 0xf0, 0x21, 0x00


	//----- nvinfo : EIATTR_KPARAM_INFO
	.align		4
.L_493:
        /*0038*/ 	.byte	0x04, 0x17
        /*003a*/ 	.short	(.L_495 - .L_494)
.L_494:
        /*003c*/ 	.word	0x00000000
        /*0040*/ 	.short	0x0009
        /*0042*/ 	.short	0x0048
        /*0044*/ 	.byte	0x00, 0xf0, 0x21, 0x00


	//----- nvinfo : EIATTR_KPARAM_INFO
	.align		4
.L_495:
        /*0048*/ 	.byte	0x04, 0x17
        /*004a*/ 	.short	(.L_497 - .L_496)
.L_496:
        /*004c*/ 	.word	0x00000000
        /*0050*/ 	.short	0x0008
        /*0052*/ 	.short	0x0040
        /*0054*/ 	.byte	0x00, 0xf0, 0x21, 0x00


	//----- nvinfo : EIATTR_KPARAM_INFO
	.align		4
.L_497:
        /*0058*/ 	.byte	0x04, 0x17
        /*005a*/ 	.short	(.L_499 - .L_498)
.L_498:
        /*005c*/ 	.word	0x00000000
        /*0060*/ 	.short	0x0007
        /*0062*/ 	.short	0x0038
        /*0064*/ 	.byte	0x00, 0xf0, 0x21, 0x00


	//----- nvinfo : EIATTR_KPARAM_INFO
	.align		4
.L_499:
        /*0068*/ 	.byte	0x04, 0x17
        /*006a*/ 	.short	(.L_501 - .L_500)
.L_500:
        /*006c*/ 	.word	0x00000000
        /*0070*/ 	.short	0x0006
        /*0072*/ 	.short	0x0030
        /*0074*/ 	.byte	0x00, 0xf0, 0x21, 0x00


	//----- nvinfo : EIATTR_KPARAM_INFO
	.align		4
.L_501:
        /*0078*/ 	.byte	0x04, 0x17
        /*007a*/ 	.short	(.L_503 - .L_502)
.L_502:
        /*007c*/ 	.word	0x00000000
        /*0080*/ 	.short	0x0005
        /*0082*/ 	.short	0x0028
        /*0084*/ 	.byte	0x00, 0xf0, 0x11, 0x00


	//----- nvinfo : EIATTR_KPARAM_INFO
	.align		4
.L_503:
        /*0088*/ 	.byte	0x04, 0x17
        /*008a*/ 	.short	(.L_505 - .L_504)
.L_504:
        /*008c*/ 	.word	0x00000000
        /*0090*/ 	.short	0x0004
        /*0092*/ 	.short	0x0020
        /*0094*/ 	.byte	0x00, 0xf0, 0x21, 0x00


	//----- nvinfo : EIATTR_KPARAM_INFO
	.align		4
.L_505:
        /*0098*/ 	.byte	0x04, 0x17
        /*009a*/ 	.short	(.L_507 - .L_506)
.L_506:
        /*009c*/ 	.word	0x00000000
        /*00a0*/ 	.short	0x0003
        /*00a2*/ 	.short	0x0018
        /*00a4*/ 	.byte	0x00, 0xf0, 0x21, 0x00


	//----- nvinfo : EIATTR_KPARAM_INFO
	.align		4
.L_507:
        /*00a8*/ 	.byte	0x04, 0x17
        /*00aa*/ 	.short	(.L_509 - .L_508)
.L_508:
        /*00ac*/ 	.word	0x00000000
        /*00b0*/ 	.short	0x0002
        /*00b2*/ 	.short	0x0010
        /*00b4*/ 	.byte	0x00, 0xf0, 0x21, 0x00


	//----- nvinfo : EIATTR_KPARAM_INFO
	.align		4
.L_509:
        /*00b8*/ 	.byte	0x04, 0x17
        /*00ba*/ 	.short	(.L_511 - .L_510)
.L_510:
        /*00bc*/ 	.word	0x00000000
        /*00c0*/ 	.short	0x0001
        /*00c2*/ 	.short	0x0008
        /*00c4*/ 	.byte	0x00, 0xf0, 0x21, 0x00


	//----- nvinfo : EIATTR_KPARAM_INFO
	.align		4
.L_511:
        /*00c8*/ 	.byte	0x04, 0x17
        /*00ca*/ 	.short	(.L_513 - .L_512)
.L_512:
        /*00cc*/ 	.word	0x00000000
        /*00d0*/ 	.short	0x0000
        /*00d2*/ 	.short	0x0000
        /*00d4*/ 	.byte	0x00, 0xf0, 0x21, 0x00


	//----- nvinfo : EIATTR_SPARSE_MMA_MASK
	.align		4
.L_513:
        /*00d8*/ 	.byte	0x03, 0x50
        /*00da*/ 	.short	0x0000


	//----- nvinfo : EIATTR_MAXREG_COUNT
	.align		4
        /*00dc*/ 	.byte	0x03, 0x1b
        /*00de*/ 	.short	0x00ff


	//----- nvinfo : EIATTR_MERCURY_ISA_VERSION
	.align		4
        /*00e0*/ 	.byte	0x03, 0x5f
        /*00e2*/ 	.short	0x0101


	//----- nvinfo : EIATTR_EXIT_INSTR_OFFSETS
	.align		4
        /*00e4*/ 	.byte	0x04, 0x1c
        /*00e6*/ 	.short	(.L_515 - .L_514)


	//   ....[0]....
.L_514:
        /*00e8*/ 	.word	0x00000140


	//   ....[1]....
        /*00ec*/ 	.word	0x000009c0


	//   ....[2]....
        /*00f0*/ 	.word	0x00000c20


	//----- nvinfo : EIATTR_CRS_STACK_SIZE
	.align		4
.L_515:
        /*00f4*/ 	.byte	0x04, 0x1e
        /*00f6*/ 	.short	(.L_517 - .L_516)
.L_516:
        /*00f8*/ 	.word	0x00000000


	//----- nvinfo : EIATTR_CBANK_PARAM_SIZE
	.align		4
.L_517:
        /*00fc*/ 	.byte	0x03, 0x19
        /*00fe*/ 	.short	0x0068


	//----- nvinfo : EIATTR_PARAM_CBANK
	.align		4
        /*0100*/ 	.byte	0x04, 0x0a
        /*0102*/ 	.short	(.L_519 - .L_518)
	.align		4
.L_518:
        /*0104*/ 	.word	index@(.nv.constant0._ZN2at6native55_GLOBAL__N__6c1c77d0_17_DistanceKernel_cu_7dd49032_293831cdist_backward_kernel_cuda_implIfNS1_5distsIfE3oneEEEvPT_PKS6_S9_S9_S9_S6_lllllll)
        /*0108*/ 	.short	0x0210
        /*010a*/ 	.short	0x0068


	//----- nvinfo : EIATTR_SW_WAR
	.align		4
.L_519:
        /*010c*/ 	.byte	0x04, 0x36
        /*010e*/ 	.short	(.L_521 - .L_520)
.L_520:
        /*0110*/ 	.word	0x00000008
.L_521:


//--------------------- .nv.info._ZN2at6native55_GLOBAL__N__6c1c77d0_17_DistanceKernel_cu_7dd49032_293831cdist_backward_kernel_cuda_implIfNS1_5distsIfE1pEEEvPT_PKS6_S9_S9_S9_S6_lllllll --------------------------
	.section	.nv.info._ZN2at6native55_GLOBAL__N__6c1c77d0_17_DistanceKernel_cu_7dd49032_293831cdist_backward_kernel_cuda_implIfNS1_5distsIfE1pEEEvPT_PKS6_S9_S9_S9_S6_lllllll,"",@"SHT_CUDA_INFO"
	.sectionflags	@""
	.align	4


	//----- nvinfo : EIATTR_CUDA_API_VERSION
	.align		4
        /*0000*/ 	.byte	0x04, 0x37
        /*0002*/ 	.short	(.L_523 - .L_522)
.L_522:
        /*0004*/ 	.word	0x00000082


	//----- nvinfo : EIATTR_KPARAM_INFO
	.align		4
.L_523:
        /*0008*/ 	.byte	0x04, 0x17
        /*000a*/ 	.short	(.L_525 - .L_524)
.L_524:
        /*000c*/ 	.word	0x00000000
        /*0010*/ 	.short	0x000c
        /*0012*/ 	.short	0x0060
        /*0014*/ 	.byte	0x00, 0xf0, 0x21, 0x00


	//----- nvinfo : EIATTR_KPARAM_INFO
	.align		4
.L_525:
        /*0018*/ 	.byte	0x04, 0x17
        /*001a*/ 	.short	(.L_527 - .L_526)
.L_526:
        /*001c*/ 	.word	0x00000000
        /*0020*/ 	.short	0x000b
        /*0022*/ 	.short	0x0058
        /*0024*/ 	.byte	0x00, 0xf0, 0x21, 0x00


	//----- nvinfo : EIATTR_KPARAM_INFO
	.align		4
.L_527:
        /*0028*/ 	.byte	0x04, 0x17
        /*002a*/ 	.short	(.L_529 - .L_528)
.L_528:
        /*002c*/ 	.word	0x00000000
        /*0030*/ 	.short	0x000a
        /*0032*/ 	.short	0x0050
        /*0034*/ 	.byte	0x00, 0xf0, 0x21, 0x00


	//----- nvinfo : EIATTR_KPARAM_INFO
	.align		4
.L_529:
        /*0038*/ 	.byte	0x04, 0x17
        /*003a*/ 	.short	(.L_531 - .L_530)
.L_530:
        /*003c*/ 	.word	0x00000000
        /*0040*/ 	.short	0x0009
        /*0042*/ 	.short	0x0048
        /*0044*/ 	.byte	0x00, 0xf0, 0x21, 0x00


	//----- nvinfo : EIATTR_KPARAM_INFO
	.align		4
.L_531:
        /*0048*/ 	.byte	0x04, 0x17
        /*004a*/ 	.short	(.L_533 - .L_532)
.L_532:
        /*004c*/ 	.word	0x00000000
        /*0050*/ 	.short	0x0008
        /*0052*/ 	.short	0x0040
        /*0054*/ 	.byte	0x00, 0xf0, 0x21, 0x00


	//----- nvinfo : EIATTR_KPARAM_INFO
	.align		4
.L_533:
        /*0058*/ 	.byte	0x04, 0x17
        /*005a*/ 	.short	(.L_535 - .L_534)
.L_534:
        /*005c*/ 	.word	0x00000000
        /*0060*/ 	.short	0x0007
        /*0062*/ 	.short	0x0038
        /*0064*/ 	.byte	0x00, 0xf0, 0x21, 0x00


	//----- nvinfo : EIATTR_KPARAM_INFO
	.align		4
.L_535:
        /*0068*/ 	.byte	0x04, 0x17
        /*006a*/ 	.short	(.L_537 - .L_536)
.L_536:
        /*006c*/ 	.word	0x00000000
        /*0070*/ 	.short	0x0006
        /*0072*/ 	.short	0x0030
        /*0074*/ 	.byte	0x00, 0xf0, 0x21, 0x00


	//----- nvinfo : EIATTR_KPARAM_INFO
	.align		4
.L_537:
        /*0078*/ 	.byte	0x04, 0x17
        /*007a*/ 	.short	(.L_539 - .L_538)
.L_538:
        /*007c*/ 	.word	0x00000000
        /*0080*/ 	.short	0x0005
        /*0082*/ 	.short	0x0028
        /*0084*/ 	.byte	0x00, 0xf0, 0x11, 0x00


	//----- nvinfo : EIATTR_KPARAM_INFO
	.align		4
.L_539:
        /*0088*/ 	.byte	0x04, 0x17
        /*008a*/ 	.short	(.L_541 - .L_540)
.L_540:
        /*008c*/ 	.word	0x00000000
        /*0090*/ 	.short	0x0004
        /*0092*/ 	.short	0x0020
        /*0094*/ 	.byte	0x00, 0xf0, 0x21, 0x00


	//----- nvinfo : EIATTR_KPARAM_INFO
	.align		4
.L_541:
        /*0098*/ 	.byte	0x04, 0x17
        /*009a*/ 	.short	(.L_543 - .L_542)
.L_542:
        /*009c*/ 	.word	0x00000000
        /*00a0*/ 	.short	0x0003
        /*00a2*/ 	.short	0x0018
        /*00a4*/ 	.byte	0x00, 0xf0, 0x21, 0x00


	//----- nvinfo : EIATTR_KPARAM_INFO
	.align		4
.L_543:
        /*00a8*/ 	.byte	0x04, 0x17
        /*00aa*/ 	.short	(.L_545 - .L_544)
.L_544:
        /*00ac*/ 	.word	0x00000000
        /*00b0*/ 	.short	0x0002
        /*00b2*/ 	.short	0x0010
        /*00b4*/ 	.byte	0x00, 0xf0, 0x21, 0x00


	//----- nvinfo : EIATTR_KPARAM_INFO
	.align		4
.L_545:
        /*00b8*/ 	.byte	0x04, 0x17
        /*00ba*/ 	.short	(.L_547 - .L_546)
.L_546:
        /*00bc*/ 	.word	0x00000000
        /*00c0*/ 	.short	0x0001
        /*00c2*/ 	.short	0x0008
        /*00c4*/ 	.byte	0x00, 0xf0, 0x21, 0x00


	//----- nvinfo : EIATTR_KPARAM_INFO
	.align		4
.L_547:
        /*00c8*/ 	.byte	0x04, 0x17
        /*00ca*/ 	.short	(.L_549 - .L_548)
.L_548:
        /*00cc*/ 	.word	0x00000000
        /*00d0*/ 	.short	0x0000
        /*00d2*/ 	.short	0x0000
        /*00d4*/ 	.byte	0x00, 0xf0, 0x21, 0x00


	//----- nvinfo : EIATTR_SPARSE_MMA_MASK
	.align		4
.L_549:
        /*00d8*/ 	.byte	0x03, 0x50
        /*00da*/ 	.short	0x0000


	//----- nvinfo : EIATTR_MAXREG_COUNT
	.align		4
        /*00dc*/ 	.byte	0x03, 0x1b
        /*00de*/ 	.short	0x00ff


	//----- nvinfo : EIATTR_MERCURY_ISA_VERSION
	.align		4
        /*00e0*/ 	.byte	0x03, 0x5f
        /*00e2*/ 	.short	0x0101


	//----- nvinfo : EIATTR_EXIT_INSTR_OFFSETS
	.align		4
        /*00e4*/ 	.byte	0x04, 0x1c
        /*00e6*/ 	.short	(.L_551 - .L_550)


	//   ....[0]....
.L_550:
        /*00e8*/ 	.word	0x00000140


	//   ....[1]....
        /*00ec*/ 	.word	0x00000a30


	//   ....[2]....
        /*00f0*/ 	.word	0x00000d10


	//----- nvinfo : EIATTR_CRS_STACK_SIZE
	.align		4
.L_551:
        /*00f4*/ 	.byte	0x04, 0x1e
        /*00f6*/ 	.short	(.L_553 - .L_552)
.L_552:
        /*00f8*/ 	.word	0x00000000


	//----- nvinfo : EIATTR_CBANK_PARAM_SIZE
	.align		4
.L_553:
        /*00fc*/ 	.byte	0x03, 0x19
        /*00fe*/ 	.short	0x0068


	//----- nvinfo : EIATTR_PARAM_CBANK
	.align		4
        /*0100*/ 	.byte	0x04, 0x0a
        /*0102*/ 	.short	(.L_555 - .L_554)
	.align		4
.L_554:
        /*0104*/ 	.word	index@(.nv.constant0._ZN2at6native55_GLOBAL__N__6c1c77d0_17_DistanceKernel_cu_7dd49032_293831cdist_backward_kernel_cuda_implIfNS1_5distsIfE1pEEEvPT_PKS6_S9_S9_S9_S6_lllllll)
        /*0108*/ 	.short	0x0210
        /*010a*/ 	.short	0x0068


	//----- nvinfo : EIATTR_SW_WAR
	.align		4
.L_555:
        /*010c*/ 	.byte	0x04, 0x36
        /*010e*/ 	.short	(.L_557 - .L_556)
.L_556:
        /*0110*/ 	.word	0x00000008
.L_557:


//--------------------- .nv.info._ZN2at6native55_GLOBAL__N__6c1c77d0_17_DistanceKernel_cu_7dd49032_293831cdist_backward_kernel_cuda_implIdNS1_5distsIdE3infEEEvPT_PKS6_S9_S9_S9_S6_lllllll --------------------------
	.section	.nv.info._ZN2at6native55_GLOBAL__N__6c1c77d0_17_DistanceKernel_cu_7dd49032_293831cdist_backward_kernel_cuda_implIdNS1_5distsIdE3infEEEvPT_PKS6_S9_S9_S9_S6_lllllll,"",@"SHT_CUDA_INFO"
	.sectionflags	@""
	.align	4


	//----- nvinfo : EIATTR_CUDA_API_VERSION
	.align		4
        /*0000*/ 	.byte	0x04, 0x37
        /*0002*/ 	.short	(.L_559 - .L_558)
.L_558:
        /*0004*/ 	.word	0x00000082


	//----- nvinfo : EIATTR_KPARAM_INFO
	.align		4
.L_559:
        /*0008*/ 	.byte	0x04, 0x17
        /*000a*/ 	.short	(.L_561 - .L_560)
.L_560:
        /*000c*/ 	.word	0x00000000
        /*0010*/ 	.short	0x000c
        /*0012*/ 	.short	0x0060
        /*0014*/ 	.byte	0x00, 0xf0, 0x21, 0x00


	//----- nvinfo : EIATTR_KPARAM_INFO
	.align		4
.L_561:
        /*0018*/ 	.byte	0x04, 0x17
        /*001a*/ 	.short	(.L_563 - .L_562)
.L_562:
        /*001c*/ 	.word	0x00000000
        /*0020*/ 	.short	0x000b
        /*0022*/ 	.short	0x0058
        /*0024*/ 	.byte	0x00, 0xf0, 0x21, 0x00


	//----- nvinfo : EIATTR_KPARAM_INFO
	.align		4
.L_563:
        /*0028*/ 	.byte	0x04, 0x17
        /*002a*/ 	.short	(.L_565 - .L_564)
.L_564:
        /*002c*/ 	.word	0x00000000
        /*0030*/ 	.short	0x000a
        /*0032*/ 	.short	0x0050
        /*0034*/ 	.byte	0x00, 0xf0, 0x21, 0x00


	//----- nvinfo : EIATTR_KPARAM_INFO
	.align		4
.L_565:
        /*0038*/ 	.byte	0x04, 0x17
        /*003a*/ 	.short	(.L_567 - .L_566)
.L_566:
        /*003c*/ 	.word	0x00000000
        /*0040*/ 	.short	0x0009
        /*0042*/ 	.short	0x0048
        /*0044*/ 	.byte	0x00, 0xf0, 0x21, 0x00


	//----- nvinfo : EIATTR_KPARAM_INFO
	.align		4
.L_567:
        /*0048*/ 	.byte	0x04, 0x17
        /*004a*/ 	.short	(.L_569 - .L_568)
.L_568:
        /*004c*/ 	.word	0x00000000
        /*0050*/ 	.short	0x0008
        /*0052*/ 	.short	0x0040
        /*0054*/ 	.byte	0x00, 0xf0, 0x21, 0x00


	//----- nvinfo : EIATTR_KPARAM_INFO
	.align		4
.L_569:
        /*0058*/ 	.byte	0x04, 0x17
        /*005a*/ 	.short	(.L_571 - .L_570)
.L_570:
        /*005c*/ 	.word	0x00000000
        /*0060*/ 	.short	0x0007
        /*0062*/ 	.short	0x0038
        /*0064*/ 	.byte	0x00, 0xf0, 0x21, 0x00


	//----- nvinfo : EIATTR_KPARAM_INFO
	.align		4
.L_571:
        /*0068*/ 	.byte	0x04, 0x17
        /*006a*/ 	.short	(.L_573 - .L_572)
.L_572:
        /*006c*/ 	.word	0x00000000
        /*0070*/ 	.short	0x0006
        /*0072*/ 	.short	0x0030
        /*0074*/ 	.byte	0x00, 0xf0, 0x21, 0x00


	//----- nvinfo : EIATTR_KPARAM_INFO
	.align		4
.L_573:
        /*0078*/ 	.byte	0x04, 0x17
        /*007a*/ 	.short	(.L_575 - .L_574)
.L_574:
        /*007c*/ 	.word	0x00000000
        /*0080*/ 	.short	0x0005
        /*0082*/ 	.short	0x0028
        /*0084*/ 	.byte	0x00, 0xf0, 0x21, 0x00


	//----- nvinfo : EIATTR_KPARAM_INFO
	.align		4
.L_575:
        /*0088*/ 	.byte	0x04, 0x17
        /*008a*/ 	.short	(.L_577 - .L_576)
.L_576:
        /*008c*/ 	.word	0x00000000
        /*0090*/ 	.short	0x0004
        /*0092*/ 	.short	0x0020
        /*0094*/ 	.byte	0x00, 0xf0, 0x21, 0x00


	//----- nvinfo : EIATTR_KPARAM_INFO
	.align		4
.L_577:
        /*0098*/ 	.byte	0x04, 0x17
        /*009a*/ 	.short	(.L_579 - .L_578)
.L_578:
        /*009c*/ 	.word	0x00000000
        /*00a0*/ 	.short	0x0003
        /*00a2*/ 	.short	0x0018
        /*00a4*/ 	.byte	0x00, 0xf0, 0x21, 0x00


	//----- nvinfo : EIATTR_KPARAM_INFO
	.align		4
.L_579:
        /*00a8*/ 	.byte	0x04, 0x17
        /*00aa*/ 	.short	(.L_581 - .L_580)
.L_580:
        /*00ac*/ 	.word	0x00000000
        /*00b0*/ 	.short	0x0002
        /*00b2*/ 	.short	0x0010
        /*00b4*/ 	.byte	0x00, 0xf0, 0x21, 0x00


	//----- nvinfo : EIATTR_KPARAM_INFO
	.align		4
.L_581:
        /*00b8*/ 	.byte	0x04, 0x17
        /*00ba*/ 	.short	(.L_583 - .L_582)
.L_582:
        /*00bc*/ 	.word	0x00000000
        /*00c0*/ 	.short	0x0001
        /*00c2*/ 	.short	0x0008
        /*00c4*/ 	.byte	0x00, 0xf0, 0x21, 0x00


	//----- nvinfo : EIATTR_KPARAM_INFO
	.align		4
.L_583:
        /*00c8*/ 	.byte	0x04, 0x17
        /*00ca*/ 	.short	(.L_585 - .L_584)
.L_584:
        /*00cc*/ 	.word	0x00000000
        /*00d0*/ 	.short	0x0000
        /*00d2*/ 	.short	0x0000
        /*00d4*/ 	.byte	0x00, 0xf0, 0x21, 0x00


	//----- nvinfo : EIATTR_SPARSE_MMA_MASK
	.align		4
.L_585:
        /*00d8*/ 	.byte	0x03, 0x50
        /*00da*/ 	.short	0x0000


	//----- nvinfo : EIATTR_MAXREG_COUNT
	.align		4
        /*00dc*/ 	.byte	0x03, 0x1b
        /*00de*/ 	.short	0x00ff


	//----- nvinfo : EIATTR_MERCURY_ISA_VERSION
	.align		4
        /*00e0*/ 	.byte	0x03, 0x5f
        /*00e2*/ 	.short	0x0101


	//----- nvinfo : EIATTR_EXIT_INSTR_OFFSETS
	.align		4
        /*00e4*/ 	.byte	0x04, 0x1c
        /*00e6*/ 	.short	(.L_587 - .L_586)


	//   ....[0]....
.L_586:
        /*00e8*/ 	.word	0x00000140


	//   ....[1]....
        /*00ec*/ 	.word	0x00000a30


	//   ....[2]....
        /*00f0*/ 	.word	0x00000ce0


	//----- nvinfo : EIATTR_CRS_STACK_SIZE
	.align		4
.L_587:
        /*00f4*/ 	.byte	0x04, 0x1e
        /*00f6*/ 	.short	(.L_589 - .L_588)
.L_588:
        /*00f8*/ 	.word	0x00000000


	//----- nvinfo : EIATTR_CBANK_PARAM_SIZE
	.align		4
.L_589:
        /*00fc*/ 	.byte	0x03, 0x19
        /*00fe*/ 	.short	0x0068


	//----- nvinfo : EIATTR_PARAM_CBANK
	.align		4
        /*0100*/ 	.byte	0x04, 0x0a
        /*0102*/ 	.short	(.L_591 - .L_590)
	.align		4
.L_590:
        /*0104*/ 	.word	index@(.nv.constant0._ZN2at6native55_GLOBAL__N__6c1c77d0_17_DistanceKernel_cu_7dd49032_293831cdist_backward_kernel_cuda_implIdNS1_5distsIdE3infEEEvPT_PKS6_S9_S9_S9_S6_lllllll)
        /*0108*/ 	.short	0x0210
        /*010a*/ 	.short	0x0068


	//----- nvinfo : EIATTR_SW_WAR
	.align		4
.L_591:
        /*010c*/ 	.byte	0x04, 0x36
        /*010e*/ 	.short	(.L_593 - .L_592)
.L_592:
        /*0110*/ 	.word	0x00000008
.L_593:


//--------------------- .nv.info._ZN2at6native55_GLOBAL__N__6c1c77d0_17_DistanceKernel_cu_7dd49032_293831cdist_backward_kernel_cuda_implIdNS1_5distsIdE3twoEEEvPT_PKS6_S9_S9_S9_S6_lllllll --------------------------
	.section	.nv.info._ZN2at6native55_GLOBAL__N__6c1c77d0_17_DistanceKernel_cu_7dd49032_293831cdist_backward_kernel_cuda_implIdNS1_5distsIdE3twoEEEvPT_PKS6_S9_S9_S9_S6_lllllll,"",@"SHT_CUDA_INFO"
	.sectionflags	@""
	.align	4


	//----- nvinfo : EIATTR_CUDA_API_VERSION
	.align		4
        /*0000*/ 	.byte	0x04, 0x37
        /*0002*/ 	.short	(.L_595 - .L_594)
.L_594:
        /*0004*/ 	.word	0x00000082


	//----- nvinfo : EIATTR_KPARAM_INFO
	.align		4
.L_595:
        /*0008*/ 	.byte	0x04, 0x17
        /*000a*/ 	.short	(.L_597 - .L_596)
.L_596:
        /*000c*/ 	.word	0x00000000
        /*0010*/ 	.short	0x000c
        /*0012*/ 	.short	0x0060
        /*0014*/ 	.byte	0x00, 0xf0, 0x21, 0x00


	//----- nvinfo : EIATTR_KPARAM_INFO
	.align		4
.L_597:
        /*0018*/ 	.byte	0x04, 0x17
        /*001a*/ 	.short	(.L_599 - .L_598)
.L_598:
        /*001c*/ 	.word	0x00000000
        /*0020*/ 	.short	0x000b
        /*0022*/ 	.short	0x0058
        /*0024*/ 	.byte	0x00, 0xf0, 0x21, 0x00


	//----- nvinfo : EIATTR_KPARAM_INFO
	.align		4
.L_599:
        /*0028*/ 	.byte	0x04, 0x17
        /*002a*/ 	.short	(.L_601 - .L_600)
.L_600:
        /*002c*/ 	.word	0x00000000
        /*0030*/ 	.short	0x000a
        /*0032*/ 	.short	0x0050
        /*0034*/ 	.byte	0x00, 0xf0, 0x21, 0x00


	//----- nvinfo : EIATTR_KPARAM_INFO
	.align		4
.L_601:
        /*0038*/ 	.byte	0x04, 0x17
        /*003a*/ 	.short	(.L_603 - .L_602)
.L_602:
        /*003c*/ 	.word	0x00000000
        /*0040*/ 	.short	0x0009
        /*0042*/ 	.short	0x0048
        /*0044*/ 	.byte	0x00, 0xf0, 0x21, 0x00


	//----- nvinfo : EIATTR_KPARAM_INFO
	.align		4
.L_603:
        /*0048*/ 	.byte	0x04, 0x17
        /*004a*/ 	.short	(.L_605 - .L_604)
.L_604:
        /*004c*/ 	.word	0x00000000
        /*0050*/ 	.short	0x0008
        /*0052*/ 	.short	0x0040
        /*0054*/ 	.byte	0x00, 0xf0, 0x21, 0x00


	//----- nvinfo : EIATTR_KPARAM_INFO
	.align		4
.L_605:
        /*0058*/ 	.byte	0x04, 0x17
        /*005a*/ 	.short	(.L_607 - .L_606)
.L_606:
        /*005c*/ 	.word	0x00000000
        /*0060*/ 	.short	0x0007
        /*0062*/ 	.short	0x0038
        /*0064*/ 	.byte	0x00, 0xf0, 0x21, 0x00


	//----- nvinfo : EIATTR_KPARAM_INFO
	.align		4
.L_607:
        /*0068*/ 	.byte	0x04, 0x17
        /*006a*/ 	.short	(.L_609 - .L_608)
.L_608:
        /*006c*/ 	.word	0x00000000
        /*0070*/ 	.short	0x0006
        /*0072*/ 	.short	0x0030
        /*0074*/ 	.byte	0x00, 0xf0, 0x21, 0x00


	//----- nvinfo : EIATTR_KPARAM_INFO
	.align		4
.L_609:
        /*0078*/ 	.byte	0x04, 0x17
        /*007a*/ 	.short	(.L_611 - .L_610)
.L_610:
        /*007c*/ 	.word	0x00000000
        /*0080*/ 	.short	0x0005
        /*0082*/ 	.short	0x0028
        /*0084*/ 	.byte	0x00, 0xf0, 0x21, 0x00


	//----- nvinfo : EIATTR_KPARAM_INFO
	.align		4
.L_611:
        /*0088*/ 	.byte	0x04, 0x17
        /*008a*/ 	.short	(.L_613 - .L_612)
.L_612:
        /*008c*/ 	.word	0x00000000
        /*0090*/ 	.short	0x0004
        /*0092*/ 	.short	0x0020
        /*0094*/ 	.byte	0x00, 0xf0, 0x21, 0x00


	//----- nvinfo : EIATTR_KPARAM_INFO
	.align		4
.L_613:
        /*0098*/ 	.byte	0x04, 0x17
        /*009a*/ 	.short	(.L_615 - .L_614)
.L_614:
        /*009c*/ 	.word	0x00000000
        /*00a0*/ 	.short	0x0003
        /*00a2*/ 	.short	0x0018
        /*00a4*/ 	.byte	0x00, 0xf0, 0x21, 0x00


	//----- nvinfo : EIATTR_KPARAM_INFO
	.align		4
.L_615:
        /*00a8*/ 	.byte	0x04, 0x17
        /*00aa*/ 	.short	(.L_617 - .L_616)
.L_616:
        /*00ac*/ 	.word	0x00000000
        /*00b0*/ 	.short	0x0002
        /*00b2*/ 	.short	0x0010
        /*00b4*/ 	.byte	0x00, 0xf0, 0x21, 0x00


	//----- nvinfo : EIATTR_KPARAM_INFO
	.align		4
.L_617:
        /*00b8*/ 	.byte	0x04, 0x17
        /*00ba*/ 	.short	(.L_619 - .L_618)
.L_618:
        /*00bc*/ 	.word	0x00000000
        /*00c0*/ 	.short	0x0001
        /*00c2*/ 	.short	0x0008
        /*00c4*/ 	.byte	0x00, 0xf0, 0x21, 0x00


	//----- nvinfo : EIATTR_KPARAM_INFO
	.align		4
.L_619:
        /*00c8*/ 	.byte	0x04, 0x17
        /*00ca*/ 	.short	(.L_621 - .L_620)
.L_620:
        /*00cc*/ 	.word	0x00000000
        /*00d0*/ 	.short	0x0000
        /*00d2*/ 	.short	0x0000
        /*00d4*/ 	.byte	0x00, 0xf0, 0x21, 0x00


	//----- nvinfo : EIATTR_SPARSE_MMA_MASK
	.align		4
.L_621:
        /*00d8*/ 	.byte	0x03, 0x50
        /*00da*/ 	.short	0x0000


	//----- nvinfo : EIATTR_MAXREG_COUNT
	.align		4
        /*00dc*/ 	.byte	0x03, 0x1b
        /*00de*/ 	.short	0x00ff


	//----- nvinfo : EIATTR_MERCURY_ISA_VERSION
	.align		4
        /*00e0*/ 	.byte	0x03, 0x5f
        /*00e2*/ 	.short	0x0101


	//----- nvinfo : EIATTR_EXIT_INSTR_OFFSETS
	.align		4
        /*00e4*/ 	.byte	0x04, 0x1c
        /*00e6*/ 	.short	(.L_623 - .L_622)


	//   ....[0]....
.L_622:
        /*00e8*/ 	.word	0x00000140


	//   ....[1]....
        /*00ec*/ 	.word	0x00000a40


	//   ....[2]....
        /*00f0*/ 	.word	0x00000dc0


	//----- nvinfo : EIATTR_CRS_STACK_SIZE
	.align		4
.L_623:
        /*00f4*/ 	.byte	0x04, 0x1e
        /*00f6*/ 	.short	(.L_625 - .L_624)
.L_624:
        /*00f8*/ 	.word	0x00000000


	//----- nvinfo : EIATTR_CBANK_PARAM_SIZE
	.align		4
.L_625:
        /*00fc*/ 	.byte	0x03, 0x19
        /*00fe*/ 	.short	0x0068


	//----- nvinfo : EIATTR_PARAM_CBANK
	.align		4
        /*0100*/ 	.byte	0x04, 0x0a
        /*0102*/ 	.short	(.L_627 - .L_626)
	.align		4
.L_626:
        /*0104*/ 	.word	index@(.nv.constant0._ZN2at6native55_GLOBAL__N__6c1c77d0_17_DistanceKernel_cu_7dd49032_293831cdist_backward_kernel_cuda_implIdNS1_5distsIdE3twoEEEvPT_PKS6_S9_S9_S9_S6_lllllll)
        /*0108*/ 	.short	0x0210
        /*010a*/ 	.short	0x0068


	//----- nvinfo : EIATTR_SW_WAR
	.align		4
.L_627:
        /*010c*/ 	.byte	0x04, 0x36
        /*010e*/ 	.short	(.L_629 - .L_628)
.L_628:
        /*0110*/ 	.word	0x00000008
.L_629:


//--------------------- .nv.info._ZN2at6native55_GLOBAL__N__6c1c77d0_17_DistanceKernel_cu_7dd49032_293831cdist_backward_kernel_cuda_implIdNS1_5distsIdE6lt_twoEEEvPT_PKS6_S9_S9_S9_S6_lllllll --------------------------
	.section	.nv.info._ZN2at6native55_GLOBAL__N__6c1c77d0_17_DistanceKernel_cu_7dd49032_293831cdist_backward_kernel_cuda_implIdNS1_5distsIdE6lt_twoEEEvPT_PKS6_S9_S9_S9_S6_lllllll,"",@"SHT_CUDA_INFO"
	.sectionflags	@""
	.align	4


	//----- nvinfo : EIATTR_CUDA_API_VERSION
	.align		4
        /*0000*/ 	.byte	0x04, 0x37
        /*0002*/ 	.short	(.L_631 - .L_630)
.L_630:
        /*0004*/ 	.word	0x00000082


	//----- nvinfo : EIATTR_KPARAM_INFO
	.align		4
.L_631:
        /*0008*/ 	.byte	0x04, 0x17
        /*000a*/ 	.short	(.L_633 - .L_632)
.L_632:
        /*000c*/ 	.word	0x00000000
        /*0010*/ 	.short	0x000c
        /*0012*/ 	.short	0x0060
        /*0014*/ 	.byte	0x00, 0xf0, 0x21, 0x00


	//----- nvinfo : EIATTR_KPARAM_INFO
	.align		4
.L_633:
        /*0018*/ 	.byte	0x04, 0x17
        /*001a*/ 	.short	(.L_635 - .L_634)
.L_634:
        /*001c*/ 	.word	0x00000000
        /*0020*/ 	.short	0x000b
        /*0022*/ 	.short	0x0058
        /*0024*/ 	.byte	0x00, 0xf0, 0x21, 0x00


	//----- nvinfo : EIATTR_KPARAM_INFO
	.align		4
.L_635:
        /*0028*/ 	.byte	0x04, 0x17
        /*002a*/ 	.short	(.L_637 - .L_636)
.L_636:
        /*002c*/ 	.word	0x00000000
        /*0030*/ 	.short	0x000a
        /*0032*/ 	.short	0x0050
        /*0034*/ 	.byte	0x00, 0xf0, 0x21, 0x00


	//----- nvinfo : EIATTR_KPARAM_INFO
	.align		4
.L_637:
        /*0038*/ 	.byte	0x04, 0x17
        /*003a*/ 	.short	(.L_639 - .L_638)
.L_638:
        /*003c*/ 	.word	0x00000000
        /*0040*/ 	.short	0x0009
        /*0042*/ 	.short	0x0048
        /*0044*/ 	.byte	0x00, 0xf0, 0x21, 0x00


	//----- nvinfo : EIATTR_KPARAM_INFO
	.align		4
.L_639:
        /*0048*/ 	.byte	0x04, 0x17
        /*004a*/ 	.short	(.L_641 - .L_640)
.L_640:
        /*004c*/ 	.word	0x00000000
        /*0050*/ 	.short	0x0008
        /*0052*/ 	.short	0x0040
        /*0054*/ 	.byte	0x00, 0xf0, 0x21, 0x00


	//----- nvinfo : EIATTR_KPARAM_INFO
	.align		4
.L_641:
        /*0058*/ 	.byte	0x04, 0x17
        /*005a*/ 	.short	(.L_643 - .L_642)
.L_642:
        /*005c*/ 	.word	0x00000000
        /*0060*/ 	.short	0x0007
        /*0062*/ 	.short	0x0038
        /*0064*/ 	.byte	0x00, 0xf0, 0x21, 0x00


	//----- nvinfo : EIATTR_KPARAM_INFO
	.align		4
.L_643:
        /*0068*/ 	.byte	0x04, 0x17
        /*006a*/ 	.short	(.L_645 - .L_644)
.L_644:
        /*006c*/ 	.word	0x00000000
        /*0070*/ 	.short	0x0006
        /*0072*/ 	.short	0x0030
        /*0074*/ 	.byte	0x00, 0xf0, 0x21, 0x00


	//----- nvinfo : EIATTR_KPARAM_INFO
	.align		4
.L_645:
        /*0078*/ 	.byte	0x04, 0x17
        /*007a*/ 	.short	(.L_647 - .L_646)
.L_646:
        /*007c*/ 	.word	0x00000000
        /*0080*/ 	.short	0x0005
        /*0082*/ 	.short	0x0028
        /*0084*/ 	.byte	0x00, 0xf0, 0x21, 0x00


	//----- nvinfo : EIATTR_KPARAM_INFO
	.align		4
.L_647:
        /*0088*/ 	.byte	0x04, 0x17
        /*008a*/ 	.short	(.L_649 - .L_648)
.L_648:
        /*008c*/ 	.word	0x00000000
        /*0090*/ 	.short	0x0004
        /*0092*/ 	.short	0x0020
        /*0094*/ 	.byte	0x00, 0xf0, 0x21, 0x00


	//----- nvinfo : EIATTR_KPARAM_INFO
	.align		4
.L_649:
        /*0098*/ 	.byte	0x04, 0x17
        /*009a*/ 	.short	(.L_651 - .L_650)
.L_650:
        /*009c*/ 	.word	0x00000000
        /*00a0*/ 	.short	0x0003
        /*00a2*/ 	.short	0x0018
        /*00a4*/ 	.byte	0x00, 0xf0, 0x21, 0x00


	//----- nvinfo : EIATTR_KPARAM_INFO
	.align		4
.L_651:
        /*00a8*/ 	.byte	0x04, 0x17
        /*00aa*/ 	.short	(.L_653 - .L_652)
.L_652:
        /*00ac*/ 	.word	0x00000000
        /*00b0*/ 	.short	0x0002
        /*00b2*/ 	.short	0x0010
        /*00b4*/ 	.byte	0x00, 0xf0, 0x21, 0x00


	//----- nvinfo : EIATTR_KPARAM_INFO
	.align		4
.L_653:
        /*00b8*/ 	.byte	0x04, 0x17
        /*00ba*/ 	.short	(.L_655 - .L_654)
.L_654:
        /*00bc*/ 	.word	0x00000000
        /*00c0*/ 	.short	0x0001
        /*00c2*/ 	.short	0x0008
        /*00c4*/ 	.byte	0x00, 0xf0, 0x21, 0x00


	//----- nvinfo : EIATTR_KPARAM_INFO
	.align		4
.L_655:
        /*00c8*/ 	.byte	0x04, 0x17
        /*00ca*/ 	.short	(.L_657 - .L_656)
.L_656:
        /*00cc*/ 	.word	0x00000000
        /*00d0*/ 	.short	0x0000
        /*00d2*/ 	.short	0x0000
        /*00d4*/ 	.byte	0x00, 0xf0, 0x21, 0x00


	//----- nvinfo : EIATTR_SPARSE_MMA_MASK
	.align		4
.L_657:
        /*00d8*/ 	.byte	0x03, 0x50
        /*00da*/ 	.short	0x0000


	//----- nvinfo : EIATTR_MAXREG_COUNT
	.align		4
        /*00dc*/ 	.byte	0x03, 0x1b
        /*00de*/ 	.short	0x00ff


	//----- nvinfo : EIATTR_MERCURY_ISA_VERSION
	.align		4
        /*00e0*/ 	.byte	0x03, 0x5f
        /*00e2*/ 	.short	0x0101


	//----- nvinfo : EIATTR_EXIT_INSTR_OFFSETS
	.align		4
        /*00e4*/ 	.byte	0x04, 0x1c
        /*00e6*/ 	.short	(.L_659 - .L_658)


	//   ....[0]....
.L_658:
        /*00e8*/ 	.word	0x00000140


	//   ....[1]....
        /*00ec*/ 	.word	0x00000a80


	//   ....[2]....
        /*00f0*/ 	.word	0x00001760


	//   ....[3]....
        /*00f4*/ 	.word	0x00002350


	//----- nvinfo : EIATTR_CRS_STACK_SIZE
	.align		4
.L_659:
        /*00f8*/ 	.byte	0x04, 0x1e
        /*00fa*/ 	.short	(.L_661 - .L_660)
.L_660:
        /*00fc*/ 	.word	0x00000000


	//----- nvinfo : EIATTR_CBANK_PARAM_SIZE
	.align		4
.L_661:
        /*0100*/ 	.byte	0x03, 0x19
        /*0102*/ 	.short	0x0068


	//----- nvinfo : EIATTR_PARAM_CBANK
	.align		4
        /*0104*/ 	.byte	0x04, 0x0a
        /*0106*/ 	.short	(.L_663 - .L_662)
	.align		4
.L_662:
        /*0108*/ 	.word	index@(.nv.constant0._ZN2at6native55_GLOBAL__N__6c1c77d0_17_DistanceKernel_cu_7dd49032_293831cdist_backward_kernel_cuda_implIdNS1_5distsIdE6lt_twoEEEvPT_PKS6_S9_S9_S9_S6_lllllll)
        /*010c*/ 	.short	0x0210
        /*010e*/ 	.short	0x0068


	//----- nvinfo : EIATTR_SW_WAR
	.align		4
.L_663:
        /*0110*/ 	.byte	0x04, 0x36
        /*0112*/ 	.short	(.L_665 - .L_664)
.L_664:
        /*0114*/ 	.word	0x00000008
.L_665:


//--------------------- .nv.info._ZN2at6native55_GLOBAL__N__6c1c77d0_17_DistanceKernel_cu_7dd49032_293831cdist_backward_kernel_cuda_implIdNS1_5distsIdE3oneEEEvPT_PKS6_S9_S9_S9_S6_lllllll --------------------------
	.section	.nv.info._ZN2at6native55_GLOBAL__N__6c1c77d0_17_DistanceKernel_cu_7dd49032_293831cdist_backward_kernel_cuda_implIdNS1_5distsIdE3oneEEEvPT_PKS6_S9_S9_S9_S6_lllllll,"",@"SHT_CUDA_INFO"
	.sectionflags	@""
	.align	4


	//----- nvinfo : EIATTR_CUDA_API_VERSION
	.align		4
        /*0000*/ 	.byte	0x04, 0x37
        /*0002*/ 	.short	(.L_667 - .L_666)
.L_666:
        /*0004*/ 	.word	0x00000082


	//----- nvinfo : EIATTR_KPARAM_INFO
	.align		4
.L_667:
        /*0008*/ 	.byte	0x04, 0x17
        /*000a*/ 	.short	(.L_669 - .L_668)
.L_668:
        /*000c*/ 	.word	0x00000000
        /*0010*/ 	.short	0x000c
        /*0012*/ 	.short	0x0060
        /*0014*/ 	.byte	0x00, 0xf0, 0x21, 0x00


	//----- nvinfo : EIATTR_KPARAM_INFO
	.align		4
.L_669:
        /*0018*/ 	.byte	0x04, 0x17
        /*001a*/ 	.short	(.L_671 - .L_670)
.L_670:
        /*001c*/ 	.word	0x00000000
        /*0020*/ 	.short	0x000b
        /*0022*/ 	.short	0x0058
        /*0024*/ 	.byte	0x00, 0xf0, 0x21, 0x00


	//----- nvinfo : EIATTR_KPARAM_INFO
	.align		4
.L_671:
        /*0028*/ 	.byte	0x04, 0x17
        /*002a*/ 	.short	(.L_673 - .L_672)
.L_672:
        /*002c*/ 	.word	0x00000000
        /*0030*/ 	.short	0x000a
        /*0032*/ 	.short	0x0050
        /*0034*/ 	.byte	0x00, 0xf0, 0x21, 0x00


	//----- nvinfo : EIATTR_KPARAM_INFO
	.align		4
.L_673:
        /*0038*/ 	.byte	0x04, 0x17
        /*003a*/ 	.short	(.L_675 - .L_674)
.L_674:
        /*003c*/ 	.word	0x00000000
        /*0040*/ 	.short	0x0009
        /*0042*/ 	.short	0x0048
        /*0044*/ 	.byte	0x00, 0xf0, 0x21, 0x00


	//----- nvinfo : EIATTR_KPARAM_INFO
	.align		4
.L_675:
        /*0048*/ 	.byte	0x04, 0x17
        /*004a*/ 	.short	(.L_677 - .L_676)
.L_676:
        /*004c*/ 	.word	0x00000000
        /*0050*/ 	.short	0x0008
        /*0052*/ 	.short	0x0040
        /*0054*/ 	.byte	0x00, 0xf0, 0x21, 0x00


	//----- nvinfo : EIATTR_KPARAM_INFO
	.align		4
.L_677:
        /*0058*/ 	.byte	0x04, 0x17
        /*005a*/ 	.short	(.L_679 - .L_678)
.L_678:
        /*005c*/ 	.word	0x00000000
        /*0060*/ 	.short	0x0007
        /*0062*/ 	.short	0x0038
        /*0064*/ 	.byte	0x00, 0xf0, 0x21, 0x00


	//----- nvinfo : EIATTR_KPARAM_INFO
	.align		4
.L_679:
        /*0068*/ 	.byte	0x04, 0x17
        /*006a*/ 	.short	(.L_681 - .L_680)
.L_680:
        /*006c*/ 	.word	0x00000000
        /*0070*/ 	.short	0x0006
        /*0072*/ 	.short	0x0030
        /*0074*/ 	.byte	0x00, 0xf0, 0x21, 0x00


	//----- nvinfo : EIATTR_KPARAM_INFO
	.align		4
.L_681:
        /*0078*/ 	.byte	0x04, 0x17
        /*007a*/ 	.short	(.L_683 - .L_682)
.L_682:
        /*007c*/ 	.word	0x00000000
        /*0080*/ 	.short	0x0005
        /*0082*/ 	.short	0x0028
        /*0084*/ 	.byte	0x00, 0xf0, 0x21, 0x00


	//----- nvinfo : EIATTR_KPARAM_INFO
	.align		4
.L_683:
        /*0088*/ 	.byte	0x04, 0x17
        /*008a*/ 	.short	(.L_685 - .L_684)
.L_684:
        /*008c*/ 	.word	0x00000000
        /*0090*/ 	.short	0x0004
        /*0092*/ 	.short	0x0020
        /*0094*/ 	.byte	0x00, 0xf0, 0x21, 0x00


	//----- nvinfo : EIATTR_KPARAM_INFO
	.align		4
.L_685:
        /*0098*/ 	.byte	0x04, 0x17
        /*009a*/ 	.short	(.L_687 - .L_686)
.L_686:
        /*009c*/ 	.word	0x00000000
        /*00a0*/ 	.short	0x0003
        /*00a2*/ 	.short	0x0018
        /*00a4*/ 	.byte	0x00, 0xf0, 0x21, 0x00


	//----- nvinfo : EIATTR_KPARAM_INFO
	.align		4
.L_687:
        /*00a8*/ 	.byte	0x04, 0x17
        /*00aa*/ 	.short	(.L_689 - .L_688)
.L_688:
        /*00ac*/ 	.word	0x00000000
        /*00b0*/ 	.short	0x0002
        /*00b2*/ 	.short	0x0010
        /*00b4*/ 	.byte	0x00, 0xf0, 0x21, 0x00


	//----- nvinfo : EIATTR_KPARAM_INFO
	.align		4
.L_689:
        /*00b8*/ 	.byte	0x04, 0x17
        /*00ba*/ 	.short	(.L_691 - .L_690)
.L_690:
        /*00bc*/ 	.word	0x00000000
        /*00c0*/ 	.short	0x0001
        /*00c2*/ 	.short	0x0008
        /*00c4*/ 	.byte	0x00, 0xf0, 0x21, 0x00


	//----- nvinfo : EIATTR_KPARAM_INFO
	.align		4
.L_691:
        /*00c8*/ 	.byte	0x04, 0x17
        /*00ca*/ 	.short	(.L_693 - .L_692)
.L_692:
        /*00cc*/ 	.word	0x00000000
        /*00d0*/ 	.short	0x0000
        /*00d2*/ 	.short	0x0000
        /*00d4*/ 	.byte	0x00, 0xf0, 0x21, 0x00


	//----- nvinfo : EIATTR_SPARSE_MMA_MASK
	.align		4
.L_693:
        /*00d8*/ 	.byte	0x03, 0x50
        /*00da*/ 	.short	0x0000


	//----- nvinfo : EIATTR_MAXREG_COUNT
	.align		4
        /*00dc*/ 	.byte	0x03, 0x1b
        /*00de*/ 	.short	0x00ff


	//----- nvinfo : EIATTR_MERCURY_ISA_VERSION
	.align		4
        /*00e0*/ 	.byte	0x03, 0x5f
        /*00e2*/ 	.short	0x0101


	//----- nvinfo : EIATTR_EXIT_INSTR_OFFSETS
	.align		4
        /*00e4*/ 	.byte	0x04, 0x1c
        /*00e6*/ 	.short	(.L_695 - .L_694)


	//   ....[0]....
.L_694:
        /*00e8*/ 	.word	0x00000140


	//   ....[1]....
        /*00ec*/ 	.word	0x000009c0


	//   ....[2]....
        /*00f0*/ 	.word	0x00000be0


	//----- nvinfo : EIATTR_CRS_STACK_SIZE
	.align		4
.L_695:
        /*00f4*/ 	.byte	0x04, 0x1e
        /*00f6*/ 	.short	(.L_697 - .L_696)
.L_696:
        /*00f8*/ 	.word	0x00000000


	//----- nvinfo : EIATTR_CBANK_PARAM_SIZE
	.align		4
.L_697:
        /*00fc*/ 	.byte	0x03, 0x19
        /*00fe*/ 	.short	0x0068


	//----- nvinfo : EIATTR_PARAM_CBANK
	.align		4
        /*0100*/ 	.byte	0x04, 0x0a
        /*0102*/ 	.short	(.L_699 - .L_698)
	.align		4
.L_698:
        /*0104*/ 	.word	index@(.nv.constant0._ZN2at6native55_GLOBAL__N__6c1c77d0_17_DistanceKernel_cu_7dd49032_293831cdist_backward_kernel_cuda_implIdNS1_5distsIdE3oneEEEvPT_PKS6_S9_S9_S9_S6_lllllll)
        /*0108*/ 	.short	0x0210
        /*010a*/ 	.short	0x0068


	//----- nvinfo : EIATTR_SW_WAR
	.align		4
.L_699:
        /*010c*/ 	.byte	0x04, 0x36
        /*010e*/ 	.short	(.L_701 - .L_700)
.L_700:
        /*0110*/ 	.word	0x00000008
.L_701:


//--------------------- .nv.info._ZN2at6native55_GLOBAL__N__6c1c77d0_17_DistanceKernel_cu_7dd49032_293831cdist_backward_kernel_cuda_implIdNS1_5distsIdE1pEEEvPT_PKS6_S9_S9_S9_S6_lllllll --------------------------
	.section	.nv.info._ZN2at6native55_GLOBAL__N__6c1c77d0_17_DistanceKernel_cu_7dd49032_293831cdist_backward_kernel_cuda_implIdNS1_5distsIdE1pEEEvPT_PKS6_S9_S9_S9_S6_lllllll,"",@"SHT_CUDA_INFO"
	.sectionflags	@""
	.align	4


	//----- nvinfo : EIATTR_CUDA_API_VERSION
	.align		4
        /*0000*/ 	.byte	0x04, 0x37
        /*0002*/ 	.short	(.L_703 - .L_702)
.L_702:
        /*0004*/ 	.word	0x00000082


	//----- nvinfo : EIATTR_KPARAM_INFO
	.align		4
.L_703:
        /*0008*/ 	.byte	0x04, 0x17
        /*000a*/ 	.short	(.L_705 - .L_704)
.L_704:
        /*000c*/ 	.word	0x00000000
        /*0010*/ 	.short	0x000c
        /*0012*/ 	.short	0x0060
        /*0014*/ 	.byte	0x00, 0xf0, 0x21, 0x00


	//----- nvinfo : EIATTR_KPARAM_INFO
	.align		4
.L_705:
        /*0018*/ 	.byte	0x04, 0x17
        /*001a*/ 	.short	(.L_707 - .L_706)
.L_706:
        /*001c*/ 	.word	0x00000000
        /*0020*/ 	.short	0x000b
        /*0022*/ 	.short	0x0058
        /*0024*/ 	.byte	0x00, 0xf0, 0x21, 0x00


	//----- nvinfo : EIATTR_KPARAM_INFO
	.align		4
.L_707:
        /*0028*/ 	.byte	0x04, 0x17
        /*002a*/ 	.short	(.L_709 - .L_708)
.L_708:
        /*002c*/ 	.word	0x00000000
        /*0030*/ 	.short	0x000a
        /*0032*/ 	.short	0x0050
        /*0034*/ 	.byte	0x00, 0xf0, 0x21, 0x00


	//----- nvinfo : EIATTR_KPARAM_INFO
	.align		4
.L_709:
        /*0038*/ 	.byte	0x04, 0x17
        /*003a*/ 	.short	(.L_711 - .L_710)
.L_710:
        /*003c*/ 	.word	0x00000000
        /*0040*/ 	.short	0x0009
        /*0042*/ 	.short	0x0048
        /*0044*/ 	.byte	0x00, 0xf0, 0x21, 0x00


	//----- nvinfo : EIATTR_KPARAM_INFO
	.align		4
.L_711:
        /*0048*/ 	.byte	0x04, 0x17
        /*004a*/ 	.short	(.L_713 - .L_712)
.L_712:
        /*004c*/ 	.word	0x00000000
        /*0050*/ 	.short	0x0008
        /*0052*/ 	.short	0x0040
        /*0054*/ 	.byte	0x00, 0xf0, 0x21, 0x00


	//----- nvinfo : EIATTR_KPARAM_INFO
	.align		4
.L_713:
        /*0058*/ 	.byte	0x04, 0x17
        /*005a*/ 	.short	(.L_715 - .L_714)
.L_714:
        /*005c*/ 	.word	0x00000000
        /*0060*/ 	.short	0x0007
        /*0062*/ 	.short	0x0038
        /*0064*/ 	.byte	0x00, 0xf0, 0x21, 0x00


	//----- nvinfo : EIATTR_KPARAM_INFO
	.align		4
.L_715:
        /*0068*/ 	.byte	0x04, 0x17
        /*006a*/ 	.short	(.L_717 - .L_716)
.L_716:
        /*006c*/ 	.word	0x00000000
        /*0070*/ 	.short	0x0006
        /*0072*/ 	.short	0x0030
        /*0074*/ 	.byte	0x00, 0xf0, 0x21, 0x00


	//----- nvinfo : EIATTR_KPARAM_INFO
	.align		4
.L_717:
        /*0078*/ 	.byte	0x04, 0x17
        /*007a*/ 	.short	(.L_719 - .L_718)
.L_718:
        /*007c*/ 	.word	0x00000000
        /*0080*/ 	.short	0x0005
        /*0082*/ 	.short	0x0028
        /*0084*/ 	.byte	0x00, 0xf0, 0x21, 0x00


	//----- nvinfo : EIATTR_KPARAM_INFO
	.align		4
.L_719:
        /*0088*/ 	.byte	0x04, 0x17
        /*008a*/ 	.short	(.L_721 - .L_720)
.L_720:
        /*008c*/ 	.word	0x00000000
        /*0090*/ 	.short	0x0004
        /*0092*/ 	.short	0x0020
        /*0094*/ 	.byte	0x00, 0xf0, 0x21, 0x00


	//----- nvinfo : EIATTR_KPARAM_INFO
	.align		4
.L_721:
        /*0098*/ 	.byte	0x04, 0x17
        /*009a*/ 	.short	(.L_723 - .L_722)
.L_722:
        /*009c*/ 	.word	0x00000000
        /*00a0*/ 	.short	0x0003
        /*00a2*/ 	.short	0x0018
        /*00a4*/ 	.byte	0x00, 0xf0, 0x21, 0x00


	//----- nvinfo : EIATTR_KPARAM_INFO
	.align		4
.L_723:
        /*00a8*/ 	.byte	0x04, 0x17
        /*00aa*/ 	.short	(.L_725 - .L_724)
.L_724:
        /*00ac*/ 	.word	0x00000000
        /*00b0*/ 	.short	0x0002
        /*00b2*/ 	.short	0x0010
        /*00b4*/ 	.byte	0x00, 0xf0, 0x21, 0x00


	//----- nvinfo : EIATTR_KPARAM_INFO
	.align		4
.L_725:
        /*00b8*/ 	.byte	0x04, 0x17
        /*00ba*/ 	.short	(.L_727 - .L_726)
.L_726:
        /*00bc*/ 	.word	0x00000000
        /*00c0*/ 	.short	0x0001
        /*00c2*/ 	.short	0x0008
        /*00c4*/ 	.byte	0x00, 0xf0, 0x21, 0x00


	//----- nvinfo : EIATTR_KPARAM_INFO
	.align		4
.L_727:
        /*00c8*/ 	.byte	0x04, 0x17
        /*00ca*/ 	.short	(.L_729 - .L_728)
.L_728:
        /*00cc*/ 	.word	0x00000000
        /*00d0*/ 	.short	0x0000
        /*00d2*/ 	.short	0x0000
        /*00d4*/ 	.byte	0x00, 0xf0, 0x21, 0x00


	//----- nvinfo : EIATTR_SPARSE_MMA_MASK
	.align		4
.L_729:
        /*00d8*/ 	.byte	0x03, 0x50
        /*00da*/ 	.short	0x0000


	//----- nvinfo : EIATTR_MAXREG_COUNT
	.align		4
        /*00dc*/ 	.byte	0x03, 0x1b
        /*00de*/ 	.short	0x00ff


	//----- nvinfo : EIATTR_MERCURY_ISA_VERSION
	.align		4
        /*00e0*/ 	.byte	0x03, 0x5f
        /*00e2*/ 	.short	0x0101


	//----- nvinfo : EIATTR_EXIT_INSTR_OFFSETS
	.align		4
        /*00e4*/ 	.byte	0x04, 0x1c
        /*00e6*/ 	.short	(.L_731 - .L_730)


	//   ....[0]....
.L_730:
        /*00e8*/ 	.word	0x00000140


	//   ....[1]....
        /*00ec*/ 	.word	0x00000a30


	//   ....[2]....
        /*00f0*/ 	.word	0x00001890


	//   ....[3]....
        /*00f4*/ 	.word	0x00001f90


	//----- nvinfo : EIATTR_CRS_STACK_SIZE
	.align		4
.L_731:
        /*00f8*/ 	.byte	0x04, 0x1e
        /*00fa*/ 	.short	(.L_733 - .L_732)
.L_732:
        /*00fc*/ 	.word	0x00000000


	//----- nvinfo : EIATTR_CBANK_PARAM_SIZE
	.align		4
.L_733:
        /*0100*/ 	.byte	0x03, 0x19
        /*0102*/ 	.short	0x0068


	//----- nvinfo : EIATTR_PARAM_CBANK
	.align		4
        /*0104*/ 	.byte	0x04, 0x0a
        /*0106*/ 	.short	(.L_735 - .L_734)
	.align		4
.L_734:
        /*0108*/ 	.word	index@(.nv.constant0._ZN2at6native55_GLOBAL__N__6c1c77d0_17_DistanceKernel_cu_7dd49032_293831cdist_backward_kernel_cuda_implIdNS1_5distsIdE1pEEEvPT_PKS6_S9_S9_S9_S6_lllllll)
        /*010c*/ 	.short	0x0210
        /*010e*/ 	.short	0x0068


	//----- nvinfo : EIATTR_SW_WAR
	.align		4
.L_735:
        /*0110*/ 	.byte	0x04, 0x36
        /*0112*/ 	.short	(.L_737 - .L_736)
.L_736:
        /*0114*/ 	.word	0x00000008
.L_737:


//--------------------- .nv.info._ZN2at6native55_GLOBAL__N__6c1c77d0_17_DistanceKernel_cu_7dd49032_293831pdist_backward_kernel_cuda_implIfNS1_5distsIfE3infEEEvPT_PKS6_S9_S9_llllS6_dd --------------------------
	.section	.nv.info._ZN2at6native55_GLOBAL__N__6c1c77d0_17_DistanceKernel_cu_7dd49032_293831pdist_backward_kernel_cuda_implIfNS1_5distsIfE3infEEEvPT_PKS6_S9_S9_llllS6_dd,"",@"SHT_CUDA_INFO"
	.sectionflags	@""
	.align	4


	//----- nvinfo : EIATTR_CUDA_API_VERSION
	.align		4
        /*0000*/ 	.byte	0x04, 0x37
        /*0002*/ 	.short	(.L_739 - .L_738)
.L_738:
        /*0004*/ 	.word	0x00000082


	//----- nvinfo : EIATTR_KPARAM_INFO
	.align		4
.L_739:
        /*0008*/ 	.byte	0x04, 0x17
        /*000a*/ 	.short	(.L_741 - .L_740)
.L_740:
        /*000c*/ 	.word	0x00000000
        /*0010*/ 	.short	0x000a
        /*0012*/ 	.short	0x0050
        /*0014*/ 	.byte	0x00, 0xf0, 0x21, 0x00


	//----- nvinfo : EIATTR_KPARAM_INFO
	.align		4
.L_741:
        /*0018*/ 	.byte	0x04, 0x17
        /*001a*/ 	.short	(.L_743 - .L_742)
.L_742:
        /*001c*/ 	.word	0x00000000
        /*0020*/ 	.short	0x0009
        /*0022*/ 	.short	0x0048
        /*0024*/ 	.byte	0x00, 0xf0, 0x21, 0x00


	//----- nvinfo : EIATTR_KPARAM_INFO
	.align		4
.L_743:
        /*0028*/ 	.byte	0x04, 0x17
        /*002a*/ 	.short	(.L_745 - .L_744)
.L_744:
        /*002c*/ 	.word	0x00000000
        /*0030*/ 	.short	0x0008
        /*0032*/ 	.short	0x0040
        /*0034*/ 	.byte	0x00, 0xf0, 0x11, 0x00


	//----- nvinfo : EIATTR_KPARAM_INFO
	.align		4
.L_745:
        /*0038*/ 	.byte	0x04, 0x17
        /*003a*/ 	.short	(.L_747 - .L_746)
.L_746:
        /*003c*/ 	.word	0x00000000
        /*0040*/ 	.short	0x0007
        /*0042*/ 	.short	0x0038
        /*0044*/ 	.byte	0x00, 0xf0, 0x21, 0x00


	//----- nvinfo : EIATTR_KPARAM_INFO
	.align		4
.L_747:
        /*0048*/ 	.byte	0x04, 0x17
        /*004a*/ 	.short	(.L_749 - .L_748)
.L_748:
        /*004c*/ 	.word	0x00000000
        /*0050*/ 	.short	0x0006
        /*0052*/ 	.short	0x0030
        /*0054*/ 	.byte	0x00, 0xf0, 0x21, 0x00


	//----- nvinfo : EIATTR_KPARAM_INFO
	.align		4
.L_749:
        /*0058*/ 	.byte	0x04, 0x17
        /*005a*/ 	.short	(.L_751 - .L_750)
.L_750:
        /*005c*/ 	.word	0x00000000
        /*0060*/ 	.short	0x0005
        /*0062*/ 	.short	0x0028
        /*0064*/ 	.byte	0x00, 0xf0, 0x21, 0x00


	//----- nvinfo : EIATTR_KPARAM_INFO
	.align		4
.L_751:
        /*0068*/ 	.byte	0x04, 0x17
        /*006a*/ 	.short	(.L_753 - .L_752)
.L_752:
        /*006c*/ 	.word	0x00000000
        /*0070*/ 	.short	0x0004
        /*0072*/ 	.short	0x0020
        /*0074*/ 	.byte	0x00, 0xf0, 0x21, 0x00


	//----- nvinfo : EIATTR_KPARAM_INFO
	.align		4
.L_753:
        /*0078*/ 	.byte	0x04, 0x17
        /*007a*/ 	.short	(.L_755 - .L_754)
.L_754:
        /*007c*/ 	.word	0x00000000
        /*0080*/ 	.short	0x0003
        /*0082*/ 	.short	0x0018
        /*0084*/ 	.byte	0x00, 0xf0, 0x21, 0x00


	//----- nvinfo : EIATTR_KPARAM_INFO
	.align		4
.L_755:
        /*0088*/ 	.byte	0x04, 0x17
        /*008a*/ 	.short	(.L_757 - .L_756)
.L_756:
        /*008c*/ 	.word	0x00000000
        /*0090*/ 	.short	0x0002
        /*0092*/ 	.short	0x0010
        /*0094*/ 	.byte	0x00, 0xf0, 0x21, 0x00


	//----- nvinfo : EIATTR_KPARAM_INFO
	.align		4
.L_757:
        /*0098*/ 	.byte	0x04, 0x17
        /*009a*/ 	.short	(.L_759 - .L_758)
.L_758:
        /*009c*/ 	.word	0x00000000
        /*00a0*/ 	.short	0x0001
        /*00a2*/ 	.short	0x0008
        /*00a4*/ 	.byte	0x00, 0xf0, 0x21, 0x00


	//----- nvinfo : EIATTR_KPARAM_INFO
	.align		4
.L_759:
        /*00a8*/ 	.byte	0x04, 0x17
        /*00aa*/ 	.short	(.L_761 - .L_760)
.L_760:
        /*00ac*/ 	.word	0x00000000
        /*00b0*/ 	.short	0x0000
        /*00b2*/ 	.short	0x0000
        /*00b4*/ 	.byte	0x00, 0xf0, 0x21, 0x00


	//----- nvinfo : EIATTR_SPARSE_MMA_MASK
	.align		4
.L_761:
        /*00b8*/ 	.byte	0x03, 0x50
        /*00ba*/ 	.short	0x0000


	//----- nvinfo : EIATTR_MAXREG_COUNT
	.align		4
        /*00bc*/ 	.byte	0x03, 0x1b
        /*00be*/ 	.short	0x00ff


	//----- nvinfo : EIATTR_MERCURY_ISA_VERSION
	.align		4
        /*00c0*/ 	.byte	0x03, 0x5f
        /*00c2*/ 	.short	0x0101


	//----- nvinfo : EIATTR_EXIT_INSTR_OFFSETS
	.align		4
        /*00c4*/ 	.byte	0x04, 0x1c
        /*00c6*/ 	.short	(.L_763 - .L_762)


	//   ....[0]....
.L_762:
        /*00c8*/ 	.word	0x00000090


	//   ....[1]....
        /*00cc*/ 	.word	0x00000350


	//   ....[2]....
        /*00d0*/ 	.word	0x000009d0


	//----- nvinfo : EIATTR_CRS_STACK_SIZE
	.align		4
.L_763:
        /*00d4*/ 	.byte	0x04, 0x1e
        /*00d6*/ 	.short	(.L_765 - .L_764)
.L_764:
        /*00d8*/ 	.word	0x00000000


	//----- nvinfo : EIATTR_CBANK_PARAM_SIZE
	.align		4
.L_765:
        /*00dc*/ 	.byte	0x03, 0x19
        /*00de*/ 	.short	0x0058


	//----- nvinfo : EIATTR_PARAM_CBANK
	.align		4
        /*00e0*/ 	.byte	0x04, 0x0a
        /*00e2*/ 	.short	(.L_767 - .L_766)
	.align		4
.L_766:
        /*00e4*/ 	.word	index@(.nv.constant0._ZN2at6native55_GLOBAL__N__6c1c77d0_17_DistanceKernel_cu_7dd49032_293831pdist_backward_kernel_cuda_implIfNS1_5distsIfE3infEEEvPT_PKS6_S9_S9_llllS6_dd)
        /*00e8*/ 	.short	0x0210
        /*00ea*/ 	.short	0x0058


	//----- nvinfo : EIATTR_SW_WAR
	.align		4
.L_767:
        /*00ec*/ 	.byte	0x04, 0x36
        /*00ee*/ 	.short	(.L_769 - .L_768)
.L_768:
        /*00f0*/ 	.word	0x00000008
.L_769:


//--------------------- .nv.info._ZN2at6native55_GLOBAL__N__6c1c77d0_17_DistanceKernel_cu_7dd49032_293831pdist_backward_kernel_cuda_implIfNS1_5distsIfE3twoEEEvPT_PKS6_S9_S9_llllS6_dd --------------------------
	.section	.nv.info._ZN2at6native55_GLOBAL__N__6c1c77d0_17_DistanceKernel_cu_7dd49032_293831pdist_backward_kernel_cuda_implIfNS1_5distsIfE3twoEEEvPT_PKS6_S9_S9_llllS6_dd,"",@"SHT_CUDA_INFO"
	.sectionflags	@""
	.align	4


	//----- nvinfo : EIATTR_CUDA_API_VERSION
	.align		4
        /*0000*/ 	.byte	0x04, 0x37
        /*0002*/ 	.short	(.L_771 - .L_770)
.L_770:
        /*0004*/ 	.word	0x00000082


	//----- nvinfo : EIATTR_KPARAM_INFO
	.align		4
.L_771:
        /*0008*/ 	.byte	0x04, 0x17
        /*000a*/ 	.short	(.L_773 - .L_772)
.L_772:
        /*000c*/ 	.word	0x00000000
        /*0010*/ 	.short	0x000a
        /*0012*/ 	.short	0x0050
        /*0014*/ 	.byte	0x00, 0xf0, 0x21, 0x00


	//----- nvinfo : EIATTR_KPARAM_INFO
	.align		4
.L_773:
        /*0018*/ 	.byte	0x04, 0x17
        /*001a*/ 	.short	(.L_775 - .L_774)
.L_774:
        /*001c*/ 	.word	0x00000000
        /*0020*/ 	.short	0x0009
        /*0022*/ 	.short	0x0048
        /*0024*/ 	.byte	0x00, 0xf0, 0x21, 0x00


	//----- nvinfo : EIATTR_KPARAM_INFO
	.align		4
.L_775:
        /*0028*/ 	.byte	0x04, 0x17
        /*002a*/ 	.short	(.L_777 - .L_776)
.L_776:
        /*002c*/ 	.word	0x00000000
        /*0030*/ 	.short	0x0008
        /*0032*/ 	.short	0x0040
        /*0034*/ 	.byte	0x00, 0xf0, 0x11, 0x00


	//----- nvinfo : EIATTR_KPARAM_INFO
	.align		4
.L_777:
        /*0038*/ 	.byte	0x04, 0x17
        /*003a*/ 	.short	(.L_779 - .L_778)
.L_778:
        /*003c*/ 	.word	0x00000000
        /*0040*/ 	.short	0x0007
        /*0042*/ 	.short	0x0038
        /*0044*/ 	.byte	0x00, 0xf0, 0x21, 0x00


	//----- nvinfo : EIATTR_KPARAM_INFO
	.align		4
.L_779:
        /*0048*/ 	.byte	0x04, 0x17
        /*004a*/ 	.short	(.L_781 - .L_780)
.L_780:
        /*004c*/ 	.word	0x00000000
        /*0050*/ 	.short	0x0006
        /*0052*/ 	.short	0x0030
        /*0054*/ 	.byte	0x00, 0xf0, 0x21, 0x00


	//----- nvinfo : EIATTR_KPARAM_INFO
	.align		4
.L_781:
        /*0058*/ 	.byte	0x04, 0x17
        /*005a*/ 	.short	(.L_783 - .L_782)
.L_782:
        /*005c*/ 	.word	0x00000000
        /*0060*/ 	.short	0x0005
        /*0062*/ 	.short	0x0028
        /*0064*/ 	.byte	0x00, 0xf0, 0x21, 0x00


	//----- nvinfo : EIATTR_KPARAM_INFO
	.align		4
.L_783:
        /*0068*/ 	.byte	0x04, 0x17
        /*006a*/ 	.short	(.L_785 - .L_784)
.L_784:
        /*006c*/ 	.word	0x00000000
        /*0070*/ 	.short	0x0004
        /*0072*/ 	.short	0x0020
        /*0074*/ 	.byte	0x00, 0xf0, 0x21, 0x00


	//----- nvinfo : EIATTR_KPARAM_INFO
	.align		4
.L_785:
        /*0078*/ 	.byte	0x04, 0x17
        /*007a*/ 	.short	(.L_787 - .L_786)
.L_786:
        /*007c*/ 	.word	0x00000000
        /*0080*/ 	.short	0x0003
        /*0082*/ 	.short	0x0018
        /*0084*/ 	.byte	0x00, 0xf0, 0x21, 0x00


	//----- nvinfo : EIATTR_KPARAM_INFO
	.align		4
.L_787:
        /*0088*/ 	.byte	0x04, 0x17
        /*008a*/ 	.short	(.L_789 - .L_788)
.L_788:
        /*008c*/ 	.word	0x00000000
        /*0090*/ 	.short	0x0002
        /*0092*/ 	.short	0x0010
        /*0094*/ 	.byte	0x00, 0xf0, 0x21, 0x00


	//----- nvinfo : EIATTR_KPARAM_INFO
	.align		4
.L_789:
        /*0098*/ 	.byte	0x04, 0x17
        /*009a*/ 	.short	(.L_791 - .L_790)
.L_790:
        /*009c*/ 	.word	0x00000000
        /*00a0*/ 	.short	0x0001
        /*00a2*/ 	.short	0x0008
        /*00a4*/ 	.byte	0x00, 0xf0, 0x21, 0x00


	//----- nvinfo : EIATTR_KPARAM_INFO
	.align		4
.L_791:
        /*00a8*/ 	.byte	0x04, 0x17
        /*00aa*/ 	.short	(.L_793 - .L_792)
.L_792:
        /*00ac*/ 	.word	0x00000000
        /*00b0*/ 	.short	0x0000
        /*00b2*/ 	.short	0x0000
        /*00b4*/ 	.byte	0x00, 0xf0, 0x21, 0x00


	//----- nvinfo : EIATTR_SPARSE_MMA_MASK
	.align		4
.L_793:
        /*00b8*/ 	.byte	0x03, 0x50
        /*00ba*/ 	.short	0x0000


	//----- nvinfo : EIATTR_MAXREG_COUNT
	.align		4
        /*00bc*/ 	.byte	0x03, 0x1b
        /*00be*/ 	.short	0x00ff


	//----- nvinfo : EIATTR_MERCURY_ISA_VERSION
	.align		4
        /*00c0*/ 	.byte	0x03, 0x5f
        /*00c2*/ 	.short	0x0101


	//----- nvinfo : EIATTR_EXIT_INSTR_OFFSETS
	.align		4
        /*00c4*/ 	.byte	0x04, 0x1c
        /*00c6*/ 	.short	(.L_795 - .L_794)


	//   ....[0]....
.L_794:
        /*00c8*/ 	.word	0x00000090


	//   ....[1]....
        /*00cc*/ 	.word	0x00000390


	//   ....[2]....
        /*00d0*/ 	.word	0x00000980


	//----- nvinfo : EIATTR_CRS_STACK_SIZE
	.align		4
.L_795:
        /*00d4*/ 	.byte	0x04, 0x1e
        /*00d6*/ 	.short	(.L_797 - .L_796)
.L_796:
        /*00d8*/ 	.word	0x00000000


	//----- nvinfo : EIATTR_CBANK_PARAM_SIZE
	.align		4
.L_797:
        /*00dc*/ 	.byte	0x03, 0x19
        /*00de*/ 	.short	0x0058


	//----- nvinfo : EIATTR_PARAM_CBANK
	.align		4
        /*00e0*/ 	.byte	0x04, 0x0a
        /*00e2*/ 	.short	(.L_799 - .L_798)
	.align		4
.L_798:
        /*00e4*/ 	.word	index@(.nv.constant0._ZN2at6native55_GLOBAL__N__6c1c77d0_17_DistanceKernel_cu_7dd49032_293831pdist_backward_kernel_cuda_implIfNS1_5distsIfE3twoEEEvPT_PKS6_S9_S9_llllS6_dd)
        /*00e8*/ 	.short	0x0210
        /*00ea*/ 	.short	0x0058


	//----- nvinfo : EIATTR_SW_WAR
	.align		4
.L_799:
        /*00ec*/ 	.byte	0x04, 0x36
        /*00ee*/ 	.short	(.L_801 - .L_800)
.L_800:
        /*00f0*/ 	.word	0x00000008
.L_801:


//--------------------- .nv.info._ZN2at6native55_GLOBAL__N__6c1c77d0_17_DistanceKernel_cu_7dd49032_293831pdist_backward_kernel_cuda_implIfNS1_5distsIfE6lt_twoEEEvPT_PKS6_S9_S9_llllS6_dd --------------------------
	.section	.nv.info._ZN2at6native55_GLOBAL__N__6c1c77d0_17_DistanceKernel_cu_7dd49032_293831pdist_backward_kernel_cuda_implIfNS1_5distsIfE6lt_twoEEEvPT_PKS6_S9_S9_llllS6_dd,"",@"SHT_CUDA_INFO"
	.sectionflags	@""
	.align	4


	//----- nvinfo : EIATTR_CUDA_API_VERSION
	.align		4
        /*0000*/ 	.byte	0x04, 0x37
        /*0002*/ 	.short	(.L_803 - .L_802)
.L_802:
        /*0004*/ 	.word	0x00000082


	//----- nvinfo : EIATTR_KPARAM_INFO
	.align		4
.L_803:
        /*0008*/ 	.byte	0x04, 0x17
        /*000a*/ 	.short	(.L_805 - .L_804)
.L_804:
        /*000c*/ 	.word	0x00000000
        /*0010*/ 	.short	0x000a
        /*0012*/ 	.short	0x0050
        /*0014*/ 	.byte	0x00, 0xf0, 0x21, 0x00


	//----- nvinfo : EIATTR_KPARAM_INFO
	.align		4
.L_805:
        /*0018*/ 	.byte	0x04, 0x17
        /*001a*/ 	.short	(.L_807 - .L_806)
.L_806:
        /*001c*/ 	.word	0x00000000
        /*0020*/ 	.short	0x0009
        /*0022*/ 	.short	0x0048
        /*0024*/ 	.byte	0x00, 0xf0, 0x21, 0x00


	//----- nvinfo : EIATTR_KPARAM_INFO
	.align		4
.L_807:
        /*0028*/ 	.byte	0x04, 0x17
        /*002a*/ 	.short	(.L_809 - .L_808)
.L_808:
        /*002c*/ 	.word	0x00000000
        /*0030*/ 	.short	0x0008
        /*0032*/ 	.short	0x0040
        /*0034*/ 	.byte	0x00, 0xf0, 0x11, 0x00


	//----- nvinfo : EIATTR_KPARAM_INFO
	.align		4
.L_809:
        /*0038*/ 	.byte	0x04, 0x17
        /*003a*/ 	.short	(.L_811 - .L_810)
.L_810:
        /*003c*/ 	.word	0x00000000
        /*0040*/ 	.short	0x0007
        /*0042*/ 	.short	0x0038
        /*0044*/ 	.byte	0x00, 0xf0, 0x21, 0x00


	//----- nvinfo : EIATTR_KPARAM_INFO
	.align		4
.L_811:
        /*0048*/ 	.byte	0x04, 0x17
        /*004a*/ 	.short	(.L_813 - .L_812)
.L_812:
        /*004c*/ 	.word	0x00000000
        /*0050*/ 	.short	0x0006
        /*0052*/ 	.short	0x0030
        /*0054*/ 	.byte	0x00, 0xf0, 0x21, 0x00


	//----- nvinfo : EIATTR_KPARAM_INFO
	.align		4
.L_813:
        /*0058*/ 	.byte	0x04, 0x17
        /*005a*/ 	.short	(.L_815 - .L_814)
.L_814:
        /*005c*/ 	.word	0x00000000
        /*0060*/ 	.short	0x0005
        /*0062*/ 	.short	0x0028
        /*0064*/ 	.byte	0x00, 0xf0, 0x21, 0x00


	//----- nvinfo : EIATTR_KPARAM_INFO
	.align		4
.L_815:
        /*0068*/ 	.byte	0x04, 0x17
        /*006a*/ 	.short	(.L_817 - .L_816)
.L_816:
        /*006c*/ 	.word	0x00000000
        /*0070*/ 	.short	0x0004
        /*0072*/ 	.short	0x0020
        /*0074*/ 	.byte	0x00, 0xf0, 0x21, 0x00


	//----- nvinfo : EIATTR_KPARAM_INFO
	.align		4
.L_817:
        /*0078*/ 	.byte	0x04, 0x17
        /*007a*/ 	.short	(.L_819 - .L_818)
.L_818:
        /*007c*/ 	.word	0x00000000
        /*0080*/ 	.short	0x0003
        /*0082*/ 	.short	0x0018
        /*0084*/ 	.byte	0x00, 0xf0, 0x21, 0x00


	//----- nvinfo : EIATTR_KPARAM_INFO
	.align		4
.L_819:
        /*0088*/ 	.byte	0x04, 0x17
        /*008a*/ 	.short	(.L_821 - .L_820)
.L_820:
        /*008c*/ 	.word	0x00000000
        /*0090*/ 	.short	0x0002
        /*0092*/ 	.short	0x0010
        /*0094*/ 	.byte	0x00, 0xf0, 0x21, 0x00


	//----- nvinfo : EIATTR_KPARAM_INFO
	.align		4
.L_821:
        /*0098*/ 	.byte	0x04, 0x17
        /*009a*/ 	.short	(.L_823 - .L_822)
.L_822:
        /*009c*/ 	.word	0x00000000
        /*00a0*/ 	.short	0x0001
        /*00a2*/ 	.short	0x0008
        /*00a4*/ 	.byte	0x00, 0xf0, 0x21, 0x00


	//----- nvinfo : EIATTR_KPARAM_INFO
	.align		4
.L_823:
        /*00a8*/ 	.byte	0x04, 0x17
        /*00aa*/ 	.short	(.L_825 - .L_824)
.L_824:
        /*00ac*/ 	.word	0x00000000
        /*00b0*/ 	.short	0x0000
        /*00b2*/ 	.short	0x0000
        /*00b4*/ 	.byte	0x00, 0xf0, 0x21, 0x00


	//----- nvinfo : EIATTR_SPARSE_MMA_MASK
	.align		4
.L_825:
        /*00b8*/ 	.byte	0x03, 0x50
        /*00ba*/ 	.short	0x0000


	//----- nvinfo : EIATTR_MAXREG_COUNT
	.align		4
        /*00bc*/ 	.byte	0x03, 0x1b
        /*00be*/ 	.short	0x00ff


	//----- nvinfo : EIATTR_MERCURY_ISA_VERSION
	.align		4
        /*00c0*/ 	.byte	0x03, 0x5f
        /*00c2*/ 	.short	0x0101


	//----- nvinfo : EIATTR_EXIT_INSTR_OFFSETS
	.align		4
        /*00c4*/ 	.byte	0x04, 0x1c
        /*00c6*/ 	.short	(.L_827 - .L_826)


	//   ....[0]....
.L_826:
        /*00c8*/ 	.word	0x00000090


	//   ....[1]....
        /*00cc*/ 	.word	0x00000410


	//   ....[2]....
        /*00d0*/ 	.word	0x00000a80


	//   ....[3]....
        /*00d4*/ 	.word	0x00000d70


	//----- nvinfo : EIATTR_CRS_STACK_SIZE
	.align		4
.L_827:
        /*00d8*/ 	.byte	0x04, 0x1e
        /*00da*/ 	.short	(.L_829 - .L_828)
.L_828:
        /*00dc*/ 	.word	0x00000000


	//----- nvinfo : EIATTR_CBANK_PARAM_SIZE
	.align		4
.L_829:
        /*00e0*/ 	.byte	0x03, 0x19
        /*00e2*/ 	.short	0x0058


	//----- nvinfo : EIATTR_PARAM_CBANK
	.align		4
        /*00e4*/ 	.byte	0x04, 0x0a
        /*00e6*/ 	.short	(.L_831 - .L_830)
	.align		4
.L_830:
        /*00e8*/ 	.word	index@(.nv.constant0._ZN2at6native55_GLOBAL__N__6c1c77d0_17_DistanceKernel_cu_7dd49032_293831pdist_backward_kernel_cuda_implIfNS1_5distsIfE6lt_twoEEEvPT_PKS6_S9_S9_llllS6_dd)
        /*00ec*/ 	.short	0x0210
        /*00ee*/ 	.short	0x0058


	//----- nvinfo : EIATTR_SW_WAR
	.align		4
.L_831:
        /*00f0*/ 	.byte	0x04, 0x36
        /*00f2*/ 	.short	(.L_833 - .L_832)
.L_832:
        /*00f4*/ 	.word	0x00000008
.L_833:


//--------------------- .nv.info._ZN2at6native55_GLOBAL__N__6c1c77d0_17_DistanceKernel_cu_7dd49032_293831pdist_backward_kernel_cuda_implIfNS1_5distsIfE3oneEEEvPT_PKS6_S9_S9_llllS6_dd --------------------------
	.section	.nv.info._ZN2at6native55_GLOBAL__N__6c1c77d0_17_DistanceKernel_cu_7dd49032_293831pdist_backward_kernel_cuda_implIfNS1_5distsIfE3oneEEEvPT_PKS6_S9_S9_llllS6_dd,"",@"SHT_CUDA_INFO"
	.sectionflags	@""
	.align	4


	//----- nvinfo : EIATTR_CUDA_API_VERSION
	.align		4
        /*0000*/ 	.byte	0x04, 0x37
        /*0002*/ 	.short	(.L_835 - .L_834)
.L_834:
        /*0004*/ 	.word	0x00000082


	//----- nvinfo : EIATTR_KPARAM_INFO
	.align		4
.L_835:
        /*0008*/ 	.byte	0x04, 0x17
        /*000a*/ 	.short	(.L_837 - .L_836)
.L_836:
        /*000c*/ 	.word	0x00000000
        /*0010*/ 	.short	0x000a
        /*0012*/ 	.short	0x0050
        /*0014*/ 	.byte	0x00, 0xf0, 0x21, 0x00


	//----- nvinfo : EIATTR_KPARAM_INFO
	.align		4
.L_837:
        /*0018*/ 	.byte	0x04, 0x17
        /*001a*/ 	.short	(.L_839 - .L_838)
.L_838:
        /*001c*/ 	.word	0x00000000
        /*0020*/ 	.short	0x0009
        /*0022*/ 	.short	0x0048
        /*0024*/ 	.byte	0x00, 0xf0, 0x21, 0x00


	//----- nvinfo : EIATTR_KPARAM_INFO
	.align		4
.L_839:
        /*0028*/ 	.byte	0x04, 0x17
        /*002a*/ 	.short	(.L_841 - .L_840)
.L_840:
        /*002c*/ 	.word	0x00000000
        /*0030*/ 	.short	0x0008
        /*0032*/ 	.short	0x0040
        /*0034*/ 	.byte	0x00, 0xf0, 0x11, 0x00


	//----- nvinfo : EIATTR_KPARAM_INFO
	.align		4
.L_841:
        /*0038*/ 	.byte	0x04, 0x17
        /*003a*/ 	.short	(.L_843 - .L_842)
.L_842:
        /*003c*/ 	.word	0x00000000
        /*0040*/ 	.short	0x0007
        /*0042*/ 	.short	0x0038
        /*0044*/ 	.byte	0x00, 0xf0, 0x21, 0x00


	//----- nvinfo : EIATTR_KPARAM_INFO
	.align		4
.L_843:
        /*0048*/ 	.byte	0x04, 0x17
        /*004a*/ 	.short	(.L_845 - .L_844)
.L_844:
        /*004c*/ 	.word	0x00000000
        /*0050*/ 	.short	0x0006
        /*0052*/ 	.short	0x0030
        /*0054*/ 	.byte	0x00, 0xf0, 0x21, 0x00


	//----- nvinfo : EIATTR_KPARAM_INFO
	.align		4
.L_845:
        /*0058*/ 	.byte	0x04, 0x17
        /*005a*/ 	.short	(.L_847 - .L_846)
.L_846:
        /*005c*/ 	.word	0x00000000
        /*0060*/ 	.short	0x0005
        /*0062*/ 	.short	0x0028
        /*0064*/ 	.byte	0x00, 0xf0, 0x21, 0x00


	//----- nvinfo : EIATTR_KPARAM_INFO
	.align		4
.L_847:
        /*0068*/ 	.byte	0x04, 0x17
        /*006a*/ 	.short	(.L_849 - .L_848)
.L_848:
        /*006c*/ 	.word	0x00000000
        /*0070*/ 	.short	0x0004
        /*0072*/ 	.short	0x0020
        /*0074*/ 	.byte	0x00, 0xf0, 0x21, 0x00


	//----- nvinfo : EIATTR_KPARAM_INFO
	.align		4
.L_849:
        /*0078*/ 	.byte	0x04, 0x17
        /*007a*/ 	.short	(.L_851 - .L_850)
.L_850:
        /*007c*/ 	.word	0x00000000
        /*0080*/ 	.short	0x0003
        /*0082*/ 	.short	0x0018
        /*0084*/ 	.byte	0x00, 0xf0, 0x21, 0x00


	//----- nvinfo : EIATTR_KPARAM_INFO
	.align		4
.L_851:
        /*0088*/ 	.byte	0x04, 0x17
        /*008a*/ 	.short	(.L_853 - .L_852)
.L_852:
        /*008c*/ 	.word	0x00000000
        /*0090*/ 	.short	0x0002
        /*0092*/ 	.short	0x0010
        /*0094*/ 	.byte	0x00, 0xf0, 0x21, 0x00


	//----- nvinfo : EIATTR_KPARAM_INFO
	.align		4
.L_853:
        /*0098*/ 	.byte	0x04, 0x17
        /*009a*/ 	.short	(.L_855 - .L_854)
.L_854:
        /*009c*/ 	.word	0x00000000
        /*00a0*/ 	.short	0x0001
        /*00a2*/ 	.short	0x0008
        /*00a4*/ 	.byte	0x00, 0xf0, 0x21, 0x00


	//----- nvinfo : EIATTR_KPARAM_INFO
	.align		4
.L_855:
        /*00a8*/ 	.byte	0x04, 0x17
        /*00aa*/ 	.short	(.L_857 - .L_856)
.L_856:
        /*00ac*/ 	.word	0x00000000
        /*00b0*/ 	.short	0x0000
        /*00b2*/ 	.short	0x0000
        /*00b4*/ 	.byte	0x00, 0xf0, 0x21, 0x00


	//----- nvinfo : EIATTR_SPARSE_MMA_MASK
	.align		4
.L_857:
        /*00b8*/ 	.byte	0x03, 0x50
        /*00ba*/ 	.short	0x0000


	//----- nvinfo : EIATTR_MAXREG_COUNT
	.align		4
        /*00bc*/ 	.byte	0x03, 0x1b
        /*00be*/ 	.short	0x00ff


	//----- nvinfo : EIATTR_MERCURY_ISA_VERSION
	.align		4
        /*00c0*/ 	.byte	0x03, 0x5f
        /*00c2*/ 	.short	0x0101


	//----- nvinfo : EIATTR_EXIT_INSTR_OFFSETS
	.align		4
        /*00c4*/ 	.byte	0x04, 0x1c
        /*00c6*/ 	.short	(.L_859 - .L_858)


	//   ....[0]....
.L_858:
        /*00c8*/ 	.word	0x00000090


	//   ....[1]....
        /*00cc*/ 	.word	0x00000350


	//   ....[2]....
        /*00d0*/ 	.word	0x00000970


	//----- nvinfo : EIATTR_CRS_STACK_SIZE
	.align		4
.L_859:
        /*00d4*/ 	.byte	0x04, 0x1e
        /*00d6*/ 	.short	(.L_861 - .L_860)
.L_860:
        /*00d8*/ 	.word	0x00000000


	//----- nvinfo : EIATTR_CBANK_PARAM_SIZE
	.align		4
.L_861:
        /*00dc*/ 	.byte	0x03, 0x19
        /*00de*/ 	.short	0x0058


	//----- nvinfo : EIATTR_PARAM_CBANK
	.align		4
        /*00e0*/ 	.byte	0x04, 0x0a
        /*00e2*/ 	.short	(.L_863 - .L_862)
	.align		4
.L_862:
        /*00e4*/ 	.word	index@(.nv.constant0._ZN2at6native55_GLOBAL__N__6c1c77d0_17_DistanceKernel_cu_7dd49032_293831pdist_backward_kernel_cuda_implIfNS1_5distsIfE3oneEEEvPT_PKS6_S9_S9_llllS6_dd)
        /*00e8*/ 	.short	0x0210
        /*00ea*/ 	.short	0x0058


	//----- nvinfo : EIATTR_SW_WAR
	.align		4
.L_863:
        /*00ec*/ 	.byte	0x04, 0x36
        /*00ee*/ 	.short	(.L_865 - .L_864)
.L_864:
        /*00f0*/ 	.word	0x00000008
.L_865:


//--------------------- .nv.info._ZN2at6native55_GLOBAL__N__6c1c77d0_17_DistanceKernel_cu_7dd49032_293831pdist_backward_kernel_cuda_implIfNS1_5distsIfE1pEEEvPT_PKS6_S9_S9_llllS6_dd --------------------------
	.section	.nv.info._ZN2at6native55_GLOBAL__N__6c1c77d0_17_DistanceKernel_cu_7dd49032_293831pdist_backward_kernel_cuda_implIfNS1_5distsIfE1pEEEvPT_PKS6_S9_S9_llllS6_dd,"",@"SHT_CUDA_INFO"
	.sectionflags	@""
	.align	4


	//----- nvinfo : EIATTR_CUDA_API_VERSION
	.align		4
        /*0000*/ 	.byte	0x04, 0x37
        /*0002*/ 	.short	(.L_867 - .L_866)
.L_866:
        /*0004*/ 	.word	0x00000082


	//----- nvinfo : EIATTR_KPARAM_INFO
	.align		4
.L_867:
        /*0008*/ 	.byte	0x04, 0x17
        /*000a*/ 	.short	(.L_869 - .L_868)
.L_868:
        /*000c*/ 	.word	0x00000000
        /*0010*/ 	.short	0x000a
        /*0012*/ 	.short	0x0050
        /*0014*/ 	.byte	0x00, 0xf0, 0x21, 0x00


	//----- nvinfo : EIATTR_KPARAM_INFO
	.align		4
.L_869:
        /*0018*/ 	.byte	0x04, 0x17
        /*001a*/ 	.short	(.L_871 - .L_870)
.L_870:
        /*001c*/ 	.word	0x00000000
        /*0020*/ 	.short	0x0009
        /*0022*/ 	.short	0x0048
        /*0024*/ 	.byte	0x00, 0xf0, 0x21, 0x00


	//----- nvinfo : EIATTR_KPARAM_INFO
	.align		4
.L_871:
        /*0028*/ 	.byte	0x04, 0x17
        /*002a*/ 	.short	(.L_873 - .L_872)
.L_872:
        /*002c*/ 	.word	0x00000000
        /*0030*/ 	.short	0x0008
        /*0032*/ 	.short	0x0040
        /*0034*/ 	.byte	0x00, 0xf0, 0x11, 0x00


	//----- nvinfo : EIATTR_KPARAM_INFO
	.align		4
.L_873:
        /*0038*/ 	.byte	0x04, 0x17
        /*003a*/ 	.short	(.L_875 - .L_874)
.L_874:
        /*003c*/ 	.word	0x00000000
        /*0040*/ 	.short	0x0007
        /*0042*/ 	.short	0x0038
        /*0044*/ 	.byte	0x00, 0xf0, 0x21, 0x00


	//----- nvinfo : EIATTR_KPARAM_INFO
	.align		4
.L_875:
        /*0048*/ 	.byte	0x04, 0x17
        /*004a*/ 	.short	(.L_877 - .L_876)
.L_876:
        /*004c*/ 	.word	0x00000000
        /*0050*/ 	.short	0x0006
        /*0052*/ 	.short	0x0030
        /*0054*/ 	.byte	0x00, 0xf0, 0x21, 0x00


	//----- nvinfo : EIATTR_KPARAM_INFO
	.align		4
.L_877:
        /*0058*/ 	.byte	0x04, 0x17
        /*005a*/ 	.short	(.L_879 - .L_878)
.L_878:
        /*005c*/ 	.word	0x00000000
        /*0060*/ 	.short	0x0005
        /*0062*/ 	.short	0x0028
        /*0064*/ 	.byte	0x00, 0xf0, 0x21, 0x00


	//----- nvinfo : EIATTR_KPARAM_INFO
	.align		4
.L_879:
        /*0068*/ 	.byte	0x04, 0x17
        /*006a*/ 	.short	(.L_881 - .L_880)
.L_880:
        /*006c*/ 	.word	0x00000000
        /*0070*/ 	.short	0x0004
        /*0072*/ 	.short	0x0020
        /*0074*/ 	.byte	0x00, 0xf0, 0x21, 0x00


	//----- nvinfo : EIATTR_KPARAM_INFO
	.align		4
.L_881:
        /*0078*/ 	.byte	0x04, 0x17
        /*007a*/ 	.short	(.L_883 - .L_882)
.L_882:
        /*007c*/ 	.word	0x00000000
        /*0080*/ 	.short	0x0003
        /*0082*/ 	.short	0x0018
        /*0084*/ 	.byte	0x00, 0xf0, 0x21, 0x00


	//----- nvinfo : EIATTR_KPARAM_INFO
	.align		4
.L_883:
        /*0088*/ 	.byte	0x04, 0x17
        /*008a*/ 	.short	(.L_885 - .L_884)
.L_884:
        /*008c*/ 	.word	0x00000000
        /*0090*/ 	.short	0x0002
        /*0092*/ 	.short	0x0010
        /*0094*/ 	.byte	0x00, 0xf0, 0x21, 0x00


	//----- nvinfo : EIATTR_KPARAM_INFO
	.align		4
.L_885:
        /*0098*/ 	.byte	0x04, 0x17
        /*009a*/ 	.short	(.L_887 - .L_886)
.L_886:
        /*009c*/ 	.word	0x00000000
        /*00a0*/ 	.short	0x0001
        /*00a2*/ 	.short	0x0008
        /*00a4*/ 	.byte	0x00, 0xf0, 0x21, 0x00


	//----- nvinfo : EIATTR_KPARAM_INFO
	.align		4
.L_887:
        /*00a8*/ 	.byte	0x04, 0x17
        /*00aa*/ 	.short	(.L_889 - .L_888)
.L_888:
        /*00ac*/ 	.word	0x00000000
        /*00b0*/ 	.short	0x0000
        /*00b2*/ 	.short	0x0000
        /*00b4*/ 	.byte	0x00, 0xf0, 0x21, 0x00


	//----- nvinfo : EIATTR_SPARSE_MMA_MASK
	.align		4
.L_889:
        /*00b8*/ 	.byte	0x03, 0x50
        /*00ba*/ 	.short	0x0000


	//----- nvinfo : EIATTR_MAXREG_COUNT
	.align		4
        /*00bc*/ 	.byte	0x03, 0x1b
        /*00be*/ 	.short	0x00ff


	//----- nvinfo : EIATTR_MERCURY_ISA_VERSION
	.align		4
        /*00c0*/ 	.byte	0x03, 0x5f
        /*00c2*/ 	.short	0x0101


	//----- nvinfo : EIATTR_EXIT_INSTR_OFFSETS
	.align		4
        /*00c4*/ 	.byte	0x04, 0x1c
        /*00c6*/ 	.short	(.L_891 - .L_890)


	//   ....[0]....
.L_890:
        /*00c8*/ 	.word	0x00000090


	//   ....[1]....
        /*00cc*/ 	.word	0x00000390


	//   ....[2]....
        /*00d0*/ 	.word	0x00000a40


	//----- nvinfo : EIATTR_CRS_STACK_SIZE
	.align		4
.L_891:
        /*00d4*/ 	.byte	0x04, 0x1e
        /*00d6*/ 	.short	(.L_893 - .L_892)
.L_892:
        /*00d8*/ 	.word	0x00000000


	//----- nvinfo : EIATTR_CBANK_PARAM_SIZE
	.align		4
.L_893:
        /*00dc*/ 	.byte	0x03, 0x19
        /*00de*/ 	.short	0x0058


	//----- nvinfo : EIATTR_PARAM_CBANK
	.align		4
        /*00e0*/ 	.byte	0x04, 0x0a
        /*00e2*/ 	.short	(.L_895 - .L_894)
	.align		4
.L_894:
        /*00e4*/ 	.word	index@(.nv.constant0._ZN2at6native55_GLOBAL__N__6c1c77d0_17_DistanceKernel_cu_7dd49032_293831pdist_backward_kernel_cuda_implIfNS1_5distsIfE1pEEEvPT_PKS6_S9_S9_llllS6_dd)
        /*00e8*/ 	.short	0x0210
        /*00ea*/ 	.short	0x0058


	//----- nvinfo : EIATTR_SW_WAR
	.align		4
.L_895:
        /*00ec*/ 	.byte	0x04, 0x36
        /*00ee*/ 	.short	(.L_897 - .L_896)
.L_896:
        /*00f0*/ 	.word	0x00000008
.L_897:


//--------------------- .nv.info._ZN2at6native55_GLOBAL__N__6c1c77d0_17_DistanceKernel_cu_7dd49032_293831pdist_backward_kernel_cuda_implIdNS1_5distsIdE3infEEEvPT_PKS6_S9_S9_llllS6_dd --------------------------
	.section	.nv.info._ZN2at6native55_GLOBAL__N__6c1c77d0_17_DistanceKernel_cu_7dd49032_293831pdist_backward_kernel_cuda_implIdNS1_5distsIdE3infEEEvPT_PKS6_S9_S9_llllS6_dd,"",@"SHT_CUDA_INFO"
	.sectionflags	@""
	.align	4


	//----- nvinfo : EIATTR_CUDA_API_VERSION
	.align		4
        /*0000*/ 	.byte	0x04, 0x37
        /*0002*/ 	.short	(.L_899 - .L_898)
.L_898:
        /*0004*/ 	.word	0x00000082


	//----- nvinfo : EIATTR_KPARAM_INFO
	.align		4
.L_899:
        /*0008*/ 	.byte	0x04, 0x17
        /*000a*/ 	.short	(.L_901 - .L_900)
.L_900:
        /*000c*/ 	.word	0x00000000
        /*0010*/ 	.short	0x000a
        /*0012*/ 	.short	0x0050
        /*0014*/ 	.byte	0x00, 0xf0, 0x21, 0x00


	//----- nvinfo : EIATTR_KPARAM_INFO
	.align		4
.L_901:
        /*0018*/ 	.byte	0x04, 0x17
        /*001a*/ 	.short	(.L_903 - .L_902)
.L_902:
        /*001c*/ 	.word	0x00000000
        /*0020*/ 	.short	0x0009
        /*0022*/ 	.short	0x0048
        /*0024*/ 	.byte	0x00, 0xf0, 0x21, 0x00


	//----- nvinfo : EIATTR_KPARAM_INFO
	.align		4
.L_903:
        /*0028*/ 	.byte	0x04, 0x17
        /*002a*/ 	.short	(.L_905 - .L_904)
.L_904:
        /*002c*/ 	.word	0x00000000
        /*0030*/ 	.short	0x0008
        /*0032*/ 	.short	0x0040
        /*0034*/ 	.byte	0x00, 0xf0, 0x21, 0x00


	//----- nvinfo : EIATTR_KPARAM_INFO
	.align		4
.L_905:
        /*0038*/ 	.byte	0x04, 0x17
        /*003a*/ 	.short	(.L_907 - .L_906)
.L_906:
        /*003c*/ 	.word	0x00000000
        /*0040*/ 	.short	0x0007
        /*0042*/ 	.short	0x0038
        /*0044*/ 	.byte	0x00, 0xf0, 0x21, 0x00


	//----- nvinfo : EIATTR_KPARAM_INFO
	.align		4
.L_907:
        /*0048*/ 	.byte	0x04, 0x17
        /*004a*/ 	.short	(.L_909 - .L_908)
.L_908:
        /*004c*/ 	.word	0x00000000
        /*0050*/ 	.short	0x0006
        /*0052*/ 	.short	0x0030
        /*0054*/ 	.byte	0x00, 0xf0, 0x21, 0x00


	//----- nvinfo : EIATTR_KPARAM_INFO
	.align		4
.L_909:
        /*0058*/ 	.byte	0x04, 0x17
        /*005a*/ 	.short	(.L_911 - .L_910)
.L_910:
        /*005c*/ 	.word	0x00000000
        /*0060*/ 	.short	0x0005
        /*0062*/ 	.short	0x0028
        /*0064*/ 	.byte	0x00, 0xf0, 0x21, 0x00


	//----- nvinfo : EIATTR_KPARAM_INFO
	.align		4
.L_911:
        /*0068*/ 	.byte	0x04, 0x17
        /*006a*/ 	.short	(.L_913 - .L_912)
.L_912:
        /*006c*/ 	.word	0x00000000
        /*0070*/ 	.short	0x0004
        /*0072*/ 	.short	0x0020
        /*0074*/ 	.byte	0x00, 0xf0, 0x21, 0x00


	//----- nvinfo : EIATTR_KPARAM_INFO
	.align		4
.L_913:
        /*0078*/ 	.byte	0x04, 0x17
        /*007a*/ 	.short	(.L_915 - .L_914)
.L_914:
        /*007c*/ 	.word	0x00000000
        /*0080*/ 	.short	0x0003
        /*0082*/ 	.short	0x0018
        /*0084*/ 	.byte	0x00, 0xf0, 0x21, 0x00


	//----- nvinfo : EIATTR_KPARAM_INFO
	.align		4
.L_915:
        /*0088*/ 	.byte	0x04, 0x17
        /*008a*/ 	.short	(.L_917 - .L_916)
.L_916:
        /*008c*/ 	.word	0x00000000
        /*0090*/ 	.short	0x0002
        /*0092*/ 	.short	0x0010
        /*0094*/ 	.byte	0x00, 0xf0, 0x21, 0x00


	//----- nvinfo : EIATTR_KPARAM_INFO
	.align		4
.L_917:
        /*0098*/ 	.byte	0x04, 0x17
        /*009a*/ 	.short	(.L_919 - .L_918)
.L_918:
        /*009c*/ 	.word	0x00000000
        /*00a0*/ 	.short	0x0001
        /*00a2*/ 	.short	0x0008
        /*00a4*/ 	.byte	0x00, 0xf0, 0x21, 0x00


	//----- nvinfo : EIATTR_KPARAM_INFO
	.align		4
.L_919:
        /*00a8*/ 	.byte	0x04, 0x17
        /*00aa*/ 	.short	(.L_921 - .L_920)
.L_920:
        /*00ac*/ 	.word	0x00000000
        /*00b0*/ 	.short	0x0000
        /*00b2*/ 	.short	0x0000
        /*00b4*/ 	.byte	0x00, 0xf0, 0x21, 0x00


	//----- nvinfo : EIATTR_SPARSE_MMA_MASK
	.align		4
.L_921:
        /*00b8*/ 	.byte	0x03, 0x50
        /*00ba*/ 	.short	0x0000


	//----- nvinfo : EIATTR_MAXREG_COUNT
	.align		4
        /*00bc*/ 	.byte	0x03, 0x1b
        /*00be*/ 	.short	0x00ff


	//----- nvinfo : EIATTR_MERCURY_ISA_VERSION
	.align		4
        /*00c0*/ 	.byte	0x03, 0x5f
        /*00c2*/ 	.short	0x0101


	//----- nvinfo : EIATTR_EXIT_INSTR_OFFSETS
	.align		4
        /*00c4*/ 	.byte	0x04, 0x1c
        /*00c6*/ 	.short	(.L_923 - .L_922)


	//   ....[0]....
.L_922:
        /*00c8*/ 	.word	0x00000090


	//   ....[1]....
        /*00cc*/ 	.word	0x00000350


	//   ....[2]....
        /*00d0*/ 	.word	0x000009d0


	//----- nvinfo : EIATTR_CRS_STACK_SIZE
	.align		4
.L_923:
        /*00d4*/ 	.byte	0x04, 0x1e
        /*00d6*/ 	.short	(.L_925 - .L_924)
.L_924:
        /*00d8*/ 	.word	0x00000000


	//----- nvinfo : EIATTR_CBANK_PARAM_SIZE
	.align		4
.L_925:
        /*00dc*/ 	.byte	0x03, 0x19
        /*00de*/ 	.short	0x0058


	//----- nvinfo : EIATTR_PARAM_CBANK
	.align		4
        /*00e0*/ 	.byte	0x04, 0x0a
        /*00e2*/ 	.short	(.L_927 - .L_926)
	.align		4
.L_926:
        /*00e4*/ 	.word	index@(.nv.constant0._ZN2at6native55_GLOBAL__N__6c1c77d0_17_DistanceKernel_cu_7dd49032_293831pdist_backward_kernel_cuda_implIdNS1_5distsIdE3infEEEvPT_PKS6_S9_S9_llllS6_dd)
        /*00e8*/ 	.short	0x0210
        /*00ea*/ 	.short	0x0058


	//----- nvinfo : EIATTR_SW_WAR
	.align		4
.L_927:
        /*00ec*/ 	.byte	0x04, 0x36
        /*00ee*/ 	.short	(.L_929 - .L_928)
.L_928:
        /*00f0*/ 	.word	0x00000008
.L_929:


//--------------------- .nv.info._ZN2at6native55_GLOBAL__N__6c1c77d0_17_DistanceKernel_cu_7dd49032_293831pdist_backward_kernel_cuda_implIdNS1_5distsIdE3twoEEEvPT_PKS6_S9_S9_llllS6_dd --------------------------
	.section	.nv.info._ZN2at6native55_GLOBAL__N__6c1c77d0_17_DistanceKernel_cu_7dd49032_293831pdist_backward_kernel_cuda_implIdNS1_5distsIdE3twoEEEvPT_PKS6_S9_S9_llllS6_dd,"",@"SHT_CUDA_INFO"
	.sectionflags	@""
	.align	4


	//----- nvinfo : EIATTR_CUDA_API_VERSION
	.align		4
        /*0000*/ 	.byte	0x04, 0x37
        /*0002*/ 	.short	(.L_931 - .L_930)
.L_930:
        /*0004*/ 	.word	0x00000082


	//----- nvinfo : EIATTR_KPARAM_INFO
	.align		4
.L_931:
        /*0008*/ 	.byte	0x04, 0x17
        /*000a*/ 	.short	(.L_933 - .L_932)
.L_932:
        /*000c*/ 	.word	0x00000000
        /*0010*/ 	.short	0x000a
        /*0012*/ 	.short	0x0050
        /*0014*/ 	.byte	0x00, 0xf0, 0x21, 0x00


	//----- nvinfo : EIATTR_KPARAM_INFO
	.align		4
.L_933:
        /*0018*/ 	.byte	0x04, 0x17
        /*001a*/ 	.short	(.L_935 - .L_934)
.L_934:
        /*001c*/ 	.word	0x00000000
        /*0020*/ 	.short	0x0009
        /*0022*/ 	.short	0x0048
        /*0024*/ 	.byte	0x00, 0xf0, 0x21, 0x00


	//----- nvinfo : EIATTR_KPARAM_INFO
	.align		4
.L_935:
        /*0028*/ 	.byte	0x04, 0x17
        /*002a*/ 	.short	(.L_937 - .L_936)
.L_936:
        /*002c*/ 	.word	0x00000000
        /*0030*/ 	.short	0x0008
        /*0032*/ 	.short	0x0040
        /*0034*/ 	.byte	0x00, 0xf0, 0x21, 0x00


	//----- nvinfo : EIATTR_KPARAM_INFO
	.align		4
.L_937:
        /*0038*/ 	.byte	0x04, 0x17
        /*003a*/ 	.short	(.L_939 - .L_938)
.L_938:
        /*003c*/ 	.word	0x00000000
        /*0040*/ 	.short	0x0007
        /*0042*/ 	.short	0x0038
        /*0044*/ 	.byte	0x00, 0xf0, 0x21, 0x00


	//----- nvinfo : EIATTR_KPARAM_INFO
	.align		4
.L_939:
        /*0048*/ 	.byte	0x04, 0x17
        /*004a*/ 	.short	(.L_941 - .L_940)
.L_940:
        /*004c*/ 	.word	0x00000000
        /*0050*/ 	.short	0x0006
        /*0052*/ 	.short	0x0030
        /*0054*/ 	.byte	0x00, 0xf0, 0x21, 0x00


	//----- nvinfo : EIATTR_KPARAM_INFO
	.align		4
.L_941:
        /*0058*/ 	.byte	0x04, 0x17
        /*005a*/ 	.short	(.L_943 - .L_942)
.L_942:
        /*005c*/ 	.word	0x00000000
        /*0060*/ 	.short	0x0005
        /*0062*/ 	.short	0x0028
        /*0064*/ 	.byte	0x00, 0xf0, 0x21, 0x00


	//----- nvinfo : EIATTR_KPARAM_INFO
	.align		4
.L_943:
        /*0068*/ 	.byte	0x04, 0x17
        /*006a*/ 	.short	(.L_945 - .L_944)
.L_944:
        /*006c*/ 	.word	0x00000000
        /*0070*/ 	.short	0x0004
        /*0072*/ 	.short	0x0020
        /*0074*/ 	.byte	0x00, 0xf0, 0x21, 0x00


	//----- nvinfo : EIATTR_KPARAM_INFO
	.align		4
.L_945:
        /*0078*/ 	.byte	0x04, 0x17
        /*007a*/ 	.short	(.L_947 - .L_946)
.L_946:
        /*007c*/ 	.word	0x00000000
        /*0080*/ 	.short	0x0003
        /*0082*/ 	.short	0x0018
        /*0084*/ 	.byte	0x00, 0xf0, 0x21, 0x00


	//----- nvinfo : EIATTR_KPARAM_INFO
	.align		4
.L_947:
        /*0088*/ 	.byte	0x04, 0x17
        /*008a*/ 	.short	(.L_949 - .L_948)
.L_948:
        /*008c*/ 	.word	0x00000000
        /*0090*/ 	.short	0x0002
        /*0092*/ 	.short	0x0010
        /*0094*/ 	.byte	0x00, 0xf0, 0x21, 0x00


	//----- nvinfo : EIATTR_KPARAM_INFO
	.align		4
.L_949:
        /*0098*/ 	.byte	0x04, 0x17
        /*009a*/ 	.short	(.L_951 - .L_950)
.L_950:
        /*009c*/ 	.word	0x00000000
        /*00a0*/ 	.short	0x0001
        /*00a2*/ 	.short	0x0008
        /*00a4*/ 	.byte	0x00, 0xf0, 0x21, 0x00


	//----- nvinfo : EIATTR_KPARAM_INFO
	.align		4
.L_951:
        /*00a8*/ 	.byte	0x04, 0x17
        /*00aa*/ 	.short	(.L_953 - .L_952)
.L_952:
        /*00ac*/ 	.word	0x00000000
        /*00b0*/ 	.short	0x0000
        /*00b2*/ 	.short	0x0000
        /*00b4*/ 	.byte	0x00, 0xf0, 0x21, 0x00


	//----- nvinfo : EIATTR_SPARSE_MMA_MASK
	.align		4
.L_953:
        /*00b8*/ 	.byte	0x03, 0x50
        /*00ba*/ 	.short	0x0000


	//----- nvinfo : EIATTR_MAXREG_COUNT
	.align		4
        /*00bc*/ 	.byte	0x03, 0x1b
        /*00be*/ 	.short	0x00ff


	//----- nvinfo : EIATTR_MERCURY_ISA_VERSION
	.align		4
        /*00c0*/ 	.byte	0x03, 0x5f
        /*00c2*/ 	.short	0x0101


	//----- nvinfo : EIATTR_EXIT_INSTR_OFFSETS
	.align		4
        /*00c4*/ 	.byte	0x04, 0x1c
        /*00c6*/ 	.short	(.L_955 - .L_954)


	//   ....[0]....
.L_954:
        /*00c8*/ 	.word	0x00000090


	//   ....[1]....
        /*00cc*/ 	.word	0x00000390


	//   ....[2]....
        /*00d0*/ 	.word	0x00000ac0


	//----- nvinfo : EIATTR_CRS_STACK_SIZE
	.align		4
.L_955:
        /*00d4*/ 	.byte	0x04, 0x1e
        /*00d6*/ 	.short	(.L_957 - .L_956)
.L_956:
        /*00d8*/ 	.word	0x00000000


	//----- nvinfo : EIATTR_CBANK_PARAM_SIZE
	.align		4
.L_957:
        /*00dc*/ 	.byte	0x03, 0x19
        /*00de*/ 	.short	0x0058


	//----- nvinfo : EIATTR_PARAM_CBANK
	.align		4
        /*00e0*/ 	.byte	0x04, 0x0a
        /*00e2*/ 	.short	(.L_959 - .L_958)
	.align		4
.L_958:
        /*00e4*/ 	.word	index@(.nv.constant0._ZN2at6native55_GLOBAL__N__6c1c77d0_17_DistanceKernel_cu_7dd49032_293831pdist_backward_kernel_cuda_implIdNS1_5distsIdE3twoEEEvPT_PKS6_S9_S9_llllS6_dd)
        /*00e8*/ 	.short	0x0210
        /*00ea*/ 	.short	0x0058


	//----- nvinfo : EIATTR_SW_WAR
	.align		4
.L_959:
        /*00ec*/ 	.byte	0x04, 0x36
        /*00ee*/ 	.short	(.L_961 - .L_960)
.L_960:
        /*00f0*/ 	.word	0x00000008
.L_961:


//--------------------- .nv.info._ZN2at6native55_GLOBAL__N__6c1c77d0_17_DistanceKernel_cu_7dd49032_293831pdist_backward_kernel_cuda_implIdNS1_5distsIdE6lt_twoEEEvPT_PKS6_S9_S9_llllS6_dd --------------------------
	.section	.nv.info._ZN2at6native55_GLOBAL__N__6c1c77d0_17_DistanceKernel_cu_7dd49032_293831pdist_backward_kernel_cuda_implIdNS1_5distsIdE6lt_twoEEEvPT_PKS6_S9_S9_llllS6_dd,"",@"SHT_CUDA_INFO"
	.sectionflags	@""
	.align	4


	//----- nvinfo : EIATTR_CUDA_API_VERSION
	.align		4
        /*0000*/ 	.byte	0x04, 0x37
        /*0002*/ 	.short	(.L_963 - .L_962)
.L_962:
        /*0004*/ 	.word	0x00000082


	//----- nvinfo : EIATTR_KPARAM_INFO
	.align		4
.L_963:
        /*0008*/ 	.byte	0x04, 0x17
        /*000a*/ 	.short	(.L_965 - .L_964)
.L_964:
        /*000c*/ 	.word	0x00000000
        /*0010*/ 	.short	0x000a
        /*0012*/ 	.short	0x0050
        /*0014*/ 	.byte	0x00, 0xf0, 0x21, 0x00


	//----- nvinfo : EIATTR_KPARAM_INFO
	.align		4
.L_965:
        /*0018*/ 	.byte	0x04, 0x17
        /*001a*/ 	.short	(.L_967 - .L_966)
.L_966:
        /*001c*/ 	.word	0x00000000
        /*0020*/ 	.short	0x0009
        /*0022*/ 	.short	0x0048
        /*0024*/ 	.byte	0x00, 0xf0, 0x21, 0x00


	//----- nvinfo : EIATTR_KPARAM_INFO
	.align		4
.L_967:
        /*0028*/ 	.byte	0x04, 0x17
        /*002a*/ 	.short	(.L_969 - .L_968)
.L_968:
        /*002c*/ 	.word	0x00000000
        /*0030*/ 	.short	0x0008
        /*0032*/ 	.short	0x0040
        /*0034*/ 	.byte	0x00, 0xf0, 0x21, 0x00


	//----- nvinfo : EIATTR_KPARAM_INFO
	.align		4
.L_969:
        /*0038*/ 	.byte	0x04, 0x17
        /*003a*/ 	.short	(.L_971 - .L_970)
.L_970:
        /*003c*/ 	.word	0x00000000
        /*0040*/ 	.short	0x0007
        /*0042*/ 	.short	0x0038
        /*0044*/ 	.byte	0x00, 0xf0, 0x21, 0x00


	//----- nvinfo : EIATTR_KPARAM_INFO
	.align		4
.L_971:
        /*0048*/ 	.byte	0x04, 0x17
        /*004a*/ 	.short	(.L_973 - .L_972)
.L_972:
        /*004c*/ 	.word	0x00000000
        /*0050*/ 	.short	0x0006
        /*0052*/ 	.short	0x0030
        /*0054*/ 	.byte	0x00, 0xf0, 0x21, 0x00


	//----- nvinfo : EIATTR_KPARAM_INFO
	.align		4
.L_973:
        /*0058*/ 	.byte	0x04, 0x17
        /*005a*/ 	.short	(.L_975 - .L_974)
.L_974:
        /*005c*/ 	.word	0x00000000
        /*0060*/ 	.short	0x0005
        /*0062*/ 	.short	0x0028
        /*0064*/ 	.byte	0x00, 0xf0, 0x21, 0x00


	//----- nvinfo : EIATTR_KPARAM_INFO
	.align		4
.L_975:
        /*0068*/ 	.byte	0x04, 0x17
        /*006a*/ 	.short	(.L_977 - .L_976)
.L_976:
        /*006c*/ 	.word	0x00000000
        /*0070*/ 	.short	0x0004
        /*0072*/ 	.short	0x0020
        /*0074*/ 	.byte	0x00, 0xf0, 0x21, 0x00


	//----- nvinfo : EIATTR_KPARAM_INFO
	.align		4
.L_977:
        /*0078*/ 	.byte	0x04, 0x17
        /*007a*/ 	.short	(.L_979 - .L_978)
.L_978:
        /*007c*/ 	.word	0x00000000
        /*0080*/ 	.short	0x0003
        /*0082*/ 	.short	0x0018
        /*0084*/ 	.byte	0x00, 0xf0, 0x21, 0x00


	//----- nvinfo : EIATTR_KPARAM_INFO
	.align		4
.L_979:
        /*0088*/ 	.byte	0x04, 0x17
        /*008a*/ 	.short	(.L_981 - .L_980)
.L_980:
        /*008c*/ 	.word	0x00000000
        /*0090*/ 	.short	0x0002
        /*0092*/ 	.short	0x0010
        /*0094*/ 	.byte	0x00, 0xf0, 0x21, 0x00


	//----- nvinfo : EIATTR_KPARAM_INFO
	.align		4
.L_981:
        /*0098*/ 	.byte	0x04, 0x17
        /*009a*/ 	.short	(.L_983 - .L_982)
.L_982:
        /*009c*/ 	.word	0x00000000
        /*00a0*/ 	.short	0x0001
        /*00a2*/ 	.short	0x0008
        /*00a4*/ 	.byte	0x00, 0xf0, 0x21, 0x00


	//----- nvinfo : EIATTR_KPARAM_INFO
	.align		4
.L_983:
        /*00a8*/ 	.byte	0x04, 0x17
        /*00aa*/ 	.short	(.L_985 - .L_984)
.L_984:
        /*00ac*/ 	.word	0x00000000
        /*00b0*/ 	.short	0x0000
        /*00b2*/ 	.short	0x0000
        /*00b4*/ 	.byte	0x00, 0xf0, 0x21, 0x00


	//----- nvinfo : EIATTR_SPARSE_MMA_MASK
	.align		4
.L_985:
        /*00b8*/ 	.byte	0x03, 0x50
        /*00ba*/ 	.short	0x0000


	//----- nvinfo : EIATTR_MAXREG_COUNT
	.align		4
        /*00bc*/ 	.byte	0x03, 0x1b
        /*00be*/ 	.short	0x00ff


	//----- nvinfo : EIATTR_MERCURY_ISA_VERSION
	.align		4
        /*00c0*/ 	.byte	0x03, 0x5f
        /*00c2*/ 	.short	0x0101


	//----- nvinfo : EIATTR_EXIT_INSTR_OFFSETS
	.align		4
        /*00c4*/ 	.byte	0x04, 0x1c
        /*00c6*/ 	.short	(.L_987 - .L_986)


	//   ....[0]....
.L_986:
        /*00c8*/ 	.word	0x00000090


	//   ....[1]....
        /*00cc*/ 	.word	0x00000410


	//   ....[2]....
        /*00d0*/ 	.word	0x000013e0


	//   ....[3]....
        /*00d4*/ 	.word	0x00001fd0


	//----- nvinfo : EIATTR_CRS_STACK_SIZE
	.align		4
.L_987:
        /*00d8*/ 	.byte	0x04, 0x1e
        /*00da*/ 	.short	(.L_989 - .L_988)
.L_988:
        /*00dc*/ 	.word	0x00000000


	//----- nvinfo : EIATTR_CBANK_PARAM_SIZE
	.align		4
.L_989:
        /*00e0*/ 	.byte	0x03, 0x19
        /*00e2*/ 	.short	0x0058


	//----- nvinfo : EIATTR_PARAM_CBANK
	.align		4
        /*00e4*/ 	.byte	0x04, 0x0a
        /*00e6*/ 	.short	(.L_991 - .L_990)
	.align		4
.L_990:
        /*00e8*/ 	.word	index@(.nv.constant0._ZN2at6native55_GLOBAL__N__6c1c77d0_17_DistanceKernel_cu_7dd49032_293831pdist_backward_kernel_cuda_implIdNS1_5distsIdE6lt_twoEEEvPT_PKS6_S9_S9_llllS6_dd)
        /*00ec*/ 	.short	0x0210
        /*00ee*/ 	.short	0x0058


	//----- nvinfo : EIATTR_SW_WAR
	.align		4
.L_991:
        /*00f0*/ 	.byte	0x04, 0x36
        /*00f2*/ 	.short	(.L_993 - .L_992)
.L_992:
        /*00f4*/ 	.word	0x00000008
.L_993:


//--------------------- .nv.info._ZN2at6native55_GLOBAL__N__6c1c77d0_17_DistanceKernel_cu_7dd49032_293831pdist_backward_kernel_cuda_implIdNS1_5distsIdE3oneEEEvPT_PKS6_S9_S9_llllS6_dd --------------------------
	.section	.nv.info._ZN2at6native55_GLOBAL__N__6c1c77d0_17_DistanceKernel_cu_7dd49032_293831pdist_backward_kernel_cuda_implIdNS1_5distsIdE3oneEEEvPT_PKS6_S9_S9_llllS6_dd,"",@"SHT_CUDA_INFO"
	.sectionflags	@""
	.align	4


	//----- nvinfo : EIATTR_CUDA_API_VERSION
	.align		4
        /*0000*/ 	.byte	0x04, 0x37
        /*0002*/ 	.short	(.L_995 - .L_994)
.L_994:
        /*0004*/ 	.word	0x00000082


	//----- nvinfo : EIATTR_KPARAM_INFO
	.align		4
.L_995:
        /*0008*/ 	.byte	0x04, 0x17
        /*000a*/ 	.short	(.L_997 - .L_996)
.L_996:
        /*000c*/ 	.word	0x00000000
        /*0010*/ 	.short	0x000a
        /*0012*/ 	.short	0x0050
        /*0014*/ 	.byte	0x00, 0xf0, 0x21, 0x00


	//----- nvinfo : EIATTR_KPARAM_INFO
	.align		4
.L_997:
        /*0018*/ 	.byte	0x04, 0x17
        /*001a*/ 	.short	(.L_999 - .L_998)
.L_998:
        /*001c*/ 	.word	0x00000000
        /*0020*/ 	.short	0x0009
        /*0022*/ 	.short	0x0048
        /*0024*/ 	.byte	0x00, 0xf0, 0x21, 0x00


	//----- nvinfo : EIATTR_KPARAM_INFO
	.align		4
.L_999:
        /*0028*/ 	.byte	0x04, 0x17
        /*002a*/ 	.short	(.L_1001 - .L_1000)
.L_1000:
        /*002c*/ 	.word	0x00000000
        /*0030*/ 	.short	0x0008
        /*0032*/ 	.short	0x0040
        /*0034*/ 	.byte	0x00, 0xf0, 0x21, 0x00


	//----- nvinfo : EIATTR_KPARAM_INFO
	.align		4
.L_1001:
        /*0038*/ 	.byte	0x04, 0x17
        /*003a*/ 	.short	(.L_1003 - .L_1002)
.L_1002:
        /*003c*/ 	.word	0x00000000
        /*0040*/ 	.short	0x0007
        /*0042*/ 	.short	0x0038
        /*0044*/ 	.byte	0x00, 0xf0, 0x21, 0x00


	//----- nvinfo : EIATTR_KPARAM_INFO
	.align		4
.L_1003:
        /*0048*/ 	.byte	0x04, 0x17
        /*004a*/ 	.short	(.L_1005 - .L_1004)
.L_1004:
        /*004c*/ 	.word	0x00000000
        /*0050*/ 	.short	0x0006
        /*0052*/ 	.short	0x0030
        /*0054*/ 	.byte	0x00, 0xf0, 0x21, 0x00


	//----- nvinfo : EIATTR_KPARAM_INFO
	.align		4
.L_1005:
        /*0058*/ 	.byte	0x04, 0x17
        /*005a*/ 	.short	(.L_1007 - .L_1006)
.L_1006:
        /*005c*/ 	.word	0x00000000
        /*0060*/ 	.short	0x0005
        /*0062*/ 	.short	0x0028
        /*0064*/ 	.byte	0x00, 0xf0, 0x21, 0x00


	//----- nvinfo : EIATTR_KPARAM_INFO
	.align		4
.L_1007:
        /*0068*/ 	.byte	0x04, 0x17
        /*006a*/ 	.short	(.L_1009 - .L_1008)
.L_1008:
        /*006c*/ 	.word	0x00000000
        /*0070*/ 	.short	0x0004
        /*0072*/ 	.short	0x0020
        /*0074*/ 	.byte	0x00, 0xf0, 0x21, 0x00


	//----- nvinfo : EIATTR_KPARAM_INFO
	.align		4
.L_1009:
        /*0078*/ 	.byte	0x04, 0x17
        /*007a*/ 	.short	(.L_1011 - .L_1010)
.L_1010:
        /*007c*/ 	.word	0x00000000
        /*0080*/ 	.short	0x0003
        /*0082*/ 	.short	0x0018
        /*0084*/ 	.byte	0x00, 0xf0, 0x21, 0x00


	//----- nvinfo : EIATTR_KPARAM_INFO
	.align		4
.L_1011:
        /*0088*/ 	.byte	0x04, 0x17
        /*008a*/ 	.short	(.L_1013 - .L_1012)
.L_1012:
        /*008c*/ 	.word	0x00000000
        /*0090*/ 	.short	0x0002
        /*0092*/ 	.short	0x0010
        /*0094*/ 	.byte	0x00, 0xf0, 0x21, 0x00


	//----- nvinfo : EIATTR_KPARAM_INFO
	.align		4
.L_1013:
        /*0098*/ 	.byte	0x04, 0x17
        /*009a*/ 	.short	(.L_1015 - .L_1014)
.L_1014:
        /*009c*/ 	.word	0x00000000
        /*00a0*/ 	.short	0x0001
        /*00a2*/ 	.short	0x0008
        /*00a4*/ 	.byte	0x00, 0xf0, 0x21, 0x00


	//----- nvinfo : EIATTR_KPARAM_INFO
	.align		4
.L_1015:
        /*00a8*/ 	.byte	0x04, 0x17
        /*00aa*/ 	.short	(.L_1017 - .L_1016)
.L_1016:
        /*00ac*/ 	.word	0x00000000
        /*00b0*/ 	.short	0x0000
        /*00b2*/ 	.short	0x0000
        /*00b4*/ 	.byte	0x00, 0xf0, 0x21, 0x00


	//----- nvinfo : EIATTR_SPARSE_MMA_MASK
	.align		4
.L_1017:
        /*00b8*/ 	.byte	0x03, 0x50
        /*00ba*/ 	.short	0x0000


	//----- nvinfo : EIATTR_MAXREG_COUNT
	.align		4
        /*00bc*/ 	.byte	0x03, 0x1b
        /*00be*/ 	.short	0x00ff


	//----- nvinfo : EIATTR_MERCURY_ISA_VERSION
	.align		4
        /*00c0*/ 	.byte	0x03, 0x5f
        /*00c2*/ 	.short	0x0101


	//----- nvinfo : EIATTR_EXIT_INSTR_OFFSETS
	.align		4
        /*00c4*/ 	.byte	0x04, 0x1c
        /*00c6*/ 	.short	(.L_1019 - .L_1018)


	//   ....[0]....
.L_1018:
        /*00c8*/ 	.word	0x00000090


	//   ....[1]....
        /*00cc*/ 	.word	0x00000350


	//   ....[2]....
        /*00d0*/ 	.word	0x00000950


	//----- nvinfo : EIATTR_CRS_STACK_SIZE
	.align		4
.L_1019:
        /*00d4*/ 	.byte	0x04, 0x1e
        /*00d6*/ 	.short	(.L_1021 - .L_1020)
.L_1020:
        /*00d8*/ 	.word	0x00000000


	//----- nvinfo : EIATTR_CBANK_PARAM_SIZE
	.align		4
.L_1021:
        /*00dc*/ 	.byte	0x03, 0x19
        /*00de*/ 	.short	0x0058


	//----- nvinfo : EIATTR_PARAM_CBANK
	.align		4
        /*00e0*/ 	.byte	0x04, 0x0a
        /*00e2*/ 	.short	(.L_1023 - .L_1022)
	.align		4
.L_1022:
        /*00e4*/ 	.word	index@(.nv.constant0._ZN2at6native55_GLOBAL__N__6c1c77d0_17_DistanceKernel_cu_7dd49032_293831pdist_backward_kernel_cuda_implIdNS1_5distsIdE3oneEEEvPT_PKS6_S9_S9_llllS6_dd)
        /*00e8*/ 	.short	0x0210
        /*00ea*/ 	.short	0x0058


	//----- nvinfo : EIATTR_SW_WAR
	.align		4
.L_1023:
        /*00ec*/ 	.byte	0x04, 0x36
        /*00ee*/ 	.short	(.L_1025 - .L_1024)
.L_1024:
        /*00f0*/ 	.word	0x00000008
.L_1025:


//--------------------- .nv.info._ZN2at6native55_GLOBAL__N__6c1c77d0_17_DistanceKernel_cu_7dd49032_293831pdist_backward_kernel_cuda_implIdNS1_5distsIdE1pEEEvPT_PKS6_S9_S9_llllS6_dd --------------------------
	.section	.nv.info._ZN2at6native55_GLOBAL__N__6c1c77d0_17_DistanceKernel_cu_7dd49032_293831pdist_backward_kernel_cuda_implIdNS1_5distsIdE1pEEEvPT_PKS6_S9_S9_llllS6_dd,"",@"SHT_CUDA_INFO"
	.sectionflags	@""
	.align	4


	//----- nvinfo : EIATTR_CUDA_API_VERSION
	.align		4
        /*0000*/ 	.byte	0x04, 0x37
        /*0002*/ 	.short	(.L_1027 - .L_1026)
.L_1026:
        /*0004*/ 	.word	0x00000082


	//----- nvinfo : EIATTR_KPARAM_INFO
	.align		4
.L_1027:
        /*0008*/ 	.byte	0x04, 0x17
        /*000a*/ 	.short	(.L_1029 - .L_1028)
.L_1028:
        /*000c*/ 	.word	0x00000000
        /*0010*/ 	.short	0x000a
        /*0012*/ 	.short	0x0050
        /*0014*/ 	.byte	0x00, 0xf0, 0x21, 0x00


	//----- nvinfo : EIATTR_KPARAM_INFO
	.align		4
.L_1029:
        /*0018*/ 	.byte	0x04, 0x17
        /*001a*/ 	.short	(.L_1031 - .L_1030)
.L_1030:
        /*001c*/ 	.word	0x00000000
        /*0020*/ 	.short	0x0009
        /*0022*/ 	.short	0x0048
        /*0024*/ 	.byte	0x00, 0xf0, 0x21, 0x00


	//----- nvinfo : EIATTR_KPARAM_INFO
	.align		4
.L_1031:
        /*0028*/ 	.byte	0x04, 0x17
        /*002a*/ 	.short	(.L_1033 - .L_1032)
.L_1032:
        /*002c*/ 	.word	0x00000000
        /*0030*/ 	.short	0x0008
        /*0032*/ 	.short	0x0040
        /*0034*/ 	.byte	0x00, 0xf0, 0x21, 0x00


	//----- nvinfo : EIATTR_KPARAM_INFO
	.align		4
.L_1033:
        /*0038*/ 	.byte	0x04, 0x17
        /*003a*/ 	.short	(.L_1035 - .L_1034)
.L_1034:
        /*003c*/ 	.word	0x00000000
        /*0040*/ 	.short	0x0007
        /*0042*/ 	.short	0x0038
        /*0044*/ 	.byte	0x00, 0xf0, 0x21, 0x00


	//----- nvinfo : EIATTR_KPARAM_INFO
	.align		4
.L_1035:
        /*0048*/ 	.byte	0x04, 0x17
        /*004a*/ 	.short	(.L_1037 - .L_1036)
.L_1036:
        /*004c*/ 	.word	0x00000000
        /*0050*/ 	.short	0x0006
        /*0052*/ 	.short	0x0030
        /*0054*/ 	.byte	0x00, 0xf0, 0x21, 0x00


	//----- nvinfo : EIATTR_KPARAM_INFO
	.align		4
.L_1037:
        /*0058*/ 	.byte	0x04, 0x17
        /*005a*/ 	.short	(.L_1039 - .L_1038)
.L_1038:
        /*005c*/ 	.word	0x00000000
        /*0060*/ 	.short	0x0005
        /*0062*/ 	.short	0x0028
        /*0064*/ 	.byte	0x00, 0xf0, 0x21, 0x00


	//----- nvinfo : EIATTR_KPARAM_INFO
	.align		4
.L_1039:
        /*0068*/ 	.byte	0x04, 0x17
        /*006a*/ 	.short	(.L_1041 - .L_1040)
.L_1040:
        /*006c*/ 	.word	0x00000000
        /*0070*/ 	.short	0x0004
        /*0072*/ 	.short	0x0020
        /*0074*/ 	.byte	0x00, 0xf0, 0x21, 0x00


	//----- nvinfo : EIATTR_KPARAM_INFO
	.align		4
.L_1041:
        /*0078*/ 	.byte	0x04, 0x17
        /*007a*/ 	.short	(.L_1043 - .L_1042)
.L_1042:
        /*007c*/ 	.word	0x00000000
        /*0080*/ 	.short	0x0003
        /*0082*/ 	.short	0x0018
        /*0084*/ 	.byte	0x00, 0xf0, 0x21, 0x00


	//----- nvinfo : EIATTR_KPARAM_INFO
	.align		4
.L_1043:
        /*0088*/ 	.byte	0x04, 0x17
        /*008a*/ 	.short	(.L_1045 - .L_1044)
.L_1044:
        /*008c*/ 	.word	0x00000000
        /*0090*/ 	.short	0x0002
        /*0092*/ 	.short	0x0010
        /*0094*/ 	.byte	0x00, 0xf0, 0x21, 0x00


	//----- nvinfo : EIATTR_KPARAM_INFO
	.align		4
.L_1045:
        /*0098*/ 	.byte	0x04, 0x17
        /*009a*/ 	.short	(.L_1047 - .L_1046)
.L_1046:
        /*009c*/ 	.word	0x00000000
        /*00a0*/ 	.short	0x0001
        /*00a2*/ 	.short	0x0008
        /*00a4*/ 	.byte	0x00, 0xf0, 0x21, 0x00


	//----- nvinfo : EIATTR_KPARAM_INFO
	.align		4
.L_1047:
        /*00a8*/ 	.byte	0x04, 0x17
        /*00aa*/ 	.short	(.L_1049 - .L_1048)
.L_1048:
        /*00ac*/ 	.word	0x00000000
        /*00b0*/ 	.short	0x0000
        /*00b2*/ 	.short	0x0000
        /*00b4*/ 	.byte	0x00, 0xf0, 0x21, 0x00


	//----- nvinfo : EIATTR_SPARSE_MMA_MASK
	.align		4
.L_1049:
        /*00b8*/ 	.byte	0x03, 0x50
        /*00ba*/ 	.short	0x0000


	//----- nvinfo : EIATTR_MAXREG_COUNT
	.align		4
        /*00bc*/ 	.byte	0x03, 0x1b
        /*00be*/ 	.short	0x00ff


	//----- nvinfo : EIATTR_MERCURY_ISA_VERSION
	.align		4
        /*00c0*/ 	.byte	0x03, 0x5f
        /*00c2*/ 	.short	0x0101


	//----- nvinfo : EIATTR_EXIT_INSTR_OFFSETS
	.align		4
        /*00c4*/ 	.byte	0x04, 0x1c
        /*00c6*/ 	.short	(.L_1051 - .L_1050)


	//   ....[0]....
.L_1050:
        /*00c8*/ 	.word	0x00000090


	//   ....[1]....
        /*00cc*/ 	.word	0x00000410


	//   ....[2]....
        /*00d0*/ 	.word	0x00001580


	//   ....[3]....
        /*00d4*/ 	.word	0x00001cb0


	//----- nvinfo : EIATTR_CRS_STACK_SIZE
	.align		4
.L_1051:
        /*00d8*/ 	.byte	0x04, 0x1e
        /*00da*/ 	.short	(.L_1053 - .L_1052)
.L_1052:
        /*00dc*/ 	.word	0x00000000


	//----- nvinfo : EIATTR_CBANK_PARAM_SIZE
	.align		4
.L_1053:
        /*00e0*/ 	.byte	0x03, 0x19
        /*00e2*/ 	.short	0x0058


	//----- nvinfo : EIATTR_PARAM_CBANK
	.align		4
        /*00e4*/ 	.byte	0x04, 0x0a
        /*00e6*/ 	.short	(.L_1055 - .L_1054)
	.align		4
.L_1054:
        /*00e8*/ 	.word	index@(.nv.constant0._ZN2at6native55_GLOBAL__N__6c1c77d0_17_DistanceKernel_cu_7dd49032_293831pdist_backward_kernel_cuda_implIdNS1_5distsIdE1pEEEvPT_PKS6_S9_S9_llllS6_dd)
        /*00ec*/ 	.short	0x0210
        /*00ee*/ 	.short	0x0058


	//----- nvinfo : EIATTR_SW_WAR
	.align		4
.L_1055:
        /*00f0*/ 	.byte	0x04, 0x36
        /*00f2*/ 	.short	(.L_1057 - .L_1056)
.L_1056:
        /*00f4*/ 	.word	0x00000008
.L_1057:


//--------------------- .nv.info._ZN2at6native55_GLOBAL__N__6c1c77d0_17_DistanceKernel_cu_7dd49032_293822pdist_kernel_cuda_implIfNS1_5distsIfE3infEEEvPT_PKS6_llS6_dd --------------------------
	.section	.nv.info._ZN2at6native55_GLOBAL__N__6c1c77d0_17_DistanceKernel_cu_7dd49032_293822pdist_kernel_cuda_implIfNS1_5distsIfE3infEEEvPT_PKS6_llS6_dd,"",@"SHT_CUDA_INFO"
	.sectionflags	@""
	.align	4


	//----- nvinfo : EIATTR_CUDA_API_VERSION
	.align		4
        /*0000*/ 	.byte	0x04, 0x37
        /*0002*/ 	.short	(.L_1059 - .L_1058)
.L_1058:
        /*0004*/ 	.word	0x00000082


	//----- nvinfo : EIATTR_KPARAM_INFO
	.align		4
.L_1059:
        /*0008*/ 	.byte	0x04, 0x17
        /*000a*/ 	.short	(.L_1061 - .L_1060)
.L_1060:
        /*000c*/ 	.word	0x00000000
        /*0010*/ 	.short	0x0006
        /*0012*/ 	.short	0x0030
        /*0014*/ 	.byte	0x00, 0xf0, 0x21, 0x00


	//----- nvinfo : EIATTR_KPARAM_INFO
	.align		4
.L_1061:
        /*0018*/ 	.byte	0x04, 0x17
        /*001a*/ 	.short	(.L_1063 - .L_1062)
.L_1062:
        /*001c*/ 	.word	0x00000000
        /*0020*/ 	.short	0x0005
        /*0022*/ 	.short	0x0028
        /*0024*/ 	.byte	0x00, 0xf0, 0x21, 0x00


	//----- nvinfo : EIATTR_KPARAM_INFO
	.align		4
.L_1063:
        /*0028*/ 	.byte	0x04, 0x17
        /*002a*/ 	.short	(.L_1065 - .L_1064)
.L_1064:
        /*002c*/ 	.word	0x00000000
        /*0030*/ 	.short	0x0004
        /*0032*/ 	.short	0x0020
        /*0034*/ 	.byte	0x00, 0xf0, 0x11, 0x00


	//----- nvinfo : EIATTR_KPARAM_INFO
	.align		4
.L_1065:
        /*0038*/ 	.byte	0x04, 0x17
        /*003a*/ 	.short	(.L_1067 - .L_1066)
.L_1066:
        /*003c*/ 	.word	0x00000000
        /*0040*/ 	.short	0x0003
        /*0042*/ 	.short	0x0018
        /*0044*/ 	.byte	0x00, 0xf0, 0x21, 0x00


	//----- nvinfo : EIATTR_KPARAM_INFO
	.align		4
.L_1067:
        /*0048*/ 	.byte	0x04, 0x17
        /*004a*/ 	.short	(.L_1069 - .L_1068)
.L_1068:
        /*004c*/ 	.word	0x00000000
        /*0050*/ 	.short	0x0002
        /*0052*/ 	.short	0x0010
        /*0054*/ 	.byte	0x00, 0xf0, 0x21, 0x00


	//----- nvinfo : EIATTR_KPARAM_INFO
	.align		4
.L_1069:
        /*0058*/ 	.byte	0x04, 0x17
        /*005a*/ 	.short	(.L_1071 - .L_1070)
.L_1070:
        /*005c*/ 	.word	0x00000000
        /*0060*/ 	.short	0x0001
        /*0062*/ 	.short	0x0008
        /*0064*/ 	.byte	0x00, 0xf0, 0x21, 0x00


	//----- nvinfo : EIATTR_KPARAM_INFO
	.align		4
.L_1071:
        /*0068*/ 	.byte	0x04, 0x17
        /*006a*/ 	.short	(.L_1073 - .L_1072)
.L_1072:
        /*006c*/ 	.word	0x00000000
        /*0070*/ 	.short	0x0000
        /*0072*/ 	.short	0x0000
        /*0074*/ 	.byte	0x00, 0xf0, 0x21, 0x00


	//----- nvinfo : EIATTR_SPARSE_MMA_MASK
	.align		4
.L_1073:
        /*0078*/ 	.byte	0x03, 0x50
        /*007a*/ 	.short	0x0000


	//----- nvinfo : EIATTR_MAXREG_COUNT
	.align		4
        /*007c*/ 	.byte	0x03, 0x1b
        /*007e*/ 	.short	0x00ff


	//----- nvinfo : EIATTR_NUM_BARRIERS
	.align		4
        /*0080*/ 	.byte	0x02, 0x4c
        /*0082*/ 	.byte	0x01
	.zero		1


	//----- nvinfo : EIATTR_MERCURY_ISA_VERSION
	.align		4
        /*0084*/ 	.byte	0x03, 0x5f
        /*0086*/ 	.short	0x0101


	//----- nvinfo : EIATTR_COOP_GROUP_MASK_REGIDS
	.align		4
        /*0088*/ 	.byte	0x04, 0x29
        /*008a*/ 	.short	(.L_1075 - .L_1074)


	//   ....[0]....
.L_1074:
        /*008c*/ 	.word	0xffffffff


	//   ....[1]....
        /*0090*/ 	.word	0xffffffff


	//   ....[2]....
        /*0094*/ 	.word	0xffffffff


	//   ....[3]....
        /*0098*/ 	.word	0xffffffff


	//   ....[4]....
        /*009c*/ 	.word	0xffffffff


	//   ....[5]....
        /*00a0*/ 	.word	0xffffffff


	//   ....[6]....
        /*00a4*/ 	.word	0xffffffff


	//   ....[7]....
        /*00a8*/ 	.word	0xffffffff


	//   ....[8]....
        /*00ac*/ 	.word	0xffffffff


	//   ....[9]....
        /*00b0*/ 	.word	0xffffffff


	//   ....[10]....
        /*00b4*/ 	.word	0x0500000a


	//   ....[11]....
        /*00b8*/ 	.word	0x0500000a


	//   ....[12]....
        /*00bc*/ 	.word	0x0500000a


	//   ....[13]....
        /*00c0*/ 	.word	0x0500000a


	//   ....[14]....
        /*00c4*/ 	.word	0x0500000a


	//----- nvinfo : EIATTR_COOP_GROUP_INSTR_OFFSETS
	.align		4
.L_1075:
        /*00c8*/ 	.byte	0x04, 0x28
        /*00ca*/ 	.short	(.L_1077 - .L_1076)


	//   ....[0]....
.L_1076:
        /*00cc*/ 	.word	0x00000600


	//   ....[1]....
        /*00d0*/ 	.word	0x000006e0


	//   ....[2]....
        /*00d4*/ 	.word	0x00000710


	//   ....[3]....
        /*00d8*/ 	.word	0x00000760


	//   ....[4]....
        /*00dc*/ 	.word	0x000007d0


	//   ....[5]....
        /*00e0*/ 	.word	0x000008b0


	//   ....[6]....
        /*00e4*/ 	.word	0x000008e0


	//   ....[7]....
        /*00e8*/ 	.word	0x00000910


	//   ....[8]....
        /*00ec*/ 	.word	0x00000940


	//   ....[9]....
        /*00f0*/ 	.word	0x00000970


	//   ....[10]....
        /*00f4*/ 	.word	0x00000a60


	//   ....[11]....
        /*00f8*/ 	.word	0x00000ae0


	//   ....[12]....
        /*00fc*/ 	.word	0x00000b60


	//   ....[13]....
        /*0100*/ 	.word	0x00000be0


	//   ....[14]....
        /*0104*/ 	.word	0x00000c60


	//----- nvinfo : EIATTR_EXIT_INSTR_OFFSETS
	.align		4
.L_1077:
        /*0108*/ 	.byte	0x04, 0x1c
        /*010a*/ 	.short	(.L_1079 - .L_1078)


	//   ....[0]....
.L_1078:
        /*010c*/ 	.word	0x000009c0


	//   ....[1]....
        /*0110*/ 	.word	0x00000a10


	//----- nvinfo : EIATTR_CRS_STACK_SIZE
	.align		4
.L_1079:
        /*0114*/ 	.byte	0x04, 0x1e
        /*0116*/ 	.short	(.L_1081 - .L_1080)
.L_1080:
        /*0118*/ 	.word	0x00000000


	//----- nvinfo : EIATTR_CBANK_PARAM_SIZE
	.align		4
.L_1081:
        /*011c*/ 	.byte	0x03, 0x19
        /*011e*/ 	.short	0x0038


	//----- nvinfo : EIATTR_PARAM_CBANK
	.align		4
        /*0120*/ 	.byte	0x04, 0x0a
        /*0122*/ 	.short	(.L_1083 - .L_1082)
	.align		4
.L_1082:
        /*0124*/ 	.word	index@(.nv.constant0._ZN2at6native55_GLOBAL__N__6c1c77d0_17_DistanceKernel_cu_7dd49032_293822pdist_kernel_cuda_implIfNS1_5distsIfE3infEEEvPT_PKS6_llS6_dd)
        /*0128*/ 	.short	0x0210
        /*012a*/ 	.short	0x0038


	//----- nvinfo : EIATTR_SW_WAR
	.align		4
.L_1083:
        /*012c*/ 	.byte	0x04, 0x36
        /*012e*/ 	.short	(.L_1085 - .L_1084)
.L_1084:
        /*0130*/ 	.word	0x00000008
.L_1085:


//--------------------- .nv.info._ZN2at6native55_GLOBAL__N__6c1c77d0_17_DistanceKernel_cu_7dd49032_293822pdist_kernel_cuda_implIfNS1_5distsIfE3twoEEEvPT_PKS6_llS6_dd --------------------------
	.section	.nv.info._ZN2at6native55_GLOBAL__N__6c1c77d0_17_DistanceKernel_cu_7dd49032_293822pdist_kernel_cuda_implIfNS1_5distsIfE3twoEEEvPT_PKS6_llS6_dd,"",@"SHT_CUDA_INFO"
	.sectionflags	@""
	.align	4


	//----- nvinfo : EIATTR_CUDA_API_VERSION
	.align		4
        /*0000*/ 	.byte	0x04, 0x37
        /*0002*/ 	.short	(.L_1087 - .L_1086)
.L_1086:
        /*0004*/ 	.word	0x00000082


	//----- nvinfo : EIATTR_KPARAM_INFO
	.align		4
.L_1087:
        /*0008*/ 	.byte	0x04, 0x17
        /*000a*/ 	.short	(.L_1089 - .L_1088)
.L_1088:
        /*000c*/ 	.word	0x00000000
        /*0010*/ 	.short	0x0006
        /*0012*/ 	.short	0x0030
        /*0014*/ 	.byte	0x00, 0xf0, 0x21, 0x00


	//----- nvinfo : EIATTR_KPARAM_INFO
	.align		4
.L_1089:
        /*0018*/ 	.byte	0x04, 0x17
        /*001a*/ 	.short	(.L_1091 - .L_1090)
.L_1090:
        /*001c*/ 	.word	0x00000000
        /*0020*/ 	.short	0x0005
        /*0022*/ 	.short	0x0028
        /*0024*/ 	.byte	0x00, 0xf0, 0x21, 0x00


	//----- nvinfo : EIATTR_KPARAM_INFO
	.align		4
.L_1091:
        /*0028*/ 	.byte	0x04, 0x17
        /*002a*/ 	.short	(.L_1093 - .L_1092)
.L_1092:
        /*002c*/ 	.word	0x00000000
        /*0030*/ 	.short	0x0004
        /*0032*/ 	.short	0x0020
        /*0034*/ 	.byte	0x00, 0xf0, 0x11, 0x00


	//----- nvinfo : EIATTR_KPARAM_INFO
	.align		4
.L_1093:
        /*0038*/ 	.byte	0x04, 0x17
        /*003a*/ 	.short	(.L_1095 - .L_1094)
.L_1094:
        /*003c*/ 	.word	0x00000000
        /*0040*/ 	.short	0x0003
        /*0042*/ 	.short	0x0018
        /*0044*/ 	.byte	0x00, 0xf0, 0x21, 0x00


	//----- nvinfo : EIATTR_KPARAM_INFO
	.align		4
.L_1095:
        /*0048*/ 	.byte	0x04, 0x17
        /*004a*/ 	.short	(.L_1097 - .L_1096)
.L_1096:
        /*004c*/ 	.word	0x00000000
        /*0050*/ 	.short	0x0002
        /*0052*/ 	.short	0x0010
        /*0054*/ 	.byte	0x00, 0xf0, 0x21, 0x00


	//----- nvinfo : EIATTR_KPARAM_INFO
	.align		4
.L_1097:
        /*0058*/ 	.byte	0x04, 0x17
        /*005a*/ 	.short	(.L_1099 - .L_1098)
.L_1098:
        /*005c*/ 	.word	0x00000000
        /*0060*/ 	.short	0x0001
        /*0062*/ 	.short	0x0008
        /*0064*/ 	.byte	0x00, 0xf0, 0x21, 0x00


	//----- nvinfo : EIATTR_KPARAM_INFO
	.align		4
.L_1099:
        /*0068*/ 	.byte	0x04, 0x17
        /*006a*/ 	.short	(.L_1101 - .L_1100)
.L_1100:
        /*006c*/ 	.word	0x00000000
        /*0070*/ 	.short	0x0000
        /*0072*/ 	.short	0x0000
        /*0074*/ 	.byte	0x00, 0xf0, 0x21, 0x00


	//----- nvinfo : EIATTR_SPARSE_MMA_MASK
	.align		4
.L_1101:
        /*0078*/ 	.byte	0x03, 0x50
        /*007a*/ 	.short	0x0000


	//----- nvinfo : EIATTR_MAXREG_COUNT
	.align		4
        /*007c*/ 	.byte	0x03, 0x1b
        /*007e*/ 	.short	0x00ff


	//----- nvinfo : EIATTR_NUM_BARRIERS
	.align		4
        /*0080*/ 	.byte	0x02, 0x4c
        /*0082*/ 	.byte	0x01
	.zero		1


	//----- nvinfo : EIATTR_MERCURY_ISA_VERSION
	.align		4
        /*0084*/ 	.byte	0x03, 0x5f
        /*0086*/ 	.short	0x0101


	//----- nvinfo : EIATTR_COOP_GROUP_MASK_REGIDS
	.align		4
        /*0088*/ 	.byte	0x04, 0x29
        /*008a*/ 	.short	(.L_1103 - .L_1102)


	//   ....[0]....
.L_1102:
        /*008c*/ 	.word	0xffffffff


	//   ....[1]....
        /*0090*/ 	.word	0xffffffff


	//   ....[2]....
        /*0094*/ 	.word	0xffffffff


	//   ....[3]....
        /*0098*/ 	.word	0xffffffff


	//   ....[4]....
        /*009c*/ 	.word	0xffffffff


	//   ....[5]....
        /*00a0*/ 	.word	0xffffffff


	//   ....[6]....
        /*00a4*/ 	.word	0xffffffff


	//   ....[7]....
        /*00a8*/ 	.word	0xffffffff


	//   ....[8]....
        /*00ac*/ 	.word	0xffffffff


	//   ....[9]....
        /*00b0*/ 	.word	0xffffffff


	//   ....[10]....
        /*00b4*/ 	.word	0x0500000a


	//   ....[11]....
        /*00b8*/ 	.word	0x0500000a


	//   ....[12]....
        /*00bc*/ 	.word	0x0500000a


	//   ....[13]....
        /*00c0*/ 	.word	0x0500000a


	//   ....[14]....
        /*00c4*/ 	.word	0x0500000a


	//----- nvinfo : EIATTR_COOP_GROUP_INSTR_OFFSETS
	.align		4
.L_1103:
        /*00c8*/ 	.byte	0x04, 0x28
        /*00ca*/ 	.short	(.L_1105 - .L_1104)


	//   ....[0]....
.L_1104:
        /*00cc*/ 	.word	0x000005f0


	//   ....[1]....
        /*00d0*/ 	.word	0x000006d0


	//   ....[2]....
        /*00d4*/ 	.word	0x00000720


	//   ....[3]....
        /*00d8*/ 	.word	0x00000760


	//   ....[4]....
        /*00dc*/ 	.word	0x000007b0


	//   ....[5]....
        /*00e0*/ 	.word	0x00000850


	//   ....[6]....
        /*00e4*/ 	.word	0x00000870


	//   ....[7]....
        /*00e8*/ 	.word	0x00000890


	//   ....[8]....
        /*00ec*/ 	.word	0x000008b0


	//   ....[9]....
        /*00f0*/ 	.word	0x000008d0


	//   ....[10]....
        /*00f4*/ 	.word	0x000009c0


	//   ....[11]....
        /*00f8*/ 	.word	0x00000a30


	//   ....[12]....
        /*00fc*/ 	.word	0x00000aa0


	//   ....[13]....
        /*0100*/ 	.word	0x00000b10


	//   ....[14]....
        /*0104*/ 	.word	0x00000b80


	//----- nvinfo : EIATTR_EXIT_INSTR_OFFSETS
	.align		4
.L_1105:
        /*0108*/ 	.byte	0x04, 0x1c
        /*010a*/ 	.short	(.L_1107 - .L_1106)


	//   ....[0]....
.L_1106:
        /*010c*/ 	.word	0x00000910


	//   ....[1]....
        /*0110*/ 	.word	0x00000970


	//----- nvinfo : EIATTR_CRS_STACK_SIZE
	.align		4
.L_1107:
        /*0114*/ 	.byte	0x04, 0x1e
        /*0116*/ 	.short	(.L_1109 - .L_1108)
.L_1108:
        /*0118*/ 	.word	0x00000000


	//----- nvinfo : EIATTR_CBANK_PARAM_SIZE
	.align		4
.L_1109:
        /*011c*/ 	.byte	0x03, 0x19
        /*011e*/ 	.short	0x0038


	//----- nvinfo : EIATTR_PARAM_CBANK
	.align		4
        /*0120*/ 	.byte	0x04, 0x0a
        /*0122*/ 	.short	(.L_1111 - .L_1110)
	.align		4
.L_1110:
        /*0124*/ 	.word	index@(.nv.constant0._ZN2at6native55_GLOBAL__N__6c1c77d0_17_DistanceKernel_cu_7dd49032_293822pdist_kernel_cuda_implIfNS1_5distsIfE3twoEEEvPT_PKS6_llS6_dd)
        /*0128*/ 	.short	0x0210
        /*012a*/ 	.short	0x0038


	//----- nvinfo : EIATTR_SW_WAR
	.align		4
.L_1111:
        /*012c*/ 	.byte	0x04, 0x36
        /*012e*/ 	.short	(.L_1113 - .L_1112)
.L_1112:
        /*0130*/ 	.word	0x00000008
.L_1113:


//--------------------- .nv.info._ZN2at6native55_GLOBAL__N__6c1c77d0_17_DistanceKernel_cu_7dd49032_293822pdist_kernel_cuda_implIfNS1_5distsIfE3oneEEEvPT_PKS6_llS6_dd --------------------------
	.section	.nv.info._ZN2at6native55_GLOBAL__N__6c1c77d0_17_DistanceKernel_cu_7dd49032_293822pdist_kernel_cuda_implIfNS1_5distsIfE3oneEEEvPT_PKS6_llS6_dd,"",@"SHT_CUDA_INFO"
	.sectionflags	@""
	.align	4


	//----- nvinfo : EIATTR_CUDA_API_VERSION
	.align		4
        /*0000*/ 	.byte	0x04, 0x37
        /*0002*/ 	.short	(.L_1115 - .L_1114)
.L_1114:
        /*0004*/ 	.word	0x00000082


	//----- nvinfo : EIATTR_KPARAM_INFO
	.align		4
.L_1115:
        /*0008*/ 	.byte	0x04, 0x17
        /*000a*/ 	.short	(.L_1117 - .L_1116)
.L_1116:
        /*000c*/ 	.word	0x00000000
        /*0010*/ 	.short	0x0006
        /*0012*/ 	.short	0x0030
        /*0014*/ 	.byte	0x00, 0xf0, 0x21, 0x00


	//----- nvinfo : EIATTR_KPARAM_INFO
	.align		4
.L_1117:
        /*0018*/ 	.byte	0x04, 0x17
        /*001a*/ 	.short	(.L_1119 - .L_1118)
.L_1118:
        /*001c*/ 	.word	0x00000000
        /*0020*/ 	.short	0x0005
        /*0022*/ 	.short	0x0028
        /*0024*/ 	.byte	0x00, 0xf0, 0x21, 0x00


	//----- nvinfo : EIATTR_KPARAM_INFO
	.align		4
.L_1119:
        /*0028*/ 	.byte	0x04, 0x17
        /*002a*/ 	.short	(.L_1121 - .L_1120)
.L_1120:
        /*002c*/ 	.word	0x00000000
        /*0030*/ 	.short	0x0004
        /*0032*/ 	.short	0x0020
        /*0034*/ 	.byte	0x00, 0xf0, 0x11, 0x00


	//----- nvinfo : EIATTR_KPARAM_INFO
	.align		4
.L_1121:
        /*0038*/ 	.byte	0x04, 0x17
        /*003a*/ 	.short	(.L_1123 - .L_1122)
.L_1122:
        /*003c*/ 	.word	0x00000000
        /*0040*/ 	.short	0x0003
        /*0042*/ 	.short	0x0018
        /*0044*/ 	.byte	0x00, 0xf0, 0x21, 0x00


	//----- nvinfo : EIATTR_KPARAM_INFO
	.align		4
.L_1123:
        /*0048*/ 	.byte	0x04, 0x17
        /*004a*/ 	.short	(.L_1125 - .L_1124)
.L_1124:
        /*004c*/ 	.word	0x00000000
        /*0050*/ 	.short	0x0002
        /*0052*/ 	.short	0x0010
        /*0054*/ 	.byte	0x00, 0xf0, 0x21, 0x00


	//----- nvinfo : EIATTR_KPARAM_INFO
	.align		4
.L_1125:
        /*0058*/ 	.byte	0x04, 0x17
        /*005a*/ 	.short	(.L_1127 - .L_1126)
.L_1126:
        /*005c*/ 	.word	0x00000000
        /*0060*/ 	.short	0x0001
        /*0062*/ 	.short	0x0008
        /*0064*/ 	.byte	0x00, 0xf0, 0x21, 0x00


	//----- nvinfo : EIATTR_KPARAM_INFO
	.align		4
.L_1127:
        /*0068*/ 	.byte	0x04, 0x17
        /*006a*/ 	.short	(.L_1129 - .L_1128)
.L_1128:
        /*006c*/ 	.word	0x00000000
        /*0070*/ 	.short	0x0000
        /*0072*/ 	.short	0x0000
        /*0074*/ 	.byte	0x00, 0xf0, 0x21, 0x00


	//----- nvinfo : EIATTR_SPARSE_MMA_MASK
	.align		4
.L_1129:
        /*0078*/ 	.byte	0x03, 0x50
        /*007a*/ 	.short	0x0000


	//----- nvinfo : EIATTR_MAXREG_COUNT
	.align		4
        /*007c*/ 	.byte	0x03, 0x1b
        /*007e*/ 	.short	0x00ff


	//----- nvinfo : EIATTR_NUM_BARRIERS
	.align		4
        /*0080*/ 	.byte	0x02, 0x4c
        /*0082*/ 	.byte	0x01
	.zero		1


	//----- nvinfo : EIATTR_MERCURY_ISA_VERSION
	.align		4
        /*0084*/ 	.byte	0x03, 0x5f
        /*0086*/ 	.short	0x0101


	//----- nvinfo : EIATTR_COOP_GROUP_MASK_REGIDS
	.align		4
        /*0088*/ 	.byte	0x04, 0x29
        /*008a*/ 	.short	(.L_1131 - .L_1130)


	//   ....[0]....
.L_1130:
        /*008c*/ 	.word	0xffffffff


	//   ....[1]....
        /*0090*/ 	.word	0xffffffff


	//   ....[2]....
        /*0094*/ 	.word	0xffffffff


	//   ....[3]....
        /*0098*/ 	.word	0xffffffff


	//   ....[4]....
        /*009c*/ 	.word	0xffffffff


	//   ....[5]....
        /*00a0*/ 	.word	0xffffffff


	//   ....[6]....
        /*00a4*/ 	.word	0xffffffff


	//   ....[7]....
        /*00a8*/ 	.word	0xffffffff


	//   ....[8]....
        /*00ac*/ 	.word	0xffffffff


	//   ....[9]....
        /*00b0*/ 	.word	0xffffffff


	//   ....[10]....
        /*00b4*/ 	.word	0x0500000a


	//   ....[11]....
        /*00b8*/ 	.word	0x0500000a


	//   ....[12]....
        /*00bc*/ 	.word	0x0500000a


	//   ....[13]....
        /*00c0*/ 	.word	0x0500000a


	//   ....[14]....
        /*00c4*/ 	.word	0x0500000a


	//----- nvinfo : EIATTR_COOP_GROUP_INSTR_OFFSETS
	.align		4
.L_1131:
        /*00c8*/ 	.byte	0x04, 0x28
        /*00ca*/ 	.short	(.L_1133 - .L_1132)


	//   ....[0]....
.L_1132:
        /*00cc*/ 	.word	0x000005f0


	//   ....[1]....
        /*00d0*/ 	.word	0x000006d0


	//   ....[2]....
        /*00d4*/ 	.word	0x00000720


	//   ....[3]....
        /*00d8*/ 	.word	0x00000750


	//   ....[4]....
        /*00dc*/ 	.word	0x000007a0


	//   ....[5]....
        /*00e0*/ 	.word	0x00000850


	//   ....[6]....
        /*00e4*/ 	.word	0x00000870


	//   ....[7]....
        /*00e8*/ 	.word	0x00000890


	//   ....[8]....
        /*00ec*/ 	.word	0x000008b0


	//   ....[9]....
        /*00f0*/ 	.word	0x000008d0


	//   ....[10]....
        /*00f4*/ 	.word	0x000009b0


	//   ....[11]....
        /*00f8*/ 	.word	0x00000a20


	//   ....[12]....
        /*00fc*/ 	.word	0x00000a90


	//   ....[13]....
        /*0100*/ 	.word	0x00000b00


	//   ....[14]....
        /*0104*/ 	.word	0x00000b70


	//----- nvinfo : EIATTR_EXIT_INSTR_OFFSETS
	.align		4
.L_1133:
        /*0108*/ 	.byte	0x04, 0x1c
        /*010a*/ 	.short	(.L_1135 - .L_1134)


	//   ....[0]....
.L_1134:
        /*010c*/ 	.word	0x00000910


	//   ....[1]....
        /*0110*/ 	.word	0x00000960


	//----- nvinfo : EIATTR_CRS_STACK_SIZE
	.align		4
.L_1135:
        /*0114*/ 	.byte	0x04, 0x1e
        /*0116*/ 	.short	(.L_1137 - .L_1136)
.L_1136:
        /*0118*/ 	.word	0x00000000


	//----- nvinfo : EIATTR_CBANK_PARAM_SIZE
	.align		4
.L_1137:
        /*011c*/ 	.byte	0x03, 0x19
        /*011e*/ 	.short	0x0038


	//----- nvinfo : EIATTR_PARAM_CBANK
	.align		4
        /*0120*/ 	.byte	0x04, 0x0a
        /*0122*/ 	.short	(.L_1139 - .L_1138)
	.align		4
.L_1138:
        /*0124*/ 	.word	index@(.nv.constant0._ZN2at6native55_GLOBAL__N__6c1c77d0_17_DistanceKernel_cu_7dd49032_293822pdist_kernel_cuda_implIfNS1_5distsIfE3oneEEEvPT_PKS6_llS6_dd)
        /*0128*/ 	.short	0x0210
        /*012a*/ 	.short	0x0038


	//----- nvinfo : EIATTR_SW_WAR
	.align		4
.L_1139:
        /*012c*/ 	.byte	0x04, 0x36
        /*012e*/ 	.short	(.L_1141 - .L_1140)
.L_1140:
        /*0130*/ 	.word	0x00000008
.L_1141:


//--------------------- .nv.info._ZN2at6native55_GLOBAL__N__6c1c77d0_17_DistanceKernel_cu_7dd49032_293822pdist_kernel_cuda_implIfNS1_5distsIfE4zeroEEEvPT_PKS6_llS6_dd --------------------------
	.section	.nv.info._ZN2at6native55_GLOBAL__N__6c1c77d0_17_DistanceKernel_cu_7dd49032_293822pdist_kernel_cuda_implIfNS1_5distsIfE4zeroEEEvPT_PKS6_llS6_dd,"",@"SHT_CUDA_INFO"
	.sectionflags	@""
	.align	4


	//----- nvinfo : EIATTR_CUDA_API_VERSION
	.align		4
        /*0000*/ 	.byte	0x04, 0x37
        /*0002*/ 	.short	(.L_1143 - .L_1142)
.L_1142:
        /*0004*/ 	.word	0x00000082


	//----- nvinfo : EIATTR_KPARAM_INFO
	.align		4
.L_1143:
        /*0008*/ 	.byte	0x04, 0x17
        /*000a*/ 	.short	(.L_1145 - .L_1144)
.L_1144:
        /*000c*/ 	.word	0x00000000
        /*0010*/ 	.short	0x0006
        /*0012*/ 	.short	0x0030
        /*0014*/ 	.byte	0x00, 0xf0, 0x21, 0x00


	//----- nvinfo : EIATTR_KPARAM_INFO
	.align		4
.L_1145:
        /*0018*/ 	.byte	0x04, 0x17
        /*001a*/ 	.short	(.L_1147 - .L_1146)
.L_1146:
        /*001c*/ 	.word	0x00000000
        /*0020*/ 	.short	0x0005
        /*0022*/ 	.short	0x0028
        /*0024*/ 	.byte	0x00, 0xf0, 0x21, 0x00


	//----- nvinfo : EIATTR_KPARAM_INFO
	.align		4
.L_1147:
        /*0028*/ 	.byte	0x04, 0x17
        /*002a*/ 	.short	(.L_1149 - .L_1148)
.L_1148:
        /*002c*/ 	.word	0x00000000
        /*0030*/ 	.short	0x0004
        /*0032*/ 	.short	0x0020
        /*0034*/ 	.byte	0x00, 0xf0, 0x11, 0x00


	//----- nvinfo : EIATTR_KPARAM_INFO
	.align		4
.L_1149:
        /*0038*/ 	.byte	0x04, 0x17
        /*003a*/ 	.short	(.L_1151 - .L_1150)
.L_1150:
        /*003c*/ 	.word	0x00000000
        /*0040*/ 	.short	0x0003
        /*0042*/ 	.short	0x0018
        /*0044*/ 	.byte	0x00, 0xf0, 0x21, 0x00


	//----- nvinfo : EIATTR_KPARAM_INFO
	.align		4
.L_1151:
        /*0048*/ 	.byte	0x04, 0x17
        /*004a*/ 	.short	(.L_1153 - .L_1152)
.L_1152:
        /*004c*/ 	.word	0x00000000
        /*0050*/ 	.short	0x0002
        /*0052*/ 	.short	0x0010
        /*0054*/ 	.byte	0x00, 0xf0, 0x21, 0x00


	//----- nvinfo : EIATTR_KPARAM_INFO
	.align		4
.L_1153:
        /*0058*/ 	.byte	0x04, 0x17
        /*005a*/ 	.short	(.L_1155 - .L_1154)
.L_1154:
        /*005c*/ 	.word	0x00000000
        /*0060*/ 	.short	0x0001
        /*0062*/ 	.short	0x0008
        /*0064*/ 	.byte	0x00, 0xf0, 0x21, 0x00


	//----- nvinfo : EIATTR_KPARAM_INFO
	.align		4
.L_1155:
        /*0068*/ 	.byte	0x04, 0x17
        /*006a*/ 	.short	(.L_1157 - .L_1156)
.L_1156:
        /*006c*/ 	.word	0x00000000
        /*0070*/ 	.short	0x0000
        /*0072*/ 	.short	0x0000
        /*0074*/ 	.byte	0x00, 0xf0, 0x21, 0x00


	//----- nvinfo : EIATTR_SPARSE_MMA_MASK
	.align		4
.L_1157:
        /*0078*/ 	.byte	0x03, 0x50
        /*007a*/ 	.short	0x0000


	//----- nvinfo : EIATTR_MAXREG_COUNT
	.align		4
        /*007c*/ 	.byte	0x03, 0x1b
        /*007e*/ 	.short	0x00ff


	//----- nvinfo : EIATTR_NUM_BARRIERS
	.align		4
        /*0080*/ 	.byte	0x02, 0x4c
        /*0082*/ 	.byte	0x01
	.zero		1


	//----- nvinfo : EIATTR_MERCURY_ISA_VERSION
	.align		4
        /*0084*/ 	.byte	0x03, 0x5f
        /*0086*/ 	.short	0x0101


	//----- nvinfo : EIATTR_COOP_GROUP_MASK_REGIDS
	.align		4
        /*0088*/ 	.byte	0x04, 0x29
        /*008a*/ 	.short	(.L_1159 - .L_1158)


	//   ....[0]....
.L_1158:
        /*008c*/ 	.word	0xffffffff


	//   ....[1]....
        /*0090*/ 	.word	0xffffffff


	//   ....[2]....
        /*0094*/ 	.word	0xffffffff


	//   ....[3]....
        /*0098*/ 	.word	0xffffffff


	//   ....[4]....
        /*009c*/ 	.word	0xffffffff


	//   ....[5]....
        /*00a0*/ 	.word	0xffffffff


	//   ....[6]....
        /*00a4*/ 	.word	0xffffffff


	//   ....[7]....
        /*00a8*/ 	.word	0xffffffff


	//   ....[8]....
        /*00ac*/ 	.word	0xffffffff


	//   ....[9]....
        /*00b0*/ 	.word	0xffffffff


	//   ....[10]....
        /*00b4*/ 	.word	0x0500000a


	//   ....[11]....
        /*00b8*/ 	.word	0x0500000a


	//   ....[12]....
        /*00bc*/ 	.word	0x0500000a


	//   ....[13]....
        /*00c0*/ 	.word	0x0500000a


	//   ....[14]....
        /*00c4*/ 	.word	0x0500000a


	//----- nvinfo : EIATTR_COOP_GROUP_INSTR_OFFSETS
	.align		4
.L_1159:
        /*00c8*/ 	.byte	0x04, 0x28
        /*00ca*/ 	.short	(.L_1161 - .L_1160)


	//   ....[0]....
.L_1160:
        /*00cc*/ 	.word	0x00000670


	//   ....[1]....
        /*00d0*/ 	.word	0x00000750


	//   ....[2]....
        /*00d4*/ 	.word	0x000007a0


	//   ....[3]....
        /*00d8*/ 	.word	0x000007e0


	//   ....[4]....
        /*00dc*/ 	.word	0x00000820


	//   ....[5]....
        /*00e0*/ 	.word	0x000008d0


	//   ....[6]....
        /*00e4*/ 	.word	0x000008f0


	//   ....[7]....
        /*00e8*/ 	.word	0x00000910


	//   ....[8]....
        /*00ec*/ 	.word	0x00000930


	//   ....[9]....
        /*00f0*/ 	.word	0x00000950


	//   ....[10]....
        /*00f4*/ 	.word	0x00000a20


	//   ....[11]....
        /*00f8*/ 	.word	0x00000a90


	//   ....[12]....
        /*00fc*/ 	.word	0x00000b00


	//   ....[13]....
        /*0100*/ 	.word	0x00000b70


	//   ....[14]....
        /*0104*/ 	.word	0x00000be0


	//----- nvinfo : EIATTR_EXIT_INSTR_OFFSETS
	.align		4
.L_1161:
        /*0108*/ 	.byte	0x04, 0x1c
        /*010a*/ 	.short	(.L_1163 - .L_1162)


	//   ....[0]....
.L_1162:
        /*010c*/ 	.word	0x00000990


	//   ....[1]....
        /*0110*/ 	.word	0x000009d0


	//----- nvinfo : EIATTR_CRS_STACK_SIZE
	.align		4
.L_1163:
        /*0114*/ 	.byte	0x04, 0x1e
        /*0116*/ 	.short	(.L_1165 - .L_1164)
.L_1164:
        /*0118*/ 	.word	0x00000000


	//----- nvinfo : EIATTR_CBANK_PARAM_SIZE
	.align		4
.L_1165:
        /*011c*/ 	.byte	0x03, 0x19
        /*011e*/ 	.short	0x0038


	//----- nvinfo : EIATTR_PARAM_CBANK
	.align		4
        /*0120*/ 	.byte	0x04, 0x0a
        /*0122*/ 	.short	(.L_1167 - .L_1166)
	.align		4
.L_1166:
        /*0124*/ 	.word	index@(.nv.constant0._ZN2at6native55_GLOBAL__N__6c1c77d0_17_DistanceKernel_cu_7dd49032_293822pdist_kernel_cuda_implIfNS1_5distsIfE4zeroEEEvPT_PKS6_llS6_dd)
        /*0128*/ 	.short	0x0210
        /*012a*/ 	.short	0x0038


	//----- nvinfo : EIATTR_SW_WAR
	.align		4
.L_1167:
        /*012c*/ 	.byte	0x04, 0x36
        /*012e*/ 	.short	(.L_1169 - .L_1168)
.L_1168:
        /*0130*/ 	.word	0x00000008
.L_1169:


//--------------------- .nv.info._ZN2at6native55_GLOBAL__N__6c1c77d0_17_DistanceKernel_cu_7dd49032_293822pdist_kernel_cuda_implIfNS1_5distsIfE1pEEEvPT_PKS6_llS6_dd --------------------------
	.section	.nv.info._ZN2at6native55_GLOBAL__N__6c1c77d0_17_DistanceKernel_cu_7dd49032_293822pdist_kernel_cuda_implIfNS1_5distsIfE1pEEEvPT_PKS6_llS6_dd,"",@"SHT_CUDA_INFO"
	.sectionflags	@""
	.align	4


	//----- nvinfo : EIATTR_CUDA_API_VERSION
	.align		4
        /*0000*/ 	.byte	0x04, 0x37
        /*0002*/ 	.short	(.L_1171 - .L_1170)
.L_1170:
        /*0004*/ 	.word	0x00000082


	//----- nvinfo : EIATTR_KPARAM_INFO
	.align		4
.L_1171:
        /*0008*/ 	.byte	0x04, 0x17
        /*000a*/ 	.short	(.L_1173 - .L_1172)
.L_1172:
        /*000c*/ 	.word	0x00000000
        /*0010*/ 	.short	0x0006
        /*0012*/ 	.short	0x0030
        /*0014*/ 	.byte	0x00, 0xf0, 0x21, 0x00


	//----- nvinfo : EIATTR_KPARAM_INFO
	.align		4
.L_1173:
        /*0018*/ 	.byte	0x04, 0x17
        /*001a*/ 	.short	(.L_1175 - .L_1174)
.L_1174:
        /*001c*/ 	.word	0x00000000
        /*0020*/ 	.short	0x0005
        /*0022*/ 	.short	0x0028
        /*0024*/ 	.byte	0x00, 0xf0, 0x21, 0x00


	//----- nvinfo : EIATTR_KPARAM_INFO
	.align		4
.L_1175:
        /*0028*/ 	.byte	0x04, 0x17
        /*002a*/ 	.short	(.L_1177 - .L_1176)
.L_1176:
        /*002c*/ 	.word	0x00000000
        /*0030*/ 	.short	0x0004
        /*0032*/ 	.short	0x0020
        /*0034*/ 	.byte	0x00, 0xf0, 0x11, 0x00


	//----- nvinfo : EIATTR_KPARAM_INFO
	.align		4
.L_1177:
        /*0038*/ 	.byte	0x04, 0x17
        /*003a*/ 	.short	(.L_1179 - .L_1178)
.L_1178:
        /*003c*/ 	.word	0x00000000
        /*0040*/ 	.short	0x0003
        /*0042*/ 	.short	0x0018
        /*0044*/ 	.byte	0x00, 0xf0, 0x21, 0x00


	//----- nvinfo : EIATTR_KPARAM_INFO
	.align		4
.L_1179:
        /*0048*/ 	.byte	0x04, 0x17
        /*004a*/ 	.short	(.L_1181 - .L_1180)
.L_1180:
        /*004c*/ 	.word	0x00000000
        /*0050*/ 	.short	0x0002
        /*0052*/ 	.short	0x0010
        /*0054*/ 	.byte	0x00, 0xf0, 0x21, 0x00


	//----- nvinfo : EIATTR_KPARAM_INFO
	.align		4
.L_1181:
        /*0058*/ 	.byte	0x04, 0x17
        /*005a*/ 	.short	(.L_1183 - .L_1182)
.L_1182:
        /*005c*/ 	.word	0x00000000
        /*0060*/ 	.short	0x0001
        /*0062*/ 	.short	0x0008
        /*0064*/ 	.byte	0x00, 0xf0, 0x21, 0x00


	//----- nvinfo : EIATTR_KPARAM_INFO
	.align		4
.L_1183:
        /*0068*/ 	.byte	0x04, 0x17
        /*006a*/ 	.short	(.L_1185 - .L_1184)
.L_1184:
        /*006c*/ 	.word	0x00000000
        /*0070*/ 	.short	0x0000
        /*0072*/ 	.short	0x0000
        /*0074*/ 	.byte	0x00, 0xf0, 0x21, 0x00


	//----- nvinfo : EIATTR_SPARSE_MMA_MASK
	.align		4
.L_1185:
        /*0078*/ 	.byte	0x03, 0x50
        /*007a*/ 	.short	0x0000


	//----- nvinfo : EIATTR_MAXREG_COUNT
	.align		4
        /*007c*/ 	.byte	0x03, 0x1b
        /*007e*/ 	.short	0x00ff


	//----- nvinfo : EIATTR_NUM_BARRIERS
	.align		4
        /*0080*/ 	.byte	0x02, 0x4c
        /*0082*/ 	.byte	0x01
	.zero		1


	//----- nvinfo : EIATTR_MERCURY_ISA_VERSION
	.align		4
        /*0084*/ 	.byte	0x03, 0x5f
        /*0086*/ 	.short	0x0101


	//----- nvinfo : EIATTR_COOP_GROUP_MASK_REGIDS
	.align		4
        /*0088*/ 	.byte	0x04, 0x29
        /*008a*/ 	.short	(.L_1187 - .L_1186)


	//   ....[0]....
.L_1186:
        /*008c*/ 	.word	0xffffffff


	//   ....[1]....
        /*0090*/ 	.word	0xffffffff


	//   ....[2]....
        /*0094*/ 	.word	0xffffffff


	//   ....[3]....
        /*0098*/ 	.word	0xffffffff


	//   ....[4]....
        /*009c*/ 	.word	0xffffffff


	//   ....[5]....
        /*00a0*/ 	.word	0xffffffff


	//   ....[6]....
        /*00a4*/ 	.word	0xffffffff


	//   ....[7]....
        /*00a8*/ 	.word	0xffffffff


	//   ....[8]....
        /*00ac*/ 	.word	0xffffffff


	//   ....[9]....
        /*00b0*/ 	.word	0xffffffff


	//   ....[10]....
        /*00b4*/ 	.word	0x0500000a


	//   ....[11]....
        /*00b8*/ 	.word	0x0500000a


	//   ....[12]....
        /*00bc*/ 	.word	0x0500000a


	//   ....[13]....
        /*00c0*/ 	.word	0x0500000a


	//   ....[14]....
        /*00c4*/ 	.word	0x0500000a


	//----- nvinfo : EIATTR_COOP_GROUP_INSTR_OFFSETS
	.align		4
.L_1187:
        /*00c8*/ 	.byte	0x04, 0x28
        /*00ca*/ 	.short	(.L_1189 - .L_1188)


	//   ....[0]....
.L_1188:
        /*00cc*/ 	.word	0x00000600


	//   ....[1]....
        /*00d0*/ 	.word	0x000006e0


	//   ....[2]....
        /*00d4*/ 	.word	0x00000730


	//   ....[3]....
        /*00d8*/ 	.word	0x00000770


	//   ....[4]....
        /*00dc*/ 	.word	0x000007b0


	//   ....[5]....
        /*00e0*/ 	.word	0x00000860


	//   ....[6]....
        /*00e4*/ 	.word	0x00000880


	//   ....[7]....
        /*00e8*/ 	.word	0x000008a0


	//   ....[8]....
        /*00ec*/ 	.word	0x000008c0


	//   ....[9]....
        /*00f0*/ 	.word	0x000008e0


	//   ....[10]....
        /*00f4*/ 	.word	0x00000a10


	//   ....[11]....
        /*00f8*/ 	.word	0x00000a80


	//   ....[12]....
        /*00fc*/ 	.word	0x00000af0


	//   ....[13]....
        /*0100*/ 	.word	0x00000b60


	//   ....[14]....
        /*0104*/ 	.word	0x00000bd0


	//----- nvinfo : EIATTR_EXIT_INSTR_OFFSETS
	.align		4
.L_1189:
        /*0108*/ 	.byte	0x04, 0x1c
        /*010a*/ 	.short	(.L_1191 - .L_1190)


	//   ....[0]....
.L_1190:
        /*010c*/ 	.word	0x00000920


	//   ....[1]....
        /*0110*/ 	.word	0x000009c0


	//----- nvinfo : EIATTR_CRS_STACK_SIZE
	.align		4
.L_1191:
        /*0114*/ 	.byte	0x04, 0x1e
        /*0116*/ 	.short	(.L_1193 - .L_1192)
.L_1192:
        /*0118*/ 	.word	0x00000000


	//----- nvinfo : EIATTR_CBANK_PARAM_SIZE
	.align		4
.L_1193:
        /*011c*/ 	.byte	0x03, 0x19
        /*011e*/ 	.short	0x0038


	//----- nvinfo : EIATTR_PARAM_CBANK
	.align		4
        /*0120*/ 	.byte	0x04, 0x0a
        /*0122*/ 	.short	(.L_1195 - .L_1194)
	.align		4
.L_1194:
        /*0124*/ 	.word	index@(.nv.constant0._ZN2at6native55_GLOBAL__N__6c1c77d0_17_DistanceKernel_cu_7dd49032_293822pdist_kernel_cuda_implIfNS1_5distsIfE1pEEEvPT_PKS6_llS6_dd)
        /*0128*/ 	.short	0x0210
        /*012a*/ 	.short	0x0038


	//----- nvinfo : EIATTR_SW_WAR
	.align		4
.L_1195:
        /*012c*/ 	.byte	0x04, 0x36
        /*012e*/ 	.short	(.L_1197 - .L_1196)
.L_1196:
        /*0130*/ 	.word	0x00000008
.L_1197:


//--------------------- .nv.info._ZN2at6native55_GLOBAL__N__6c1c77d0_17_DistanceKernel_cu_7dd49032_293822pdist_kernel_cuda_implIdNS1_5distsIdE3infEEEvPT_PKS6_llS6_dd --------------------------
	.section	.nv.info._ZN2at6native55_GLOBAL__N__6c1c77d0_17_DistanceKernel_cu_7dd49032_293822pdist_kernel_cuda_implIdNS1_5distsIdE3infEEEvPT_PKS6_llS6_dd,"",@"SHT_CUDA_INFO"
	.sectionflags	@""
	.align	4


	//----- nvinfo : EIATTR_CUDA_API_VERSION
	.align		4
        /*0000*/ 	.byte	0x04, 0x37
        /*0002*/ 	.short	(.L_1199 - .L_1198)
.L_1198:
        /*0004*/ 	.word	0x00000082


	//----- nvinfo : EIATTR_KPARAM_INFO
	.align		4
.L_1199:
        /*0008*/ 	.byte	0x04, 0x17
        /*000a*/ 	.short	(.L_1201 - .L_1200)
.L_1200:
        /*000c*/ 	.word	0x00000000
        /*0010*/ 	.short	0x0006
        /*0012*/ 	.short	0x0030
        /*0014*/ 	.byte	0x00, 0xf0, 0x21, 0x00


	//----- nvinfo : EIATTR_KPARAM_INFO
	.align		4
.L_1201:
        /*0018*/ 	.byte	0x04, 0x17
        /*001a*/ 	.short	(.L_1203 - .L_1202)
.L_1202:
        /*001c*/ 	.word	0x00000000
        /*0020*/ 	.short	0x0005
        /*0022*/ 	.short	0x0028
        /*0024*/ 	.byte	0x00, 0xf0, 0x21, 0x00


	//----- nvinfo : EIATTR_KPARAM_INFO
	.align		4
.L_1203:
        /*0028*/ 	.byte	0x04, 0x17
        /*002a*/ 	.short	(.L_1205 - .L_1204)
.L_1204:
        /*002c*/ 	.word	0x00000000
        /*0030*/ 	.short	0x0004
        /*0032*/ 	.short	0x0020
        /*0034*/ 	.byte	0x00, 0xf0, 0x21, 0x00


	//----- nvinfo : EIATTR_KPARAM_INFO
	.align		4
.L_1205:
        /*0038*/ 	.byte	0x04, 0x17
        /*003a*/ 	.short	(.L_1207 - .L_1206)
.L_1206:
        /*003c*/ 	.word	0x00000000
        /*0040*/ 	.short	0x0003
        /*0042*/ 	.short	0x0018
        /*0044*/ 	.byte	0x00, 0xf0, 0x21, 0x00


	//----- nvinfo : EIATTR_KPARAM_INFO
	.align		4
.L_1207:
        /*0048*/ 	.byte	0x04, 0x17
        /*004a*/ 	.short	(.L_1209 - .L_1208)
.L_1208:
        /*004c*/ 	.word	0x00000000
        /*0050*/ 	.short	0x0002
        /*0052*/ 	.short	0x0010
        /*0054*/ 	.byte	0x00, 0xf0, 0x21, 0x00


	//----- nvinfo : EIATTR_KPARAM_INFO
	.align		4
.L_1209:
        /*0058*/ 	.byte	0x04, 0x17
        /*005a*/ 	.short	(.L_1211 - .L_1210)
.L_1210:
        /*005c*/ 	.word	0x00000000
        /*0060*/ 	.short	0x0001
        /*0062*/ 	.short	0x0008
        /*0064*/ 	.byte	0x00, 0xf0, 0x21, 0x00


	//----- nvinfo : EIATTR_KPARAM_INFO
	.align		4
.L_1211:
        /*0068*/ 	.byte	0x04, 0x17
        /*006a*/ 	.short	(.L_1213 - .L_1212)
.L_1212:
        /*006c*/ 	.word	0x00000000
        /*0070*/ 	.short	0x0000
        /*0072*/ 	.short	0x0000
        /*0074*/ 	.byte	0x00, 0xf0, 0x21, 0x00


	//----- nvinfo : EIATTR_SPARSE_MMA_MASK
	.align		4
.L_1213:
        /*0078*/ 	.byte	0x03, 0x50
        /*007a*/ 	.short	0x0000


	//----- nvinfo : EIATTR_MAXREG_COUNT
	.align		4
        /*007c*/ 	.byte	0x03, 0x1b
        /*007e*/ 	.short	0x00ff


	//----- nvinfo : EIATTR_NUM_BARRIERS
	.align		4
        /*0080*/ 	.byte	0x02, 0x4c
        /*0082*/ 	.byte	0x01
	.zero		1


	//----- nvinfo : EIATTR_MERCURY_ISA_VERSION
	.align		4
        /*0084*/ 	.byte	0x03, 0x5f
        /*0086*/ 	.short	0x0101


	//----- nvinfo : EIATTR_COOP_GROUP_MASK_REGIDS
	.align		4
        /*0088*/ 	.byte	0x04, 0x29
        /*008a*/ 	.short	(.L_1215 - .L_1214)


	//   ....[0]....
.L_1214:
        /*008c*/ 	.word	0xffffffff


	//   ....[1]....
        /*0090*/ 	.word	0xffffffff


	//   ....[2]....
        /*0094*/ 	.word	0xffffffff


	//   ....[3]....
        /*0098*/ 	.word	0xffffffff


	//   ....[4]....
        /*009c*/ 	.word	0xffffffff


	//   ....[5]....
        /*00a0*/ 	.word	0xffffffff


	//   ....[6]....
        /*00a4*/ 	.word	0xffffffff


	//   ....[7]....
        /*00a8*/ 	.word	0xffffffff


	//   ....[8]....
        /*00ac*/ 	.word	0xffffffff


	//   ....[9]....
        /*00b0*/ 	.word	0xffffffff


	//   ....[10]....
        /*00b4*/ 	.word	0xffffffff


	//   ....[11]....
        /*00b8*/ 	.word	0xffffffff


	//   ....[12]....
        /*00bc*/ 	.word	0xffffffff


	//   ....[13]....
        /*00c0*/ 	.word	0xffffffff


	//   ....[14]....
        /*00c4*/ 	.word	0xffffffff


	//   ....[15]....
        /*00c8*/ 	.word	0xffffffff


	//   ....[16]....
        /*00cc*/ 	.word	0xffffffff


	//   ....[17]....
        /*00d0*/ 	.word	0xffffffff


	//   ....[18]....
        /*00d4*/ 	.word	0xffffffff


	//   ....[19]....
        /*00d8*/ 	.word	0xffffffff


	//   ....[20]....
        /*00dc*/ 	.word	0x05000000


	//   ....[21]....
        /*00e0*/ 	.word	0x05000000


	//   ....[22]....
        /*00e4*/ 	.word	0x05000000


	//   ....[23]....
        /*00e8*/ 	.word	0x05000000


	//   ....[24]....
        /*00ec*/ 	.word	0x05000000


	//   ....[25]....
        /*00f0*/ 	.word	0x05000000


	//   ....[26]....
        /*00f4*/ 	.word	0x05000000


	//   ....[27]....
        /*00f8*/ 	.word	0x05000000


	//   ....[28]....
        /*00fc*/ 	.word	0x05000000


	//   ....[29]....
        /*0100*/ 	.word	0x05000000


	//----- nvinfo : EIATTR_COOP_GROUP_INSTR_OFFSETS
	.align		4
.L_1215:
        /*0104*/ 	.byte	0x04, 0x28
        /*0106*/ 	.short	(.L_1217 - .L_1216)


	//   ....[0]....
.L_1216:
        /*0108*/ 	.word	0x000005d0


	//   ....[1]....
        /*010c*/ 	.word	0x00000610


	//   ....[2]....
        /*0110*/ 	.word	0x00000660


	//   ....[3]....
        /*0114*/ 	.word	0x00000670


	//   ....[4]....
        /*0118*/ 	.word	0x000006c0


	//   ....[5]....
        /*011c*/ 	.word	0x000006e0


	//   ....[6]....
        /*0120*/ 	.word	0x00000750


	//   ....[7]....
        /*0124*/ 	.word	0x00000770


	//   ....[8]....
        /*0128*/ 	.word	0x000007f0


	//   ....[9]....
        /*012c*/ 	.word	0x00000810


	//   ....[10]....
        /*0130*/ 	.word	0x00000920


	//   ....[11]....
        /*0134*/ 	.word	0x00000930


	//   ....[12]....
        /*0138*/ 	.word	0x00000970


	//   ....[13]....
        /*013c*/ 	.word	0x00000980


	//   ....[14]....
        /*0140*/ 	.word	0x000009c0


	//   ....[15]....
        /*0144*/ 	.word	0x000009d0


	//   ....[16]....
        /*0148*/ 	.word	0x00000a10


	//   ....[17]....
        /*014c*/ 	.word	0x00000a20


	//   ....[18]....
        /*0150*/ 	.word	0x00000a60


	//   ....[19]....
        /*0154*/ 	.word	0x00000a70


	//   ....[20]....
        /*0158*/ 	.word	0x00000bb0


	//   ....[21]....
        /*015c*/ 	.word	0x00000c00


	//   ....[22]....
        /*0160*/ 	.word	0x00000c90


	//   ....[23]....
        /*0164*/ 	.word	0x00000ce0


	//   ....[24]....
        /*0168*/ 	.word	0x00000d70


	//   ....[25]....
        /*016c*/ 	.word	0x00000dc0


	//   ....[26]....
        /*0170*/ 	.word	0x00000e50


	//   ....[27]....
        /*0174*/ 	.word	0x00000ea0


	//   ....[28]....
        /*0178*/ 	.word	0x00000f30


	//   ....[29]....
        /*017c*/ 	.word	0x00000f80


	//----- nvinfo : EIATTR_EXIT_INSTR_OFFSETS
	.align		4
.L_1217:
        /*0180*/ 	.byte	0x04, 0x1c
        /*0182*/ 	.short	(.L_1219 - .L_1218)


	//   ....[0]....
.L_1218:
        /*0184*/ 	.word	0x00000ad0


	//   ....[1]....
        /*0188*/ 	.word	0x00000b50


	//----- nvinfo : EIATTR_CRS_STACK_SIZE
	.align		4
.L_1219:
        /*018c*/ 	.byte	0x04, 0x1e
        /*018e*/ 	.short	(.L_1221 - .L_1220)
.L_1220:
        /*0190*/ 	.word	0x00000000


	//----- nvinfo : EIATTR_CBANK_PARAM_SIZE
	.align		4
.L_1221:
        /*0194*/ 	.byte	0x03, 0x19
        /*0196*/ 	.short	0x0038


	//----- nvinfo : EIATTR_PARAM_CBANK
	.align		4
        /*0198*/ 	.byte	0x04, 0x0a
        /*019a*/ 	.short	(.L_1223 - .L_1222)
	.align		4
.L_1222:
        /*019c*/ 	.word	index@(.nv.constant0._ZN2at6native55_GLOBAL__N__6c1c77d0_17_DistanceKernel_cu_7dd49032_293822pdist_kernel_cuda_implIdNS1_5distsIdE3infEEEvPT_PKS6_llS6_dd)
        /*01a0*/ 	.short	0x0210
        /*01a2*/ 	.short	0x0038


	//----- nvinfo : EIATTR_SW_WAR
	.align		4
.L_1223:
        /*01a4*/ 	.byte	0x04, 0x36
        /*01a6*/ 	.short	(.L_1225 - .L_1224)
.L_1224:
        /*01a8*/ 	.word	0x00000008
.L_1225:


//--------------------- .nv.info._ZN2at6native55_GLOBAL__N__6c1c77d0_17_DistanceKernel_cu_7dd49032_293822pdist_kernel_cuda_implIdNS1_5distsIdE3twoEEEvPT_PKS6_llS6_dd --------------------------
	.section	.nv.info._ZN2at6native55_GLOBAL__N__6c1c77d0_17_DistanceKernel_cu_7dd49032_293822pdist_kernel_cuda_implIdNS1_5distsIdE3twoEEEvPT_PKS6_llS6_dd,"",@"SHT_CUDA_INFO"
	.sectionflags	@""
	.align	4


	//----- nvinfo : EIATTR_CUDA_API_VERSION
	.align		4
        /*0000*/ 	.byte	0x04, 0x37
        /*0002*/ 	.short	(.L_1227 - .L_1226)
.L_1226:
        /*0004*/ 	.word	0x00000082


	//----- nvinfo : EIATTR_KPARAM_INFO
	.align		4
.L_1227:
        /*0008*/ 	.byte	0x04, 0x17
        /*000a*/ 	.short	(.L_1229 - .L_1228)
.L_1228:
        /*000c*/ 	.word	0x00000000
        /*0010*/ 	.short	0x0006
        /*0012*/ 	.short	0x0030
        /*0014*/ 	.byte	0x00, 0xf0, 0x21, 0x00


	//----- nvinfo : EIATTR_KPARAM_INFO
	.align		4
.L_1229:
        /*0018*/ 	.byte	0x04, 0x17
        /*001a*/ 	.short	(.L_1231 - .L_1230)
.L_1230:
        /*001c*/ 	.word	0x00000000
        /*0020*/ 	.short	0x0005
        /*0022*/ 	.short	0x0028
        /*0024*/ 	.byte	0x00, 0xf0, 0x21, 0x00


	//----- nvinfo : EIATTR_KPARAM_INFO
	.align		4
.L_1231:
        /*0028*/ 	.byte	0x04, 0x17
        /*002a*/ 	.short	(.L_1233 - .L_1232)
.L_1232:
        /*002c*/ 	.word	0x00000000
        /*0030*/ 	.short	0x0004
        /*0032*/ 	.short	0x0020
        /*0034*/ 	.byte	0x00, 0xf0, 0x21, 0x00


	//----- nvinfo : EIATTR_KPARAM_INFO
	.align		4
.L_1233:
        /*0038*/ 	.byte	0x04, 0x17
        /*003a*/ 	.short	(.L_1235 - .L_1234)
.L_1234:
        /*003c*/ 	.word	0x00000000
        /*0040*/ 	.short	0x0003
        /*0042*/ 	.short	0x0018
        /*0044*/ 	.byte	0x00, 0xf0, 0x21, 0x00


	//----- nvinfo : EIATTR_KPARAM_INFO
	.align		4
.L_1235:
        /*0048*/ 	.byte	0x04, 0x17
        /*004a*/ 	.short	(.L_1237 - .L_1236)
.L_1236:
        /*004c*/ 	.word	0x00000000
        /*0050*/ 	.short	0x0002
        /*0052*/ 	.short	0x0010
        /*0054*/ 	.byte	0x00, 0xf0, 0x21, 0x00


	//----- nvinfo : EIATTR_KPARAM_INFO
	.align		4
.L_1237:
        /*0058*/ 	.byte	0x04, 0x17
        /*005a*/ 	.short	(.L_1239 - .L_1238)
.L_1238:
        /*005c*/ 	.word	0x00000000
        /*0060*/ 	.short	0x0001
        /*0062*/ 	.short	0x0008
        /*0064*/ 	.byte	0x00, 0xf0, 0x21, 0x00


	//----- nvinfo : EIATTR_KPARAM_INFO
	.align		4
.L_1239:
        /*0068*/ 	.byte	0x04, 0x17
        /*006a*/ 	.short	(.L_1241 - .L_1240)
.L_1240:
        /*006c*/ 	.word	0x00000000
        /*0070*/ 	.short	0x0000
        /*0072*/ 	.short	0x0000
        /*0074*/ 	.byte	0x00, 0xf0, 0x21, 0x00


	//----- nvinfo : EIATTR_SPARSE_MMA_MASK
	.align		4
.L_1241:
        /*0078*/ 	.byte	0x03, 0x50
        /*007a*/ 	.short	0x0000


	//----- nvinfo : EIATTR_MAXREG_COUNT
	.align		4
        /*007c*/ 	.byte	0x03, 0x1b
        /*007e*/ 	.short	0x00ff


	//----- nvinfo : EIATTR_NUM_BARRIERS
	.align		4
        /*0080*/ 	.byte	0x02, 0x4c
        /*0082*/ 	.byte	0x01
	.zero		1


	//----- nvinfo : EIATTR_MERCURY_ISA_VERSION
	.align		4
        /*0084*/ 	.byte	0x03, 0x5f
        /*0086*/ 	.short	0x0101


	//----- nvinfo : EIATTR_COOP_GROUP_MASK_REGIDS
	.align		4
        /*0088*/ 	.byte	0x04, 0x29
        /*008a*/ 	.short	(.L_1243 - .L_1242)


	//   ....[0]....
.L_1242:
        /*008c*/ 	.word	0xffffffff


	//   ....[1]....
        /*0090*/ 	.word	0xffffffff


	//   ....[2]....
        /*0094*/ 	.word	0xffffffff


	//   ....[3]....
        /*0098*/ 	.word	0xffffffff


	//   ....[4]....
        /*009c*/ 	.word	0xffffffff


	//   ....[5]....
        /*00a0*/ 	.word	0xffffffff


	//   ....[6]....
        /*00a4*/ 	.word	0xffffffff


	//   ....[7]....
        /*00a8*/ 	.word	0xffffffff


	//   ....[8]....
        /*00ac*/ 	.word	0xffffffff


	//   ....[9]....
        /*00b0*/ 	.word	0xffffffff


	//   ....[10]....
        /*00b4*/ 	.word	0xffffffff


	//   ....[11]....
        /*00b8*/ 	.word	0xffffffff


	//   ....[12]....
        /*00bc*/ 	.word	0xffffffff


	//   ....[13]....
        /*00c0*/ 	.word	0xffffffff


	//   ....[14]....
        /*00c4*/ 	.word	0xffffffff


	//   ....[15]....
        /*00c8*/ 	.word	0xffffffff


	//   ....[16]....
        /*00cc*/ 	.word	0xffffffff


	//   ....[17]....
        /*00d0*/ 	.word	0xffffffff


	//   ....[18]....
        /*00d4*/ 	.word	0xffffffff


	//   ....[19]....
        /*00d8*/ 	.word	0xffffffff


	//   ....[20]....
        /*00dc*/ 	.word	0x0500000c


	//   ....[21]....
        /*00e0*/ 	.word	0x0500000c


	//   ....[22]....
        /*00e4*/ 	.word	0x0500000c


	//   ....[23]....
        /*00e8*/ 	.word	0x0500000c


	//   ....[24]....
        /*00ec*/ 	.word	0x0500000c


	//   ....[25]....
        /*00f0*/ 	.word	0x0500000c


	//   ....[26]....
        /*00f4*/ 	.word	0x0500000c


	//   ....[27]....
        /*00f8*/ 	.word	0x0500000c


	//   ....[28]....
        /*00fc*/ 	.word	0x0500000c


	//   ....[29]....
        /*0100*/ 	.word	0x0500000c


	//----- nvinfo : EIATTR_COOP_GROUP_INSTR_OFFSETS
	.align		4
.L_1243:
        /*0104*/ 	.byte	0x04, 0x28
        /*0106*/ 	.short	(.L_1245 - .L_1244)


	//   ....[0]....
.L_1244:
        /*0108*/ 	.word	0x00000600


	//   ....[1]....
        /*010c*/ 	.word	0x00000640


	//   ....[2]....
        /*0110*/ 	.word	0x000006d0


	//   ....[3]....
        /*0114*/ 	.word	0x000006f0


	//   ....[4]....
        /*0118*/ 	.word	0x00000760


	//   ....[5]....
        /*011c*/ 	.word	0x00000770


	//   ....[6]....
        /*0120*/ 	.word	0x000007b0


	//   ....[7]....
        /*0124*/ 	.word	0x000007c0


	//   ....[8]....
        /*0128*/ 	.word	0x00000800


	//   ....[9]....
        /*012c*/ 	.word	0x00000810


	//   ....[10]....
        /*0130*/ 	.word	0x000008b0


	//   ....[11]....
        /*0134*/ 	.word	0x000008c0


	//   ....[12]....
        /*0138*/ 	.word	0x000008e0


	//   ....[13]....
        /*013c*/ 	.word	0x000008f0


	//   ....[14]....
        /*0140*/ 	.word	0x00000930


	//   ....[15]....
        /*0144*/ 	.word	0x00000940


	//   ....[16]....
        /*0148*/ 	.word	0x00000980


	//   ....[17]....
        /*014c*/ 	.word	0x00000990


	//   ....[18]....
        /*0150*/ 	.word	0x000009b0


	//   ....[19]....
        /*0154*/ 	.word	0x000009c0


	//   ....[20]....
        /*0158*/ 	.word	0x00000c50


	//   ....[21]....
        /*015c*/ 	.word	0x00000ca0


	//   ....[22]....
        /*0160*/ 	.word	0x00000d10


	//   ....[23]....
        /*0164*/ 	.word	0x00000d60


	//   ....[24]....
        /*0168*/ 	.word	0x00000dd0


	//   ....[25]....
        /*016c*/ 	.word	0x00000e20


	//   ....[26]....
        /*0170*/ 	.word	0x00000e90


	//   ....[27]....
        /*0174*/ 	.word	0x00000ee0


	//   ....[28]....
        /*0178*/ 	.word	0x00000f50


	//   ....[29]....
        /*017c*/ 	.word	0x00000fa0


	//----- nvinfo : EIATTR_EXIT_INSTR_OFFSETS
	.align		4
.L_1245:
        /*0180*/ 	.byte	0x04, 0x1c
        /*0182*/ 	.short	(.L_1247 - .L_1246)


	//   ....[0]....
.L_1246:
        /*0184*/ 	.word	0x00000a00


	//   ....[1]....
        /*0188*/ 	.word	0x00000bf0


	//----- nvinfo : EIATTR_CRS_STACK_SIZE
	.align		4
.L_1247:
        /*018c*/ 	.byte	0x04, 0x1e
        /*018e*/ 	.short	(.L_1249 - .L_1248)
.L_1248:
        /*0190*/ 	.word	0x00000000


	//----- nvinfo : EIATTR_CBANK_PARAM_SIZE
	.align		4
.L_1249:
        /*0194*/ 	.byte	0x03, 0x19
        /*0196*/ 	.short	0x0038


	//----- nvinfo : EIATTR_PARAM_CBANK
	.align		4
        /*0198*/ 	.byte	0x04, 0x0a
        /*019a*/ 	.short	(.L_1251 - .L_1250)
	.align		4
.L_1250:
        /*019c*/ 	.word	index@(.nv.constant0._ZN2at6native55_GLOBAL__N__6c1c77d0_17_DistanceKernel_cu_7dd49032_293822pdist_kernel_cuda_implIdNS1_5distsIdE3twoEEEvPT_PKS6_llS6_dd)
        /*01a0*/ 	.short	0x0210
        /*01a2*/ 	.short	0x0038


	//----- nvinfo : EIATTR_SW_WAR
	.align		4
.L_1251:
        /*01a4*/ 	.byte	0x04, 0x36
        /*01a6*/ 	.short	(.L_1253 - .L_1252)
.L_1252:
        /*01a8*/ 	.word	0x00000008
.L_1253:


//--------------------- .nv.info._ZN2at6native55_GLOBAL__N__6c1c77d0_17_DistanceKernel_cu_7dd49032_293822pdist_kernel_cuda_implIdNS1_5distsIdE3oneEEEvPT_PKS6_llS6_dd --------------------------
	.section	.nv.info._ZN2at6native55_GLOBAL__N__6c1c77d0_17_DistanceKernel_cu_7dd49032_293822pdist_kernel_cuda_implIdNS1_5distsIdE3oneEEEvPT_PKS6_llS6_dd,"",@"SHT_CUDA_INFO"
	.sectionflags	@""
	.align	4


	//----- nvinfo : EIATTR_CUDA_API_VERSION
	.align		4
        /*0000*/ 	.byte	0x04, 0x37
        /*0002*/ 	.short	(.L_1255 - .L_1254)
.L_1254:
        /*0004*/ 	.word	0x00000082


	//----- nvinfo : EIATTR_KPARAM_INFO
	.align		4
.L_1255:
        /*0008*/ 	.byte	0x04, 0x17
        /*000a*/ 	.short	(.L_1257 - .L_1256)
.L_1256:
        /*000c*/ 	.word	0x00000000
        /*0010*/ 	.short	0x0006
        /*0012*/ 	.short	0x0030
        /*0014*/ 	.byte	0x00, 0xf0, 0x21, 0x00


	//----- nvinfo : EIATTR_KPARAM_INFO
	.align		4
.L_1257:
        /*0018*/ 	.byte	0x04, 0x17
        /*001a*/ 	.short	(.L_1259 - .L_1258)
.L_1258:
        /*001c*/ 	.word	0x00000000
        /*0020*/ 	.short	0x0005
        /*0022*/ 	.short	0x0028
        /*0024*/ 	.byte	0x00, 0xf0, 0x21, 0x00


	//----- nvinfo : EIATTR_KPARAM_INFO
	.align		4
.L_1259:
        /*0028*/ 	.byte	0x04, 0x17
        /*002a*/ 	.short	(.L_1261 - .L_1260)
.L_1260:
        /*002c*/ 	.word	0x00000000
        /*0030*/ 	.short	0x0004
        /*0032*/ 	.short	0x0020
        /*0034*/ 	.byte	0x00, 0xf0, 0x21, 0x00


	//----- nvinfo : EIATTR_KPARAM_INFO
	.align		4
.L_1261:
        /*0038*/ 	.byte	0x04, 0x17
        /*003a*/ 	.short	(.L_1263 - .L_1262)
.L_1262:
        /*003c*/ 	.word	0x00000000
        /*0040*/ 	.short	0x0003
        /*0042*/ 	.short	0x0018
        /*0044*/ 	.byte	0x00, 0xf0, 0x21, 0x00


	//----- nvinfo : EIATTR_KPARAM_INFO
	.align		4
.L_1263:
        /*0048*/ 	.byte	0x04, 0x17
        /*004a*/ 	.short	(.L_1265 - .L_1264)
.L_1264:
        /*004c*/ 	.word	0x00000000
        /*0050*/ 	.short	0x0002
        /*0052*/ 	.short	0x0010
        /*0054*/ 	.byte	0x00, 0xf0, 0x21, 0x00


	//----- nvinfo : EIATTR_KPARAM_INFO
	.align		4
.L_1265:
        /*0058*/ 	.byte	0x04, 0x17
        /*005a*/ 	.short	(.L_1267 - .L_1266)
.L_1266:
        /*005c*/ 	.word	0x00000000
        /*0060*/ 	.short	0x0001
        /*0062*/ 	.short	0x0008
        /*0064*/ 	.byte	0x00, 0xf0, 0x21, 0x00


	//----- nvinfo : EIATTR_KPARAM_INFO
	.align		4
.L_1267:
        /*0068*/ 	.byte	0x04, 0x17
        /*006a*/ 	.short	(.L_1269 - .L_1268)
.L_1268:
        /*006c*/ 	.word	0x00000000
        /*0070*/ 	.short	0x0000
        /*0072*/ 	.short	0x0000
        /*0074*/ 	.byte	0x00, 0xf0, 0x21, 0x00


	//----- nvinfo : EIATTR_SPARSE_MMA_MASK
	.align		4
.L_1269:
        /*0078*/ 	.byte	0x03, 0x50
        /*007a*/ 	.short	0x0000


	//----- nvinfo : EIATTR_MAXREG_COUNT
	.align		4
        /*007c*/ 	.byte	0x03, 0x1b
        /*007e*/ 	.short	0x00ff


	//----- nvinfo : EIATTR_NUM_BARRIERS
	.align		4
        /*0080*/ 	.byte	0x02, 0x4c
        /*0082*/ 	.byte	0x01
	.zero		1


	//----- nvinfo : EIATTR_MERCURY_ISA_VERSION
	.align		4
        /*0084*/ 	.byte	0x03, 0x5f
        /*0086*/ 	.short	0x0101


	//----- nvinfo : EIATTR_COOP_GROUP_MASK_REGIDS
	.align		4
        /*0088*/ 	.byte	0x04, 0x29
        /*008a*/ 	.short	(.L_1271 - .L_1270)


	//   ....[0]....
.L_1270:
        /*008c*/ 	.word	0xffffffff


	//   ....[1]....
        /*0090*/ 	.word	0xffffffff


	//   ....[2]....
        /*0094*/ 	.word	0xffffffff


	//   ....[3]....
        /*0098*/ 	.word	0xffffffff


	//   ....[4]....
        /*009c*/ 	.word	0xffffffff


	//   ....[5]....
        /*00a0*/ 	.word	0xffffffff


	//   ....[6]....
        /*00a4*/ 	.word	0xffffffff


	//   ....[7]....
        /*00a8*/ 	.word	0xffffffff


	//   ....[8]....
        /*00ac*/ 	.word	0xffffffff


	//   ....[9]....
        /*00b0*/ 	.word	0xffffffff


	//   ....[10]....
        /*00b4*/ 	.word	0xffffffff


	//   ....[11]....
        /*00b8*/ 	.word	0xffffffff


	//   ....[12]....
        /*00bc*/ 	.word	0xffffffff


	//   ....[13]....
        /*00c0*/ 	.word	0xffffffff


	//   ....[14]....
        /*00c4*/ 	.word	0xffffffff


	//   ....[15]....
        /*00c8*/ 	.word	0xffffffff


	//   ....[16]....
        /*00cc*/ 	.word	0xffffffff


	//   ....[17]....
        /*00d0*/ 	.word	0xffffffff


	//   ....[18]....
        /*00d4*/ 	.word	0xffffffff


	//   ....[19]....
        /*00d8*/ 	.word	0xffffffff


	//   ....[20]....
        /*00dc*/ 	.word	0x0500000c


	//   ....[21]....
        /*00e0*/ 	.word	0x0500000c


	//   ....[22]....
        /*00e4*/ 	.word	0x0500000c


	//   ....[23]....
        /*00e8*/ 	.word	0x0500000c


	//   ....[24]....
        /*00ec*/ 	.word	0x0500000c


	//   ....[25]....
        /*00f0*/ 	.word	0x0500000c


	//   ....[26]....
        /*00f4*/ 	.word	0x0500000c


	//   ....[27]....
        /*00f8*/ 	.word	0x0500000c


	//   ....[28]....
        /*00fc*/ 	.word	0x0500000c


	//   ....[29]....
        /*0100*/ 	.word	0x0500000c


	//----- nvinfo : EIATTR_COOP_GROUP_INSTR_OFFSETS
	.align		4
.L_1271:
        /*0104*/ 	.byte	0x04, 0x28
        /*0106*/ 	.short	(.L_1273 - .L_1272)


	//   ....[0]....
.L_1272:
        /*0108*/ 	.word	0x00000590


	//   ....[1]....
        /*010c*/ 	.word	0x000005d0


	//   ....[2]....
        /*0110*/ 	.word	0x00000670


	//   ....[3]....
        /*0114*/ 	.word	0x00000690


	//   ....[4]....
        /*0118*/ 	.word	0x000006f0


	//   ....[5]....
        /*011c*/ 	.word	0x00000700


	//   ....[6]....
        /*0120*/ 	.word	0x00000740


	//   ....[7]....
        /*0124*/ 	.word	0x00000750


	//   ....[8]....
        /*0128*/ 	.word	0x00000780


	//   ....[9]....
        /*012c*/ 	.word	0x000007a0


	//   ....[10]....
        /*0130*/ 	.word	0x00000840


	//   ....[11]....
        /*0134*/ 	.word	0x00000850


	//   ....[12]....
        /*0138*/ 	.word	0x00000870


	//   ....[13]....
        /*013c*/ 	.word	0x00000880


	//   ....[14]....
        /*0140*/ 	.word	0x000008c0


	//   ....[15]....
        /*0144*/ 	.word	0x000008d0


	//   ....[16]....
        /*0148*/ 	.word	0x00000910


	//   ....[17]....
        /*014c*/ 	.word	0x00000920


	//   ....[18]....
        /*0150*/ 	.word	0x00000940


	//   ....[19]....
        /*0154*/ 	.word	0x00000950


	//   ....[20]....
        /*0158*/ 	.word	0x00000a40


	//   ....[21]....
        /*015c*/ 	.word	0x00000a90


	//   ....[22]....
        /*0160*/ 	.word	0x00000b00


	//   ....[23]....
        /*0164*/ 	.word	0x00000b50


	//   ....[24]....
        /*0168*/ 	.word	0x00000bc0


	//   ....[25]....
        /*016c*/ 	.word	0x00000c10


	//   ....[26]....
        /*0170*/ 	.word	0x00000c80


	//   ....[27]....
        /*0174*/ 	.word	0x00000cd0


	//   ....[28]....
        /*0178*/ 	.word	0x00000d40


	//   ....[29]....
        /*017c*/ 	.word	0x00000d90


	//----- nvinfo : EIATTR_EXIT_INSTR_OFFSETS
	.align		4
.L_1273:
        /*0180*/ 	.byte	0x04, 0x1c
        /*0182*/ 	.short	(.L_1275 - .L_1274)


	//   ....[0]....
.L_1274:
        /*0184*/ 	.word	0x00000990


	//   ....[1]....
        /*0188*/ 	.word	0x000009e0


	//----- nvinfo : EIATTR_CRS_STACK_SIZE
	.align		4
.L_1275:
        /*018c*/ 	.byte	0x04, 0x1e
        /*018e*/ 	.short	(.L_1277 - .L_1276)
.L_1276:
        /*0190*/ 	.word	0x00000000


	//----- nvinfo : EIATTR_CBANK_PARAM_SIZE
	.align		4
.L_1277:
        /*0194*/ 	.byte	0x03, 0x19
        /*0196*/ 	.short	0x0038


	//----- nvinfo : EIATTR_PARAM_CBANK
	.align		4
        /*0198*/ 	.byte	0x04, 0x0a
        /*019a*/ 	.short	(.L_1279 - .L_1278)
	.align		4
.L_1278:
        /*019c*/ 	.word	index@(.nv.constant0._ZN2at6native55_GLOBAL__N__6c1c77d0_17_DistanceKernel_cu_7dd49032_293822pdist_kernel_cuda_implIdNS1_5distsIdE3oneEEEvPT_PKS6_llS6_dd)
        /*01a0*/ 	.short	0x0210
        /*01a2*/ 	.short	0x0038


	//----- nvinfo : EIATTR_SW_WAR
	.align		4
.L_1279:
        /*01a4*/ 	.byte	0x04, 0x36
        /*01a6*/ 	.short	(.L_1281 - .L_1280)
.L_1280:
        /*01a8*/ 	.word	0x00000008
.L_1281:


//--------------------- .nv.info._ZN2at6native55_GLOBAL__N__6c1c77d0_17_DistanceKernel_cu_7dd49032_293822pdist_kernel_cuda_implIdNS1_5distsIdE4zeroEEEvPT_PKS6_llS6_dd --------------------------
	.section	.nv.info._ZN2at6native55_GLOBAL__N__6c1c77d0_17_DistanceKernel_cu_7dd49032_293822pdist_kernel_cuda_implIdNS1_5distsIdE4zeroEEEvPT_PKS6_llS6_dd,"",@"SHT_CUDA_INFO"
	.sectionflags	@""
	.align	4


	//----- nvinfo : EIATTR_CUDA_API_VERSION
	.align		4
        /*0000*/ 	.byte	0x04, 0x37
        /*0002*/ 	.short	(.L_1283 - .L_1282)
.L_1282:
        /*0004*/ 	.word	0x00000082


	//----- nvinfo : EIATTR_KPARAM_INFO
	.align		4
.L_1283:
        /*0008*/ 	.byte	0x04, 0x17
        /*000a*/ 	.short	(.L_1285 - .L_1284)
.L_1284:
        /*000c*/ 	.word	0x00000000
        /*0010*/ 	.short	0x0006
        /*0012*/ 	.short	0x0030
        /*0014*/ 	.byte	0x00, 0xf0, 0x21, 0x00


	//----- nvinfo : EIATTR_KPARAM_INFO
	.align		4
.L_1285:
        /*0018*/ 	.byte	0x04, 0x17
        /*001a*/ 	.short	(.L_1287 - .L_1286)
.L_1286:
        /*001c*/ 	.word	0x00000000
        /*0020*/ 	.short	0x0005
        /*0022*/ 	.short	0x0028
        /*0024*/ 	.byte	0x00, 0xf0, 0x21, 0x00


	//----- nvinfo : EIATTR_KPARAM_INFO
	.align		4
.L_1287:
        /*0028*/ 	.byte	0x04, 0x17
        /*002a*/ 	.short	(.L_1289 - .L_1288)
.L_1288:
        /*002c*/ 	.word	0x00000000
        /*0030*/ 	.short	0x0004
        /*0032*/ 	.short	0x0020
        /*0034*/ 	.byte	0x00, 0xf0, 0x21, 0x00


	//----- nvinfo : EIATTR_KPARAM_INFO
	.align		4
.L_1289:
        /*0038*/ 	.byte	0x04, 0x17
        /*003a*/ 	.short	(.L_1291 - .L_1290)
.L_1290:
        /*003c*/ 	.word	0x00000000
        /*0040*/ 	.short	0x0003
        /*0042*/ 	.short	0x0018
        /*0044*/ 	.byte	0x00, 0xf0, 0x21, 0x00


	//----- nvinfo : EIATTR_KPARAM_INFO
	.align		4
.L_1291:
        /*0048*/ 	.byte	0x04, 0x17
        /*004a*/ 	.short	(.L_1293 - .L_1292)
.L_1292:
        /*004c*/ 	.word	0x00000000
        /*0050*/ 	.short	0x0002
        /*0052*/ 	.short	0x0010
        /*0054*/ 	.byte	0x00, 0xf0, 0x21, 0x00


	//----- nvinfo : EIATTR_KPARAM_INFO
	.align		4
.L_1293:
        /*0058*/ 	.byte	0x04, 0x17
        /*005a*/ 	.short	(.L_1295 - .L_1294)
.L_1294:
        /*005c*/ 	.word	0x00000000
        /*0060*/ 	.short	0x0001
        /*0062*/ 	.short	0x0008
        /*0064*/ 	.byte	0x00, 0xf0, 0x21, 0x00


	//----- nvinfo : EIATTR_KPARAM_INFO
	.align		4
.L_1295:
        /*0068*/ 	.byte	0x04, 0x17
        /*006a*/ 	.short	(.L_1297 - .L_1296)
.L_1296:
        /*006c*/ 	.word	0x00000000
        /*0070*/ 	.short	0x0000
        /*0072*/ 	.short	0x0000
        /*0074*/ 	.byte	0x00, 0xf0, 0x21, 0x00


	//----- nvinfo : EIATTR_SPARSE_MMA_MASK
	.align		4
.L_1297:
        /*0078*/ 	.byte	0x03, 0x50
        /*007a*/ 	.short	0x0000


	//----- nvinfo : EIATTR_MAXREG_COUNT
	.align		4
        /*007c*/ 	.byte	0x03, 0x1b
        /*007e*/ 	.short	0x00ff


	//----- nvinfo : EIATTR_NUM_BARRIERS
	.align		4
        /*0080*/ 	.byte	0x02, 0x4c
        /*0082*/ 	.byte	0x01
	.zero		1


	//----- nvinfo : EIATTR_MERCURY_ISA_VERSION
	.align		4
        /*0084*/ 	.byte	0x03, 0x5f
        /*0086*/ 	.short	0x0101


	//----- nvinfo : EIATTR_COOP_GROUP_MASK_REGIDS
	.align		4
        /*0088*/ 	.byte	0x04, 0x29
        /*008a*/ 	.short	(.L_1299 - .L_1298)


	//   ....[0]....
.L_1298:
        /*008c*/ 	.word	0xffffffff


	//   ....[1]....
        /*0090*/ 	.word	0xffffffff


	//   ....[2]....
        /*0094*/ 	.word	0xffffffff


	//   ....[3]....
        /*0098*/ 	.word	0xffffffff


	//   ....[4]....
        /*009c*/ 	.word	0xffffffff


	//   ....[5]....
        /*00a0*/ 	.word	0xffffffff


	//   ....[6]....
        /*00a4*/ 	.word	0xffffffff


	//   ....[7]....
        /*00a8*/ 	.word	0xffffffff


	//   ....[8]....
        /*00ac*/ 	.word	0xffffffff


	//   ....[9]....
        /*00b0*/ 	.word	0xffffffff


	//   ....[10]....
        /*00b4*/ 	.word	0xffffffff


	//   ....[11]....
        /*00b8*/ 	.word	0xffffffff


	//   ....[12]....
        /*00bc*/ 	.word	0xffffffff


	//   ....[13]....
        /*00c0*/ 	.word	0xffffffff


	//   ....[14]....
        /*00c4*/ 	.word	0xffffffff


	//   ....[15]....
        /*00c8*/ 	.word	0xffffffff


	//   ....[16]....
        /*00cc*/ 	.word	0xffffffff


	//   ....[17]....
        /*00d0*/ 	.word	0xffffffff


	//   ....[18]....
        /*00d4*/ 	.word	0xffffffff


	//   ....[19]....
        /*00d8*/ 	.word	0xffffffff


	//   ....[20]....
        /*00dc*/ 	.word	0x0500000c


	//   ....[21]....
        /*00e0*/ 	.word	0x0500000c


	//   ....[22]....
        /*00e4*/ 	.word	0x0500000c


	//   ....[23]....
        /*00e8*/ 	.word	0x0500000c


	//   ....[24]....
        /*00ec*/ 	.word	0x0500000c


	//   ....[25]....
        /*00f0*/ 	.word	0x0500000c


	//   ....[26]....
        /*00f4*/ 	.word	0x0500000c


	//   ....[27]....
        /*00f8*/ 	.word	0x0500000c


	//   ....[28]....
        /*00fc*/ 	.word	0x0500000c


	//   ....[29]....
        /*0100*/ 	.word	0x0500000c


	//----- nvinfo : EIATTR_COOP_GROUP_INSTR_OFFSETS
	.align		4
.L_1299:
        /*0104*/ 	.byte	0x04, 0x28
        /*0106*/ 	.short	(.L_1301 - .L_1300)


	//   ....[0]....
.L_1300:
        /*0108*/ 	.word	0x00000630


	//   ....[1]....
        /*010c*/ 	.word	0x00000670


	//   ....[2]....
        /*0110*/ 	.word	0x000006e0


	//   ....[3]....
        /*0114*/ 	.word	0x000006f0


	//   ....[4]....
        /*0118*/ 	.word	0x00000730


	//   ....[5]....
        /*011c*/ 	.word	0x00000750


	//   ....[6]....
        /*0120*/ 	.word	0x000007b0


	//   ....[7]....
        /*0124*/ 	.word	0x000007c0


	//   ....[8]....
        /*0128*/ 	.word	0x00000820


	//   ....[9]....
        /*012c*/ 	.word	0x00000840


	//   ....[10]....
        /*0130*/ 	.word	0x000008e0


	//   ....[11]....
        /*0134*/ 	.word	0x000008f0


	//   ....[12]....
        /*0138*/ 	.word	0x00000910


	//   ....[13]....
        /*013c*/ 	.word	0x00000920


	//   ....[14]....
        /*0140*/ 	.word	0x00000960


	//   ....[15]....
        /*0144*/ 	.word	0x00000970


	//   ....[16]....
        /*0148*/ 	.word	0x000009b0


	//   ....[17]....
        /*014c*/ 	.word	0x000009c0


	//   ....[18]....
        /*0150*/ 	.word	0x000009e0


	//   ....[19]....
        /*0154*/ 	.word	0x000009f0


	//   ....[20]....
        /*0158*/ 	.word	0x00000ae0


	//   ....[21]....
        /*015c*/ 	.word	0x00000b30


	//   ....[22]....
        /*0160*/ 	.word	0x00000ba0


	//   ....[23]....
        /*0164*/ 	.word	0x00000bf0


	//   ....[24]....
        /*0168*/ 	.word	0x00000c60


	//   ....[25]....
        /*016c*/ 	.word	0x00000cb0


	//   ....[26]....
        /*0170*/ 	.word	0x00000d20


	//   ....[27]....
        /*0174*/ 	.word	0x00000d70


	//   ....[28]....
        /*0178*/ 	.word	0x00000de0


	//   ....[29]....
        /*017c*/ 	.word	0x00000e30


	//----- nvinfo : EIATTR_EXIT_INSTR_OFFSETS
	.align		4
.L_1301:
        /*0180*/ 	.byte	0x04, 0x1c
        /*0182*/ 	.short	(.L_1303 - .L_1302)


	//   ....[0]....
.L_1302:
        /*0184*/ 	.word	0x00000a30


	//   ....[1]....
        /*0188*/ 	.word	0x00000a80


	//----- nvinfo : EIATTR_CRS_STACK_SIZE
	.align		4
.L_1303:
        /*018c*/ 	.byte	0x04, 0x1e
        /*018e*/ 	.short	(.L_1305 - .L_1304)
.L_1304:
        /*0190*/ 	.word	0x00000000


	//----- nvinfo : EIATTR_CBANK_PARAM_SIZE
	.align		4
.L_1305:
        /*0194*/ 	.byte	0x03, 0x19
        /*0196*/ 	.short	0x0038


	//----- nvinfo : EIATTR_PARAM_CBANK
	.align		4
        /*0198*/ 	.byte	0x04, 0x0a
        /*019a*/ 	.short	(.L_1307 - .L_1306)
	.align		4
.L_1306:
        /*019c*/ 	.word	index@(.nv.constant0._ZN2at6native55_GLOBAL__N__6c1c77d0_17_DistanceKernel_cu_7dd49032_293822pdist_kernel_cuda_implIdNS1_5distsIdE4zeroEEEvPT_PKS6_llS6_dd)
        /*01a0*/ 	.short	0x0210
        /*01a2*/ 	.short	0x0038


	//----- nvinfo : EIATTR_SW_WAR
	.align		4
.L_1307:
        /*01a4*/ 	.byte	0x04, 0x36
        /*01a6*/ 	.short	(.L_1309 - .L_1308)
.L_1308:
        /*01a8*/ 	.word	0x00000008
.L_1309:


//--------------------- .nv.info._ZN2at6native55_GLOBAL__N__6c1c77d0_17_DistanceKernel_cu_7dd49032_293822pdist_kernel_cuda_implIdNS1_5distsIdE1pEEEvPT_PKS6_llS6_dd --------------------------
	.section	.nv.info._ZN2at6native55_GLOBAL__N__6c1c77d0_17_DistanceKernel_cu_7dd49032_293822pdist_kernel_cuda_implIdNS1_5distsIdE1pEEEvPT_PKS6_llS6_dd,"",@"SHT_CUDA_INFO"
	.sectionflags	@""
	.align	4


	//----- nvinfo : EIATTR_CUDA_API_VERSION
	.align		4
        /*0000*/ 	.byte	0x04, 0x37
        /*0002*/ 	.short	(.L_1311 - .L_1310)
.L_1310:
        /*0004*/ 	.word	0x00000082


	//----- nvinfo : EIATTR_KPARAM_INFO
	.align		4
.L_1311:
        /*0008*/ 	.byte	0x04, 0x17
        /*000a*/ 	.short	(.L_1313 - .L_1312)
.L_1312:
        /*000c*/ 	.word	0x00000000
        /*0010*/ 	.short	0x0006
        /*0012*/ 	.short	0x0030
        /*0014*/ 	.byte	0x00, 0xf0, 0x21, 0x00


	//----- nvinfo : EIATTR_KPARAM_INFO
	.align		4
.L_1313:
        /*0018*/ 	.byte	0x04, 0x17
        /*001a*/ 	.short	(.L_1315 - .L_1314)
.L_1314:
        /*001c*/ 	.word	0x00000000
        /*0020*/ 	.short	0x0005
        /*0022*/ 	.short	0x0028
        /*0024*/ 	.byte	0x00, 0xf0, 0x21, 0x00


	//----- nvinfo : EIATTR_KPARAM_INFO
	.align		4
.L_1315:
        /*0028*/ 	.byte	0x04, 0x17
        /*002a*/ 	.short	(.L_1317 - .L_1316)
.L_1316:
        /*002c*/ 	.word	0x00000000
        /*0030*/ 	.short	0x0004
        /*0032*/ 	.short	0x0020
        /*0034*/ 	.byte	0x00, 0xf0, 0x21, 0x00


	//----- nvinfo : EIATTR_KPARAM_INFO
	.align		4
.L_1317:
        /*0038*/ 	.byte	0x04, 0x17
        /*003a*/ 	.short	(.L_1319 - .L_1318)
.L_1318:
        /*003c*/ 	.word	0x00000000
        /*0040*/ 	.short	0x0003
        /*0042*/ 	.short	0x0018
        /*0044*/ 	.byte	0x00, 0xf0, 0x21, 0x00


	//----- nvinfo : EIATTR_KPARAM_INFO
	.align		4
.L_1319:
        /*0048*/ 	.byte	0x04, 0x17
        /*004a*/ 	.short	(.L_1321 - .L_1320)
.L_1320:
        /*004c*/ 	.word	0x00000000
        /*0050*/ 	.short	0x0002
        /*0052*/ 	.short	0x0010
        /*0054*/ 	.byte	0x00, 0xf0, 0x21, 0x00


	//----- nvinfo : EIATTR_KPARAM_INFO
	.align		4
.L_1321:
        /*0058*/ 	.byte	0x04, 0x17
        /*005a*/ 	.short	(.L_1323 - .L_1322)
.L_1322:
        /*005c*/ 	.word	0x00000000
        /*0060*/ 	.short	0x0001
        /*0062*/ 	.short	0x0008
        /*0064*/ 	.byte	0x00, 0xf0, 0x21, 0x00


	//----- nvinfo : EIATTR_KPARAM_INFO
	.align		4
.L_1323:
        /*0068*/ 	.byte	0x04, 0x17
        /*006a*/ 	.short	(.L_1325 - .L_1324)
.L_1324:
        /*006c*/ 	.word	0x00000000
        /*0070*/ 	.short	0x0000
        /*0072*/ 	.short	0x0000
        /*0074*/ 	.byte	0x00, 0xf0, 0x21, 0x00


	//----- nvinfo : EIATTR_SPARSE_MMA_MASK
	.align		4
.L_1325:
        /*0078*/ 	.byte	0x03, 0x50
        /*007a*/ 	.short	0x0000


	//----- nvinfo : EIATTR_MAXREG_COUNT
	.align		4
        /*007c*/ 	.byte	0x03, 0x1b
        /*007e*/ 	.short	0x00ff


	//----- nvinfo : EIATTR_NUM_BARRIERS
	.align		4
        /*0080*/ 	.byte	0x02, 0x4c
        /*0082*/ 	.byte	0x01
	.zero		1


	//----- nvinfo : EIATTR_MERCURY_ISA_VERSION
	.align		4
        /*0084*/ 	.byte	0x03, 0x5f
        /*0086*/ 	.short	0x0101


	//----- nvinfo : EIATTR_COOP_GROUP_MASK_REGIDS
	.align		4
        /*0088*/ 	.byte	0x04, 0x29
        /*008a*/ 	.short	(.L_1327 - .L_1326)


	//   ....[0]....
.L_1326:
        /*008c*/ 	.word	0xffffffff


	//   ....[1]....
        /*0090*/ 	.word	0xffffffff


	//   ....[2]....
        /*0094*/ 	.word	0xffffffff


	//   ....[3]....
        /*0098*/ 	.word	0xffffffff


	//   ....[4]....
        /*009c*/ 	.word	0xffffffff


	//   ....[5]....
        /*00a0*/ 	.word	0xffffffff


	//   ....[6]....
        /*00a4*/ 	.word	0xffffffff


	//   ....[7]....
        /*00a8*/ 	.word	0xffffffff


	//   ....[8]....
        /*00ac*/ 	.word	0xffffffff


	//   ....[9]....
        /*00b0*/ 	.word	0xffffffff


	//   ....[10]....
        /*00b4*/ 	.word	0xffffffff


	//   ....[11]....
        /*00b8*/ 	.word	0xffffffff


	//   ....[12]....
        /*00bc*/ 	.word	0xffffffff


	//   ....[13]....
        /*00c0*/ 	.word	0xffffffff


	//   ....[14]....
        /*00c4*/ 	.word	0xffffffff


	//   ....[15]....
        /*00c8*/ 	.word	0xffffffff


	//   ....[16]....
        /*00cc*/ 	.word	0xffffffff


	//   ....[17]....
        /*00d0*/ 	.word	0xffffffff


	//   ....[18]....
        /*00d4*/ 	.word	0xffffffff


	//   ....[19]....
        /*00d8*/ 	.word	0xffffffff


	//   ....[20]....
        /*00dc*/ 	.word	0x05000000


	//   ....[21]....
        /*00e0*/ 	.word	0x05000000


	//   ....[22]....
        /*00e4*/ 	.word	0x05000000


	//   ....[23]....
        /*00e8*/ 	.word	0x05000000


	//   ....[24]....
        /*00ec*/ 	.word	0x05000000


	//   ....[25]....
        /*00f0*/ 	.word	0x05000000


	//   ....[26]....
        /*00f4*/ 	.word	0x05000000


	//   ....[27]....
        /*00f8*/ 	.word	0x05000000


	//   ....[28]....
        /*00fc*/ 	.word	0x05000000


	//   ....[29]....
        /*0100*/ 	.word	0x05000000


	//----- nvinfo : EIATTR_COOP_GROUP_INSTR_OFFSETS
	.align		4
.L_1327:
        /*0104*/ 	.byte	0x04, 0x28
        /*0106*/ 	.short	(.L_1329 - .L_1328)


	//   ....[0]....
.L_1328:
        /*0108*/ 	.word	0x00001310


	//   ....[1]....
        /*010c*/ 	.word	0x00001350


	//   ....[2]....
        /*0110*/ 	.word	0x000013c0


	//   ....[3]....
        /*0114*/ 	.word	0x000013d0


	//   ....[4]....
        /*0118*/ 	.word	0x00001400


	//   ....[5]....
        /*011c*/ 	.word	0x00001420


	//   ....[6]....
        /*0120*/ 	.word	0x00001480


	//   ....[7]....
        /*0124*/ 	.word	0x00001490


	//   ....[8]....
        /*0128*/ 	.word	0x00001500


	//   ....[9]....
        /*012c*/ 	.word	0x00001520


	//   ....[10]....
        /*0130*/ 	.word	0x000015c0


	//   ....[11]....
        /*0134*/ 	.word	0x000015d0


	//   ....[12]....
        /*0138*/ 	.word	0x000015f0


	//   ....[13]....
        /*013c*/ 	.word	0x00001600


	//   ....[14]....
        /*0140*/ 	.word	0x00001640


	//   ....[15]....
        /*0144*/ 	.word	0x00001650


	//   ....[16]....
        /*0148*/ 	.word	0x00001690


	//   ....[17]....
        /*014c*/ 	.word	0x000016a0


	//   ....[18]....
        /*0150*/ 	.word	0x000016e0


	//   ....[19]....
        /*0154*/ 	.word	0x000016f0


	//   ....[20]....
        /*0158*/ 	.word	0x00001d80


	//   ....[21]....
        /*015c*/ 	.word	0x00001dd0


	//   ....[22]....
        /*0160*/ 	.word	0x00001e40


	//   ....[23]....
        /*0164*/ 	.word	0x00001e90


	//   ....[24]....
        /*0168*/ 	.word	0x00001f00


	//   ....[25]....
        /*016c*/ 	.word	0x00001f50


	//   ....[26]....
        /*0170*/ 	.word	0x00001fc0


	//   ....[27]....
        /*0174*/ 	.word	0x00002010


	//   ....[28]....
        /*0178*/ 	.word	0x00002080


	//   ....[29]....
        /*017c*/ 	.word	0x000020d0


	//----- nvinfo : EIATTR_EXIT_INSTR_OFFSETS
	.align		4
.L_1329:
        /*0180*/ 	.byte	0x04, 0x1c
        /*0182*/ 	.short	(.L_1331 - .L_1330)


	//   ....[0]....
.L_1330:
        /*0184*/ 	.word	0x00001730


	//   ....[1]....
        /*0188*/ 	.word	0x00001d20


	//----- nvinfo : EIATTR_CRS_STACK_SIZE
	.align		4
.L_1331:
        /*018c*/ 	.byte	0x04, 0x1e
        /*018e*/ 	.short	(.L_1333 - .L_1332)
.L_1332:
        /*0190*/ 	.word	0x00000000


	//----- nvinfo : EIATTR_CBANK_PARAM_SIZE
	.align		4
.L_1333:
        /*0194*/ 	.byte	0x03, 0x19
        /*0196*/ 	.short	0x0038


	//----- nvinfo : EIATTR_PARAM_CBANK
	.align		4
        /*0198*/ 	.byte	0x04, 0x0a
        /*019a*/ 	.short	(.L_1335 - .L_1334)
	.align		4
.L_1334:
        /*019c*/ 	.word	index@(.nv.constant0._ZN2at6native55_GLOBAL__N__6c1c77d0_17_DistanceKernel_cu_7dd49032_293822pdist_kernel_cuda_implIdNS1_5distsIdE1pEEEvPT_PKS6_llS6_dd)
        /*01a0*/ 	.short	0x0210
        /*01a2*/ 	.short	0x0038


	//----- nvinfo : EIATTR_SW_WAR
	.align		4
.L_1335:
        /*01a4*/ 	.byte	0x04, 0x36
        /*01a6*/ 	.short	(.L_1337 - .L_1336)
.L_1336:
        /*01a8*/ 	.word	0x00000008
.L_1337:


//--------------------- .nv.info._ZN2at6native55_GLOBAL__N__6c1c77d0_17_DistanceKernel_cu_7dd49032_293822cdist_kernel_cuda_implIfNS1_5distsIfE3infEEEvPT_PKS6_S9_S6_lllll --------------------------
	.section	.nv.info._ZN2at6native55_GLOBAL__N__6c1c77d0_17_DistanceKernel_cu_7dd49032_293822cdist_kernel_cuda_implIfNS1_5distsIfE3infEEEvPT_PKS6_S9_S6_lllll,"",@"SHT_CUDA_INFO"
	.sectionflags	@""
	.align	4


	//----- nvinfo : EIATTR_CUDA_API_VERSION
	.align		4
        /*0000*/ 	.byte	0x04, 0x37
        /*0002*/ 	.short	(.L_1339 - .L_1338)
.L_1338:
        /*0004*/ 	.word	0x00000082


	//----- nvinfo : EIATTR_KPARAM_INFO
	.align		4
.L_1339:
        /*0008*/ 	.byte	0x04, 0x17
        /*000a*/ 	.short	(.L_1341 - .L_1340)
.L_1340:
        /*000c*/ 	.word	0x00000000
        /*0010*/ 	.short	0x0008
        /*0012*/ 	.short	0x0040
        /*0014*/ 	.byte	0x00, 0xf0, 0x21, 0x00


	//----- nvinfo : EIATTR_KPARAM_INFO
	.align		4
.L_1341:
        /*0018*/ 	.byte	0x04, 0x17
        /*001a*/ 	.short	(.L_1343 - .L_1342)
.L_1342:
        /*001c*/ 	.word	0x00000000
        /*0020*/ 	.short	0x0007
        /*0022*/ 	.short	0x0038
        /*0024*/ 	.byte	0x00, 0xf0, 0x21, 0x00


	//----- nvinfo : EIATTR_KPARAM_INFO
	.align		4
.L_1343:
        /*0028*/ 	.byte	0x04, 0x17
        /*002a*/ 	.short	(.L_1345 - .L_1344)
.L_1344:
        /*002c*/ 	.word	0x00000000
        /*0030*/ 	.short	0x0006
        /*0032*/ 	.short	0x0030
        /*0034*/ 	.byte	0x00, 0xf0, 0x21, 0x00


	//----- nvinfo : EIATTR_KPARAM_INFO
	.align		4
.L_1345:
        /*0038*/ 	.byte	0x04, 0x17
        /*003a*/ 	.short	(.L_1347 - .L_1346)
.L_1346:
        /*003c*/ 	.word	0x00000000
        /*0040*/ 	.short	0x0005
        /*0042*/ 	.short	0x0028
        /*0044*/ 	.byte	0x00, 0xf0, 0x21, 0x00


	//----- nvinfo : EIATTR_KPARAM_INFO
	.align		4
.L_1347:
        /*0048*/ 	.byte	0x04, 0x17
        /*004a*/ 	.short	(.L_1349 - .L_1348)
.L_1348:
        /*004c*/ 	.word	0x00000000
        /*0050*/ 	.short	0x0004
        /*0052*/ 	.short	0x0020
        /*0054*/ 	.byte	0x00, 0xf0, 0x21, 0x00


	//----- nvinfo : EIATTR_KPARAM_INFO
	.align		4
.L_1349:
        /*0058*/ 	.byte	0x04, 0x17
        /*005a*/ 	.short	(.L_1351 - .L_1350)
.L_1350:
        /*005c*/ 	.word	0x00000000
        /*0060*/ 	.short	0x0003
        /*0062*/ 	.short	0x0018
        /*0064*/ 	.byte	0x00, 0xf0, 0x11, 0x00


	//----- nvinfo : EIATTR_KPARAM_INFO
	.align		4
.L_1351:
        /*0068*/ 	.byte	0x04, 0x17
        /*006a*/ 	.short	(.L_1353 - .L_1352)
.L_1352:
        /*006c*/ 	.word	0x00000000
        /*0070*/ 	.short	0x0002
        /*0072*/ 	.short	0x0010
        /*0074*/ 	.byte	0x00, 0xf0, 0x21, 0x00


	//----- nvinfo : EIATTR_KPARAM_INFO
	.align		4
.L_1353:
        /*0078*/ 	.byte	0x04, 0x17
        /*007a*/ 	.short	(.L_1355 - .L_1354)
.L_1354:
        /*007c*/ 	.word	0x00000000
        /*0080*/ 	.short	0x0001
        /*0082*/ 	.short	0x0008
        /*0084*/ 	.byte	0x00, 0xf0, 0x21, 0x00


	//----- nvinfo : EIATTR_KPARAM_INFO
	.align		4
.L_1355:
        /*0088*/ 	.byte	0x04, 0x17
        /*008a*/ 	.short	(.L_1357 - .L_1356)
.L_1356:
        /*008c*/ 	.word	0x00000000
        /*0090*/ 	.short	0x0000
        /*0092*/ 	.short	0x0000
        /*0094*/ 	.byte	0x00, 0xf0, 0x21, 0x00


	//----- nvinfo : EIATTR_SPARSE_MMA_MASK
	.align		4
.L_1357:
        /*0098*/ 	.byte	0x03, 0x50
        /*009a*/ 	.short	0x0000


	//----- nvinfo : EIATTR_MAXREG_COUNT
	.align		4
        /*009c*/ 	.byte	0x03, 0x1b
        /*009e*/ 	.short	0x00ff


	//----- nvinfo : EIATTR_NUM_BARRIERS
	.align		4
        /*00a0*/ 	.byte	0x02, 0x4c
        /*00a2*/ 	.byte	0x01
	.zero		1


	//----- nvinfo : EIATTR_MERCURY_ISA_VERSION
	.align		4
        /*00a4*/ 	.byte	0x03, 0x5f
        /*00a6*/ 	.short	0x0101


	//----- nvinfo : EIATTR_COOP_GROUP_MASK_REGIDS
	.align		4
        /*00a8*/ 	.byte	0x04, 0x29
        /*00aa*/ 	.short	(.L_1359 - .L_1358)


	//   ....[0]....
.L_1358:
        /*00ac*/ 	.word	0xffffffff


	//   ....[1]....
        /*00b0*/ 	.word	0xffffffff


	//   ....[2]....
        /*00b4*/ 	.word	0xffffffff


	//   ....[3]....
        /*00b8*/ 	.word	0xffffffff


	//   ....[4]....
        /*00bc*/ 	.word	0xffffffff


	//   ....[5]....
        /*00c0*/ 	.word	0xffffffff


	//   ....[6]....
        /*00c4*/ 	.word	0xffffffff


	//   ....[7]....
        /*00c8*/ 	.word	0xffffffff


	//   ....[8]....
        /*00cc*/ 	.word	0xffffffff


	//   ....[9]....
        /*00d0*/ 	.word	0xffffffff


	//   ....[10]....
        /*00d4*/ 	.word	0x05000008


	//   ....[11]....
        /*00d8*/ 	.word	0x05000008


	//   ....[12]....
        /*00dc*/ 	.word	0x05000008


	//   ....[13]....
        /*00e0*/ 	.word	0x05000008


	//   ....[14]....
        /*00e4*/ 	.word	0x05000008


	//----- nvinfo : EIATTR_COOP_GROUP_INSTR_OFFSETS
	.align		4
.L_1359:
        /*00e8*/ 	.byte	0x04, 0x28
        /*00ea*/ 	.short	(.L_1361 - .L_1360)


	//   ....[0]....
.L_1360:
        /*00ec*/ 	.word	0x00000930


	//   ....[1]....
        /*00f0*/ 	.word	0x00000a40


	//   ....[2]....
        /*00f4*/ 	.word	0x00000a90


	//   ....[3]....
        /*00f8*/ 	.word	0x00000ad0


	//   ....[4]....
        /*00fc*/ 	.word	0x00000b30


	//   ....[5]....
        /*0100*/ 	.word	0x00000be0


	//   ....[6]....
        /*0104*/ 	.word	0x00000c10


	//   ....[7]....
        /*0108*/ 	.word	0x00000c40


	//   ....[8]....
        /*010c*/ 	.word	0x00000c70


	//   ....[9]....
        /*0110*/ 	.word	0x00000ca0


	//   ....[10]....
        /*0114*/ 	.word	0x00000db0


	//   ....[11]....
        /*0118*/ 	.word	0x00000e30


	//   ....[12]....
        /*011c*/ 	.word	0x00000eb0


	//   ....[13]....
        /*0120*/ 	.word	0x00000f30


	//   ....[14]....
        /*0124*/ 	.word	0x00000fb0


	//----- nvinfo : EIATTR_EXIT_INSTR_OFFSETS
	.align		4
.L_1361:
        /*0128*/ 	.byte	0x04, 0x1c
        /*012a*/ 	.short	(.L_1363 - .L_1362)


	//   ....[0]....
.L_1362:
        /*012c*/ 	.word	0x00000cf0


	//   ....[1]....
        /*0130*/ 	.word	0x00000d60


	//----- nvinfo : EIATTR_CRS_STACK_SIZE
	.align		4
.L_1363:
        /*0134*/ 	.byte	0x04, 0x1e
        /*0136*/ 	.short	(.L_1365 - .L_1364)
.L_1364:
        /*0138*/ 	.word	0x00000000


	//----- nvinfo : EIATTR_CBANK_PARAM_SIZE
	.align		4
.L_1365:
        /*013c*/ 	.byte	0x03, 0x19
        /*013e*/ 	.short	0x0048


	//----- nvinfo : EIATTR_PARAM_CBANK
	.align		4
        /*0140*/ 	.byte	0x04, 0x0a
        /*0142*/ 	.short	(.L_1367 - .L_1366)
	.align		4
.L_1366:
        /*0144*/ 	.word	index@(.nv.constant0._ZN2at6native55_GLOBAL__N__6c1c77d0_17_DistanceKernel_cu_7dd49032_293822cdist_kernel_cuda_implIfNS1_5distsIfE3infEEEvPT_PKS6_S9_S6_lllll)
        /*0148*/ 	.short	0x0210
        /*014a*/ 	.short	0x0048


	//----- nvinfo : EIATTR_SW_WAR
	.align		4
.L_1367:
        /*014c*/ 	.byte	0x04, 0x36
        /*014e*/ 	.short	(.L_1369 - .L_1368)
.L_1368:
        /*0150*/ 	.word	0x00000008
.L_1369:


//--------------------- .nv.info._ZN2at6native55_GLOBAL__N__6c1c77d0_17_DistanceKernel_cu_7dd49032_293822cdist_kernel_cuda_implIfNS1_5distsIfE3twoEEEvPT_PKS6_S9_S6_lllll --------------------------
	.section	.nv.info._ZN2at6native55_GLOBAL__N__6c1c77d0_17_DistanceKernel_cu_7dd49032_293822cdist_kernel_cuda_implIfNS1_5distsIfE3twoEEEvPT_PKS6_S9_S6_lllll,"",@"SHT_CUDA_INFO"
	.sectionflags	@""
	.align	4


	//----- nvinfo : EIATTR_CUDA_API_VERSION
	.align		4
        /*0000*/ 	.byte	0x04, 0x37
        /*0002*/ 	.short	(.L_1371 - .L_1370)
.L_1370:
        /*0004*/ 	.word	0x00000082


	//----- nvinfo : EIATTR_KPARAM_INFO
	.align		4
.L_1371:
        /*0008*/ 	.byte	0x04, 0x17
        /*000a*/ 	.short	(.L_1373 - .L_1372)
.L_1372:
        /*000c*/ 	.word	0x00000000
        /*0010*/ 	.short	0x0008
        /*0012*/ 	.short	0x0040
        /*0014*/ 	.byte	0x00, 0xf0, 0x21, 0x00


	//----- nvinfo : EIATTR_KPARAM_INFO
	.align		4
.L_1373:
        /*0018*/ 	.byte	0x04, 0x17
        /*001a*/ 	.short	(.L_1375 - .L_1374)
.L_1374:
        /*001c*/ 	.word	0x00000000
        /*0020*/ 	.short	0x0007
        /*0022*/ 	.short	0x0038
        /*0024*/ 	.byte	0x00, 0xf0, 0x21, 0x00


	//----- nvinfo : EIATTR_KPARAM_INFO
	.align		4
.L_1375:
        /*0028*/ 	.byte	0x04, 0x17
        /*002a*/ 	.short	(.L_1377 - .L_1376)
.L_1376:
        /*002c*/ 	.word	0x00000000
        /*0030*/ 	.short	0x0006
        /*0032*/ 	.short	0x0030
        /*0034*/ 	.byte	0x00, 0xf0, 0x21, 0x00


	//----- nvinfo : EIATTR_KPARAM_INFO
	.align		4
.L_1377:
        /*0038*/ 	.byte	0x04, 0x17
        /*003a*/ 	.short	(.L_1379 - .L_1378)
.L_1378:
        /*003c*/ 	.word	0x00000000
        /*0040*/ 	.short	0x0005
        /*0042*/ 	.short	0x0028
        /*0044*/ 	.byte	0x00, 0xf0, 0x21, 0x00


	//----- nvinfo : EIATTR_KPARAM_INFO
	.align		4
.L_1379:
        /*0048*/ 	.byte	0x04, 0x17
        /*004a*/ 	.short	(.L_1381 - .L_1380)
.L_1380:
        /*004c*/ 	.word	0x00000000
        /*0050*/ 	.short	0x0004
        /*0052*/ 	.short	0x0020
        /*0054*/ 	.byte	0x00, 0xf0, 0x21, 0x00


	//----- nvinfo : EIATTR_KPARAM_INFO
	.align		4
.L_1381:
        /*0058*/ 	.byte	0x04, 0x17
        /*005a*/ 	.short	(.L_1383 - .L_1382)
.L_1382:
        /*005c*/ 	.word	0x00000000
        /*0060*/ 	.short	0x0003
        /*0062*/ 	.short	0x0018
        /*0064*/ 	.byte	0x00, 0xf0, 0x11, 0x00


	//----- nvinfo : EIATTR_KPARAM_INFO
	.align		4
.L_1383:
        /*0068*/ 	.byte	0x04, 0x17
        /*006a*/ 	.short	(.L_1385 - .L_1384)
.L_1384:
        /*006c*/ 	.word	0x00000000
        /*0070*/ 	.short	0x0002
        /*0072*/ 	.short	0x0010
        /*0074*/ 	.byte	0x00, 0xf0, 0x21, 0x00


	//----- nvinfo : EIATTR_KPARAM_INFO
	.align		4
.L_1385:
        /*0078*/ 	.byte	0x04, 0x17
        /*007a*/ 	.short	(.L_1387 - .L_1386)
.L_1386:
        /*007c*/ 	.word	0x00000000
        /*0080*/ 	.short	0x0001
        /*0082*/ 	.short	0x0008
        /*0084*/ 	.byte	0x00, 0xf0, 0x21, 0x00


	//----- nvinfo : EIATTR_KPARAM_INFO
	.align		4
.L_1387:
        /*0088*/ 	.byte	0x04, 0x17
        /*008a*/ 	.short	(.L_1389 - .L_1388)
.L_1388:
        /*008c*/ 	.word	0x00000000
        /*0090*/ 	.short	0x0000
        /*0092*/ 	.short	0x0000
        /*0094*/ 	.byte	0x00, 0xf0, 0x21, 0x00


	//----- nvinfo : EIATTR_SPARSE_MMA_MASK
	.align		4
.L_1389:
        /*0098*/ 	.byte	0x03, 0x50
        /*009a*/ 	.short	0x0000


	//----- nvinfo : EIATTR_MAXREG_COUNT
	.align		4
        /*009c*/ 	.byte	0x03, 0x1b
        /*009e*/ 	.short	0x00ff


	//----- nvinfo : EIATTR_NUM_BARRIERS
	.align		4
        /*00a0*/ 	.byte	0x02, 0x4c
        /*00a2*/ 	.byte	0x01
	.zero		1


	//----- nvinfo : EIATTR_MERCURY_ISA_VERSION
	.align		4
        /*00a4*/ 	.byte	0x03, 0x5f
        /*00a6*/ 	.short	0x0101


	//----- nvinfo : EIATTR_COOP_GROUP_MASK_REGIDS
	.align		4
        /*00a8*/ 	.byte	0x04, 0x29
        /*00aa*/ 	.short	(.L_1391 - .L_1390)


	//   ....[0]....
.L_1390:
        /*00ac*/ 	.word	0xffffffff


	//   ....[1]....
        /*00b0*/ 	.word	0xffffffff


	//   ....[2]....
        /*00b4*/ 	.word	0xffffffff


	//   ....[3]....
        /*00b8*/ 	.word	0xffffffff


	//   ....[4]....
        /*00bc*/ 	.word	0xffffffff


	//   ....[5]....
        /*00c0*/ 	.word	0xffffffff


	//   ....[6]....
        /*00c4*/ 	.word	0xffffffff


	//   ....[7]....
        /*00c8*/ 	.word	0xffffffff


	//   ....[8]....
        /*00cc*/ 	.word	0xffffffff


	//   ....[9]....
        /*00d0*/ 	.word	0xffffffff


	//   ....[10]....
        /*00d4*/ 	.word	0x05000008


	//   ....[11]....
        /*00d8*/ 	.word	0x05000008


	//   ....[12]....
        /*00dc*/ 	.word	0x05000008


	//   ....[13]....
        /*00e0*/ 	.word	0x05000008


	//   ....[14]....
        /*00e4*/ 	.word	0x05000008


	//----- nvinfo : EIATTR_COOP_GROUP_INSTR_OFFSETS
	.align		4
.L_1391:
        /*00e8*/ 	.byte	0x04, 0x28
        /*00ea*/ 	.short	(.L_1393 - .L_1392)


	//   ....[0]....
.L_1392:
        /*00ec*/ 	.word	0x00000920


	//   ....[1]....
        /*00f0*/ 	.word	0x00000a00


	//   ....[2]....
        /*00f4*/ 	.word	0x00000a50


	//   ....[3]....
        /*00f8*/ 	.word	0x00000aa0


	//   ....[4]....
        /*00fc*/ 	.word	0x00000ae0


	//   ....[5]....
        /*0100*/ 	.word	0x00000b80


	//   ....[6]....
        /*0104*/ 	.word	0x00000ba0


	//   ....[7]....
        /*0108*/ 	.word	0x00000bc0


	//   ....[8]....
        /*010c*/ 	.word	0x00000be0


	//   ....[9]....
        /*0110*/ 	.word	0x00000c00


	//   ....[10]....
        /*0114*/ 	.word	0x00000d10


	//   ....[11]....
        /*0118*/ 	.word	0x00000d80


	//   ....[12]....
        /*011c*/ 	.word	0x00000df0


	//   ....[13]....
        /*0120*/ 	.word	0x00000e60


	//   ....[14]....
        /*0124*/ 	.word	0x00000ed0


	//----- nvinfo : EIATTR_EXIT_INSTR_OFFSETS
	.align		4
.L_1393:
        /*0128*/ 	.byte	0x04, 0x1c
        /*012a*/ 	.short	(.L_1395 - .L_1394)


	//   ....[0]....
.L_1394:
        /*012c*/ 	.word	0x00000c40


	//   ....[1]....
        /*0130*/ 	.word	0x00000cc0


	//----- nvinfo : EIATTR_CRS_STACK_SIZE
	.align		4
.L_1395:
        /*0134*/ 	.byte	0x04, 0x1e
        /*0136*/ 	.short	(.L_1397 - .L_1396)
.L_1396:
        /*0138*/ 	.word	0x00000000


	//----- nvinfo : EIATTR_CBANK_PARAM_SIZE
	.align		4
.L_1397:
        /*013c*/ 	.byte	0x03, 0x19
        /*013e*/ 	.short	0x0048


	//----- nvinfo : EIATTR_PARAM_CBANK
	.align		4
        /*0140*/ 	.byte	0x04, 0x0a
        /*0142*/ 	.short	(.L_1399 - .L_1398)
	.align		4
.L_1398:
        /*0144*/ 	.word	index@(.nv.constant0._ZN2at6native55_GLOBAL__N__6c1c77d0_17_DistanceKernel_cu_7dd49032_293822cdist_kernel_cuda_implIfNS1_5distsIfE3twoEEEvPT_PKS6_S9_S6_lllll)
        /*0148*/ 	.short	0x0210
        /*014a*/ 	.short	0x0048


	//----- nvinfo : EIATTR_SW_WAR
	.align		4
.L_1399:
        /*014c*/ 	.byte	0x04, 0x36
        /*014e*/ 	.short	(.L_1401 - .L_1400)
.L_1400:
        /*0150*/ 	.word	0x00000008
.L_1401:


//--------------------- .nv.info._ZN2at6native55_GLOBAL__N__6c1c77d0_17_DistanceKernel_cu_7dd49032_293822cdist_kernel_cuda_implIfNS1_5distsIfE3oneEEEvPT_PKS6_S9_S6_lllll --------------------------
	.section	.nv.info._ZN2at6native55_GLOBAL__N__6c1c77d0_17_DistanceKernel_cu_7dd49032_293822cdist_kernel_cuda_implIfNS1_5distsIfE3oneEEEvPT_PKS6_S9_S6_lllll,"",@"SHT_CUDA_INFO"
	.sectionflags	@""
	.align	4


	//----- nvinfo : EIATTR_CUDA_API_VERSION
	.align		4
        /*0000*/ 	.byte	0x04, 0x37
        /*0002*/ 	.short	(.L_1403 - .L_1402)
.L_1402:
        /*0004*/ 	.word	0x00000082


	//----- nvinfo : EIATTR_KPARAM_INFO
	.align		4
.L_1403:
        /*0008*/ 	.byte	0x04, 0x17
        /*000a*/ 	.short	(.L_1405 - .L_1404)
.L_1404:
        /*000c*/ 	.word	0x00000000
        /*0010*/ 	.short	0x0008
        /*0012*/ 	.short	0x0040
        /*0014*/ 	.byte	0x00, 0xf0, 0x21, 0x00


	//----- nvinfo : EIATTR_KPARAM_INFO
	.align		4
.L_1405:
        /*0018*/ 	.byte	0x04, 0x17
        /*001a*/ 	.short	(.L_1407 - .L_1406)
.L_1406:
        /*001c*/ 	.word	0x00000000
        /*0020*/ 	.short	0x0007
        /*0022*/ 	.short	0x0038
        /*0024*/ 	.byte	0x00, 0xf0, 0x21, 0x00


	//----- nvinfo : EIATTR_KPARAM_INFO
	.align		4
.L_1407:
        /*0028*/ 	.byte	0x04, 0x17
        /*002a*/ 	.short	(.L_1409 - .L_1408)
.L_1408:
        /*002c*/ 	.word	0x00000000
        /*0030*/ 	.short	0x0006
        /*0032*/ 	.short	0x0030
        /*0034*/ 	.byte	0x00, 0xf0, 0x21, 0x00


	//----- nvinfo : EIATTR_KPARAM_INFO
	.align		4
.L_1409:
        /*0038*/ 	.byte	0x04, 0x17
        /*003a*/ 	.short	(.L_1411 - .L_1410)
.L_1410:
        /*003c*/ 	.word	0x00000000
        /*0040*/ 	.short	0x0005
        /*0042*/ 	.short	0x0028
        /*0044*/ 	.byte	0x00, 0xf0, 0x21, 0x00


	//----- nvinfo : EIATTR_KPARAM_INFO
	.align		4
.L_1411:
        /*0048*/ 	.byte	0x04, 0x17
        /*004a*/ 	.short	(.L_1413 - .L_1412)
.L_1412:
        /*004c*/ 	.word	0x00000000
        /*0050*/ 	.short	0x0004
        /*0052*/ 	.short	0x0020
        /*0054*/ 	.byte	0x00, 0xf0, 0x21, 0x00


	//----- nvinfo : EIATTR_KPARAM_INFO
	.align		4
.L_1413:
        /*0058*/ 	.byte	0x04, 0x17
        /*005a*/ 	.short	(.L_1415 - .L_1414)
.L_1414:
        /*005c*/ 	.word	0x00000000
        /*0060*/ 	.short	0x0003
        /*0062*/ 	.short	0x0018
        /*0064*/ 	.byte	0x00, 0xf0, 0x11, 0x00


	//----- nvinfo : EIATTR_KPARAM_INFO
	.align		4
.L_1415:
        /*0068*/ 	.byte	0x04, 0x17
        /*006a*/ 	.short	(.L_1417 - .L_1416)
.L_1416:
        /*006c*/ 	.word	0x00000000
        /*0070*/ 	.short	0x0002
        /*0072*/ 	.short	0x0010
        /*0074*/ 	.byte	0x00, 0xf0, 0x21, 0x00


	//----- nvinfo : EIATTR_KPARAM_INFO
	.align		4
.L_1417:
        /*0078*/ 	.byte	0x04, 0x17
        /*007a*/ 	.short	(.L_1419 - .L_1418)
.L_1418:
        /*007c*/ 	.word	0x00000000
        /*0080*/ 	.short	0x0001
        /*0082*/ 	.short	0x0008
        /*0084*/ 	.byte	0x00, 0xf0, 0x21, 0x00


	//----- nvinfo : EIATTR_KPARAM_INFO
	.align		4
.L_1419:
        /*0088*/ 	.byte	0x04, 0x17
        /*008a*/ 	.short	(.L_1421 - .L_1420)
.L_1420:
        /*008c*/ 	.word	0x00000000
        /*0090*/ 	.short	0x0000
        /*0092*/ 	.short	0x0000
        /*0094*/ 	.byte	0x00, 0xf0, 0x21, 0x00


	//----- nvinfo : EIATTR_SPARSE_MMA_MASK
	.align		4
.L_1421:
        /*0098*/ 	.byte	0x03, 0x50
        /*009a*/ 	.short	0x0000


	//----- nvinfo : EIATTR_MAXREG_COUNT
	.align		4
        /*009c*/ 	.byte	0x03, 0x1b
        /*009e*/ 	.short	0x00ff


	//----- nvinfo : EIATTR_NUM_BARRIERS
	.align		4
        /*00a0*/ 	.byte	0x02, 0x4c
        /*00a2*/ 	.byte	0x01
	.zero		1


	//----- nvinfo : EIATTR_MERCURY_ISA_VERSION
	.align		4
        /*00a4*/ 	.byte	0x03, 0x5f
        /*00a6*/ 	.short	0x0101


	//----- nvinfo : EIATTR_COOP_GROUP_MASK_REGIDS
	.align		4
        /*00a8*/ 	.byte	0x04, 0x29
        /*00aa*/ 	.short	(.L_1423 - .L_1422)


	//   ....[0]....
.L_1422:
        /*00ac*/ 	.word	0xffffffff


	//   ....[1]....
        /*00b0*/ 	.word	0xffffffff


	//   ....[2]....
        /*00b4*/ 	.word	0xffffffff


	//   ....[3]....
        /*00b8*/ 	.word	0xffffffff


	//   ....[4]....
        /*00bc*/ 	.word	0xffffffff


	//   ....[5]....
        /*00c0*/ 	.word	0xffffffff


	//   ....[6]....
        /*00c4*/ 	.word	0xffffffff


	//   ....[7]....
        /*00c8*/ 	.word	0xffffffff


	//   ....[8]....
        /*00cc*/ 	.word	0xffffffff


	//   ....[9]....
        /*00d0*/ 	.word	0xffffffff


	//   ....[10]....
        /*00d4*/ 	.word	0x05000008


	//   ....[11]....
        /*00d8*/ 	.word	0x05000008


	//   ....[12]....
        /*00dc*/ 	.word	0x05000008


	//   ....[13]....
        /*00e0*/ 	.word	0x05000008


	//   ....[14]....
        /*00e4*/ 	.word	0x05000008


	//----- nvinfo : EIATTR_COOP_GROUP_INSTR_OFFSETS
	.align		4
.L_1423:
        /*00e8*/ 	.byte	0x04, 0x28
        /*00ea*/ 	.short	(.L_1425 - .L_1424)


	//   ....[0]....
.L_1424:
        /*00ec*/ 	.word	0x00000920


	//   ....[1]....
        /*00f0*/ 	.word	0x00000a00


	//   ....[2]....
        /*00f4*/ 	.word	0x00000a50


	//   ....[3]....
        /*00f8*/ 	.word	0x00000a90


	//   ....[4]....
        /*00fc*/ 	.word	0x00000ae0


	//   ....[5]....
        /*0100*/ 	.word	0x00000b80


	//   ....[6]....
        /*0104*/ 	.word	0x00000ba0


	//   ....[7]....
        /*0108*/ 	.word	0x00000bc0


	//   ....[8]....
        /*010c*/ 	.word	0x00000be0


	//   ....[9]....
        /*0110*/ 	.word	0x00000c00


	//   ....[10]....
        /*0114*/ 	.word	0x00000d00


	//   ....[11]....
        /*0118*/ 	.word	0x00000d70


	//   ....[12]....
        /*011c*/ 	.word	0x00000de0


	//   ....[13]....
        /*0120*/ 	.word	0x00000e50


	//   ....[14]....
        /*0124*/ 	.word	0x00000ec0


	//----- nvinfo : EIATTR_EXIT_INSTR_OFFSETS
	.align		4
.L_1425:
        /*0128*/ 	.byte	0x04, 0x1c
        /*012a*/ 	.short	(.L_1427 - .L_1426)


	//   ....[0]....
.L_1426:
        /*012c*/ 	.word	0x00000c40


	//   ....[1]....
        /*0130*/ 	.word	0x00000cb0


	//----- nvinfo : EIATTR_CRS_STACK_SIZE
	.align		4
.L_1427:
        /*0134*/ 	.byte	0x04, 0x1e
        /*0136*/ 	.short	(.L_1429 - .L_1428)
.L_1428:
        /*0138*/ 	.word	0x00000000


	//----- nvinfo : EIATTR_CBANK_PARAM_SIZE
	.align		4
.L_1429:
        /*013c*/ 	.byte	0x03, 0x19
        /*013e*/ 	.short	0x0048


	//----- nvinfo : EIATTR_PARAM_CBANK
	.align		4
        /*0140*/ 	.byte	0x04, 0x0a
        /*0142*/ 	.short	(.L_1431 - .L_1430)
	.align		4
.L_1430:
        /*0144*/ 	.word	index@(.nv.constant0._ZN2at6native55_GLOBAL__N__6c1c77d0_17_DistanceKernel_cu_7dd49032_293822cdist_kernel_cuda_implIfNS1_5distsIfE3oneEEEvPT_PKS6_S9_S6_lllll)
        /*0148*/ 	.short	0x0210
        /*014a*/ 	.short	0x0048


	//----- nvinfo : EIATTR_SW_WAR
	.align		4
.L_1431:
        /*014c*/ 	.byte	0x04, 0x36
        /*014e*/ 	.short	(.L_1433 - .L_1432)
.L_1432:
        /*0150*/ 	.word	0x00000008
.L_1433:


//--------------------- .nv.info._ZN2at6native55_GLOBAL__N__6c1c77d0_17_DistanceKernel_cu_7dd49032_293822cdist_kernel_cuda_implIfNS1_5distsIfE4zeroEEEvPT_PKS6_S9_S6_lllll --------------------------
	.section	.nv.info._ZN2at6native55_GLOBAL__N__6c1c77d0_17_DistanceKernel_cu_7dd49032_293822cdist_kernel_cuda_implIfNS1_5distsIfE4zeroEEEvPT_PKS6_S9_S6_lllll,"",@"SHT_CUDA_INFO"
	.sectionflags	@""
	.align	4


	//----- nvinfo : EIATTR_CUDA_API_VERSION
	.align		4
        /*0000*/ 	.byte	0x04, 0x37
        /*0002*/ 	.short	(.L_1435 - .L_1434)
.L_1434:
        /*0004*/ 	.word	0x00000082


	//----- nvinfo : EIATTR_KPARAM_INFO
	.align		4
.L_1435:
        /*0008*/ 	.byte	0x04, 0x17
        /*000a*/ 	.short	(.L_1437 - .L_1436)
.L_1436:
        /*000c*/ 	.word	0x00000000
        /*0010*/ 	.short	0x0008
        /*0012*/ 	.short	0x0040
        /*0014*/ 	.byte	0x00, 0xf0, 0x21, 0x00


	//----- nvinfo : EIATTR_KPARAM_INFO
	.align		4
.L_1437:
        /*0018*/ 	.byte	0x04, 0x17
        /*001a*/ 	.short	(.L_1439 - .L_1438)
.L_1438:
        /*001c*/ 	.word	0x00000000
        /*0020*/ 	.short	0x0007
        /*0022*/ 	.short	0x0038
        /*0024*/ 	.byte	0x00, 0xf0, 0x21, 0x00


	//----- nvinfo : EIATTR_KPARAM_INFO
	.align		4
.L_1439:
        /*0028*/ 	.byte	0x04, 0x17
        /*002a*/ 	.short	(.L_1441 - .L_1440)
.L_1440:
        /*002c*/ 	.word	0x00000000
        /*0030*/ 	.short	0x0006
        /*0032*/ 	.short	0x0030
        /*0034*/ 	.byte	0x00, 0xf0, 0x21, 0x00


	//----- nvinfo : EIATTR_KPARAM_INFO
	.align		4
.L_1441:
        /*0038*/ 	.byte	0x04, 0x17
        /*003a*/ 	.short	(.L_1443 - .L_1442)
.L_1442:
        /*003c*/ 	.word	0x00000000
        /*0040*/ 	.short	0x0005
        /*0042*/ 	.short	0x0028
        /*0044*/ 	.byte	0x00, 0xf0, 0x21, 0x00


	//----- nvinfo : EIATTR_KPARAM_INFO
	.align		4
.L_1443:
        /*0048*/ 	.byte	0x04, 0x17
        /*004a*/ 	.short	(.L_1445 - .L_1444)
.L_1444:
        /*004c*/ 	.word	0x00000000
        /*0050*/ 	.short	0x0004
        /*0052*/ 	.short	0x0020
        /*0054*/ 	.byte	0x00, 0xf0, 0x21, 0x00


	//----- nvinfo : EIATTR_KPARAM_INFO
	.align		4
.L_1445:
        /*0058*/ 	.byte	0x04, 0x17
        /*005a*/ 	.short	(.L_1447 - .L_1446)
.L_1446:
        /*005c*/ 	.word	0x00000000
        /*0060*/ 	.short	0x0003
        /*0062*/ 	.short	0x0018
        /*0064*/ 	.byte	0x00, 0xf0, 0x11, 0x00


	//----- nvinfo : EIATTR_KPARAM_INFO
	.align		4
.L_1447:
        /*0068*/ 	.byte	0x04, 0x17
        /*006a*/ 	.short	(.L_1449 - .L_1448)
.L_1448:
        /*006c*/ 	.word	0x00000000
        /*0070*/ 	.short	0x0002
        /*0072*/ 	.short	0x0010
        /*0074*/ 	.byte	0x00, 0xf0, 0x21, 0x00


	//----- nvinfo : EIATTR_KPARAM_INFO
	.align		4
.L_1449:
        /*0078*/ 	.byte	0x04, 0x17
        /*007a*/ 	.short	(.L_1451 - .L_1450)
.L_1450:
        /*007c*/ 	.word	0x00000000
        /*0080*/ 	.short	0x0001
        /*0082*/ 	.short	0x0008
        /*0084*/ 	.byte	0x00, 0xf0, 0x21, 0x00


	//----- nvinfo : EIATTR_KPARAM_INFO
	.align		4
.L_1451:
        /*0088*/ 	.byte	0x04, 0x17
        /*008a*/ 	.short	(.L_1453 - .L_1452)
.L_1452:
        /*008c*/ 	.word	0x00000000
        /*0090*/ 	.short	0x0000
        /*0092*/ 	.short	0x0000
        /*0094*/ 	.byte	0x00, 0xf0, 0x21, 0x00


	//----- nvinfo : EIATTR_SPARSE_MMA_MASK
	.align		4
.L_1453:
        /*0098*/ 	.byte	0x03, 0x50
        /*009a*/ 	.short	0x0000


	//----- nvinfo : EIATTR_MAXREG_COUNT
	.align		4
        /*009c*/ 	.byte	0x03, 0x1b
        /*009e*/ 	.short	0x00ff


	//----- nvinfo : EIATTR_NUM_BARRIERS
	.align		4
        /*00a0*/ 	.byte	0x02, 0x4c
        /*00a2*/ 	.byte	0x01
	.zero		1


	//----- nvinfo : EIATTR_MERCURY_ISA_VERSION
	.align		4
        /*00a4*/ 	.byte	0x03, 0x5f
        /*00a6*/ 	.short	0x0101


	//----- nvinfo : EIATTR_COOP_GROUP_MASK_REGIDS
	.align		4
        /*00a8*/ 	.byte	0x04, 0x29
        /*00aa*/ 	.short	(.L_1455 - .L_1454)


	//   ....[0]....
.L_1454:
        /*00ac*/ 	.word	0xffffffff


	//   ....[1]....
        /*00b0*/ 	.word	0xffffffff


	//   ....[2]....
        /*00b4*/ 	.word	0xffffffff


	//   ....[3]....
        /*00b8*/ 	.word	0xffffffff


	//   ....[4]....
        /*00bc*/ 	.word	0xffffffff


	//   ....[5]....
        /*00c0*/ 	.word	0xffffffff


	//   ....[6]....
        /*00c4*/ 	.word	0xffffffff


	//   ....[7]....
        /*00c8*/ 	.word	0xffffffff


	//   ....[8]....
        /*00cc*/ 	.word	0xffffffff


	//   ....[9]....
        /*00d0*/ 	.word	0xffffffff


	//   ....[10]....
        /*00d4*/ 	.word	0x0500000a


	//   ....[11]....
        /*00d8*/ 	.word	0x0500000a


	//   ....[12]....
        /*00dc*/ 	.word	0x0500000a


	//   ....[13]....
        /*00e0*/ 	.word	0x0500000a


	//   ....[14]....
        /*00e4*/ 	.word	0x0500000a


	//----- nvinfo : EIATTR_COOP_GROUP_INSTR_OFFSETS
	.align		4
.L_1455:
        /*00e8*/ 	.byte	0x04, 0x28
        /*00ea*/ 	.short	(.L_1457 - .L_1456)


	//   ....[0]....
.L_1456:
        /*00ec*/ 	.word	0x00000990


	//   ....[1]....
        /*00f0*/ 	.word	0x00000a70


	//   ....[2]....
        /*00f4*/ 	.word	0x00000ac0


	//   ....[3]....
        /*00f8*/ 	.word	0x00000b00


	//   ....[4]....
        /*00fc*/ 	.word	0x00000b30


	//   ....[5]....
        /*0100*/ 	.word	0x00000bf0


	//   ....[6]....
        /*0104*/ 	.word	0x00000c10


	//   ....[7]....
        /*0108*/ 	.word	0x00000c30


	//   ....[8]....
        /*010c*/ 	.word	0x00000c50


	//   ....[9]....
        /*0110*/ 	.word	0x00000c70


	//   ....[10]....
        /*0114*/ 	.word	0x00000d40


	//   ....[11]....
        /*0118*/ 	.word	0x00000db0


	//   ....[12]....
        /*011c*/ 	.word	0x00000e20


	//   ....[13]....
        /*0120*/ 	.word	0x00000e90


	//   ....[14]....
        /*0124*/ 	.word	0x00000f00


	//----- nvinfo : EIATTR_EXIT_INSTR_OFFSETS
	.align		4
.L_1457:
        /*0128*/ 	.byte	0x04, 0x1c
        /*012a*/ 	.short	(.L_1459 - .L_1458)


	//   ....[0]....
.L_1458:
        /*012c*/ 	.word	0x00000cb0


	//   ....[1]....
        /*0130*/ 	.word	0x00000cf0


	//----- nvinfo : EIATTR_CRS_STACK_SIZE
	.align		4
.L_1459:
        /*0134*/ 	.byte	0x04, 0x1e
        /*0136*/ 	.short	(.L_1461 - .L_1460)
.L_1460:
        /*0138*/ 	.word	0x00000000


	//----- nvinfo : EIATTR_CBANK_PARAM_SIZE
	.align		4
.L_1461:
        /*013c*/ 	.byte	0x03, 0x19
        /*013e*/ 	.short	0x0048


	//----- nvinfo : EIATTR_PARAM_CBANK
	.align		4
        /*0140*/ 	.byte	0x04, 0x0a
        /*0142*/ 	.short	(.L_1463 - .L_1462)
	.align		4
.L_1462:
        /*0144*/ 	.word	index@(.nv.constant0._ZN2at6native55_GLOBAL__N__6c1c77d0_17_DistanceKernel_cu_7dd49032_293822cdist_kernel_cuda_implIfNS1_5distsIfE4zeroEEEvPT_PKS6_S9_S6_lllll)
        /*0148*/ 	.short	0x0210
        /*014a*/ 	.short	0x0048


	//----- nvinfo : EIATTR_SW_WAR
	.align		4
.L_1463:
        /*014c*/ 	.byte	0x04, 0x36
        /*014e*/ 	.short	(.L_1465 - .L_1464)
.L_1464:
        /*0150*/ 	.word	0x00000008
.L_1465:


//--------------------- .nv.info._ZN2at6native55_GLOBAL__N__6c1c77d0_17_DistanceKernel_cu_7dd49032_293822cdist_kernel_cuda_implIfNS1_5distsIfE1pEEEvPT_PKS6_S9_S6_lllll --------------------------
	.section	.nv.info._ZN2at6native55_GLOBAL__N__6c1c77d0_17_DistanceKernel_cu_7dd49032_293822cdist_kernel_cuda_implIfNS1_5distsIfE1pEEEvPT_PKS6_S9_S6_lllll,"",@"SHT_CUDA_INFO"
	.sectionflags	@""
	.align	4


	//----- nvinfo : EIATTR_CUDA_API_VERSION
	.align		4
        /*0000*/ 	.byte	0x04, 0x37
        /*0002*/ 	.short	(.L_1467 - .L_1466)
.L_1466:
        /*0004*/ 	.word	0x00000082


	//----- nvinfo : EIATTR_KPARAM_INFO
	.align		4
.L_1467:
        /*0008*/ 	.byte	0x04, 0x17
        /*000a*/ 	.short	(.L_1469 - .L_1468)
.L_1468:
        /*000c*/ 	.word	0x00000000
        /*0010*/ 	.short	0x0008
        /*0012*/ 	.short	0x0040
        /*0014*/ 	.byte	0x00, 0xf0, 0x21, 0x00


	//----- nvinfo : EIATTR_KPARAM_INFO
	.align		4
.L_1469:
        /*0018*/ 	.byte	0x04, 0x17
        /*001a*/ 	.short	(.L_1471 - .L_1470)
.L_1470:
        /*001c*/ 	.word	0x00000000
        /*0020*/ 	.short	0x0007
        /*0022*/ 	.short	0x0038
        /*0024*/ 	.byte	0x00, 0xf0, 0x21, 0x00


	//----- nvinfo : EIATTR_KPARAM_INFO
	.align		4
.L_1471:
        /*0028*/ 	.byte	0x04, 0x17
        /*002a*/ 	.short	(.L_1473 - .L_1472)
.L_1472:
        /*002c*/ 	.word	0x00000000
        /*0030*/ 	.short	0x0006
        /*0032*/ 	.short	0x0030
        /*0034*/ 	.byte	0x00, 0xf0, 0x21, 0x00


	//----- nvinfo : EIATTR_KPARAM_INFO
	.align		4
.L_1473:
        /*0038*/ 	.byte	0x04, 0x17
        /*003a*/ 	.short	(.L_1475 - .L_1474)
.L_1474:
        /*003c*/ 	.word	0x00000000
        /*0040*/ 	.short	0x0005
        /*0042*/ 	.short	0x0028
        /*0044*/ 	.byte	0x00, 0xf0, 0x21, 0x00


	//----- nvinfo : EIATTR_KPARAM_INFO
	.align		4
.L_1475:
        /*0048*/ 	.byte	0x04, 0x17
        /*004a*/ 	.short	(.L_1477 - .L_1476)
.L_1476:
        /*004c*/ 	.word	0x00000000
        /*0050*/ 	.short	0x0004
        /*0052*/ 	.short	0x0020
        /*0054*/ 	.byte	0x00, 0xf0, 0x21, 0x00


	//----- nvinfo : EIATTR_KPARAM_INFO
	.align		4
.L_1477:
        /*0058*/ 	.byte	0x04, 0x17
        /*005a*/ 	.short	(.L_1479 - .L_1478)
.L_1478:
        /*005c*/ 	.word	0x00000000
        /*0060*/ 	.short	0x0003
        /*0062*/ 	.short	0x0018
        /*0064*/ 	.byte	0x00, 0xf0, 0x11, 0x00


	//----- nvinfo : EIATTR_KPARAM_INFO
	.align		4
.L_1479:
        /*0068*/ 	.byte	0x04, 0x17
        /*006a*/ 	.short	(.L_1481 - .L_1480)
.L_1480:
        /*006c*/ 	.word	0x00000000
        /*0070*/ 	.short	0x0002
        /*0072*/ 	.short	0x0010
        /*0074*/ 	.byte	0x00, 0xf0, 0x21, 0x00


	//----- nvinfo : EIATTR_KPARAM_INFO
	.align		4
.L_1481:
        /*0078*/ 	.byte	0x04, 0x17
        /*007a*/ 	.short	(.L_1483 - .L_1482)
.L_1482:
        /*007c*/ 	.word	0x00000000
        /*0080*/ 	.short	0x0001
        /*0082*/ 	.short	0x0008
        /*0084*/ 	.byte	0x00, 0xf0, 0x21, 0x00


	//----- nvinfo : EIATTR_KPARAM_INFO
	.align		4
.L_1483:
        /*0088*/ 	.byte	0x04, 0x17
        /*008a*/ 	.short	(.L_1485 - .L_1484)
.L_1484:
        /*008c*/ 	.word	0x00000000
        /*0090*/ 	.short	0x0000
        /*0092*/ 	.short	0x0000
        /*0094*/ 	.byte	0x00, 0xf0, 0x21, 0x00


	//----- nvinfo : EIATTR_SPARSE_MMA_MASK
	.align		4
.L_1485:
        /*0098*/ 	.byte	0x03, 0x50
        /*009a*/ 	.short	0x0000


	//----- nvinfo : EIATTR_MAXREG_COUNT
	.align		4
        /*009c*/ 	.byte	0x03, 0x1b
        /*009e*/ 	.short	0x00ff


	//----- nvinfo : EIATTR_NUM_BARRIERS
	.align		4
        /*00a0*/ 	.byte	0x02, 0x4c
        /*00a2*/ 	.byte	0x01
	.zero		1


	//----- nvinfo : EIATTR_MERCURY_ISA_VERSION
	.align		4
        /*00a4*/ 	.byte	0x03, 0x5f
        /*00a6*/ 	.short	0x0101


	//----- nvinfo : EIATTR_COOP_GROUP_MASK_REGIDS
	.align		4
        /*00a8*/ 	.byte	0x04, 0x29
        /*00aa*/ 	.short	(.L_1487 - .L_1486)


	//   ....[0]....
.L_1486:
        /*00ac*/ 	.word	0xffffffff


	//   ....[1]....
        /*00b0*/ 	.word	0xffffffff


	//   ....[2]....
        /*00b4*/ 	.word	0xffffffff


	//   ....[3]....
        /*00b8*/ 	.word	0xffffffff


	//   ....[4]....
        /*00bc*/ 	.word	0xffffffff


	//   ....[5]....
        /*00c0*/ 	.word	0xffffffff


	//   ....[6]....
        /*00c4*/ 	.word	0xffffffff


	//   ....[7]....
        /*00c8*/ 	.word	0xffffffff


	//   ....[8]....
        /*00cc*/ 	.word	0xffffffff


	//   ....[9]....
        /*00d0*/ 	.word	0xffffffff


	//   ....[10]....
        /*00d4*/ 	.word	0x05000008


	//   ....[11]....
        /*00d8*/ 	.word	0x05000008


	//   ....[12]....
        /*00dc*/ 	.word	0x05000008


	//   ....[13]....
        /*00e0*/ 	.word	0x05000008


	//   ....[14]....
        /*00e4*/ 	.word	0x05000008


	//----- nvinfo : EIATTR_COOP_GROUP_INSTR_OFFSETS
	.align		4
.L_1487:
        /*00e8*/ 	.byte	0x04, 0x28
        /*00ea*/ 	.short	(.L_1489 - .L_1488)


	//   ....[0]....
.L_1488:
        /*00ec*/ 	.word	0x00000970


	//   ....[1]....
        /*00f0*/ 	.word	0x00000a50


	//   ....[2]....
        /*00f4*/ 	.word	0x00000aa0


	//   ....[3]....
        /*00f8*/ 	.word	0x00000ae0


	//   ....[4]....
        /*00fc*/ 	.word	0x00000b20


	//   ....[5]....
        /*0100*/ 	.word	0x00000bd0


	//   ....[6]....
        /*0104*/ 	.word	0x00000bf0


	//   ....[7]....
        /*0108*/ 	.word	0x00000c10


	//   ....[8]....
        /*010c*/ 	.word	0x00000c30


	//   ....[9]....
        /*0110*/ 	.word	0x00000c50


	//   ....[10]....
        /*0114*/ 	.word	0x00000da0


	//   ....[11]....
        /*0118*/ 	.word	0x00000e10


	//   ....[12]....
        /*011c*/ 	.word	0x00000e80


	//   ....[13]....
        /*0120*/ 	.word	0x00000ef0


	//   ....[14]....
        /*0124*/ 	.word	0x00000f60


	//----- nvinfo : EIATTR_EXIT_INSTR_OFFSETS
	.align		4
.L_1489:
        /*0128*/ 	.byte	0x04, 0x1c
        /*012a*/ 	.short	(.L_1491 - .L_1490)


	//   ....[0]....
.L_1490:
        /*012c*/ 	.word	0x00000c90


	//   ....[1]....
        /*0130*/ 	.word	0x00000d50


	//----- nvinfo : EIATTR_CRS_STACK_SIZE
	.align		4
.L_1491:
        /*0134*/ 	.byte	0x04, 0x1e
        /*0136*/ 	.short	(.L_1493 - .L_1492)
.L_1492:
        /*0138*/ 	.word	0x00000000


	//----- nvinfo : EIATTR_CBANK_PARAM_SIZE
	.align		4
.L_1493:
        /*013c*/ 	.byte	0x03, 0x19
        /*013e*/ 	.short	0x0048


	//----- nvinfo : EIATTR_PARAM_CBANK
	.align		4
        /*0140*/ 	.byte	0x04, 0x0a
        /*0142*/ 	.short	(.L_1495 - .L_1494)
	.align		4
.L_1494:
        /*0144*/ 	.word	index@(.nv.constant0._ZN2at6native55_GLOBAL__N__6c1c77d0_17_DistanceKernel_cu_7dd49032_293822cdist_kernel_cuda_implIfNS1_5distsIfE1pEEEvPT_PKS6_S9_S6_lllll)
        /*0148*/ 	.short	0x0210
        /*014a*/ 	.short	0x0048


	//----- nvinfo : EIATTR_SW_WAR
	.align		4
.L_1495:
        /*014c*/ 	.byte	0x04, 0x36
        /*014e*/ 	.short	(.L_1497 - .L_1496)
.L_1496:
        /*0150*/ 	.word	0x00000008
.L_1497:


//--------------------- .nv.info._ZN2at6native55_GLOBAL__N__6c1c77d0_17_DistanceKernel_cu_7dd49032_293822cdist_kernel_cuda_implIdNS1_5distsIdE3infEEEvPT_PKS6_S9_S6_lllll --------------------------
	.section	.nv.info._ZN2at6native55_GLOBAL__N__6c1c77d0_17_DistanceKernel_cu_7dd49032_293822cdist_kernel_cuda_implIdNS1_5distsIdE3infEEEvPT_PKS6_S9_S6_lllll,"",@"SHT_CUDA_INFO"
	.sectionflags	@""
	.align	4


	//----- nvinfo : EIATTR_CUDA_API_VERSION
	.align		4
        /*0000*/ 	.byte	0x04, 0x37
        /*0002*/ 	.short	(.L_1499 - .L_1498)
.L_1498:
        /*0004*/ 	.word	0x00000082


	//----- nvinfo : EIATTR_KPARAM_INFO
	.align		4
.L_1499:
        /*0008*/ 	.byte	0x04, 0x17
        /*000a*/ 	.short	(.L_1501 - .L_1500)
.L_1500:
        /*000c*/ 	.word	0x00000000
        /*0010*/ 	.short	0x0008
        /*0012*/ 	.short	0x0040
        /*0014*/ 	.byte	0x00, 0xf0, 0x21, 0x00


	//----- nvinfo : EIATTR_KPARAM_INFO
	.align		4
.L_1501:
        /*0018*/ 	.byte	0x04, 0x17
        /*001a*/ 	.short	(.L_1503 - .L_1502)
.L_1502:
        /*001c*/ 	.word	0x00000000
        /*0020*/ 	.short	0x0007
        /*0022*/ 	.short	0x0038
        /*0024*/ 	.byte	0x00, 0xf0, 0x21, 0x00


	//----- nvinfo : EIATTR_KPARAM_INFO
	.align		4
.L_1503:
        /*0028*/ 	.byte	0x04, 0x17
        /*002a*/ 	.short	(.L_1505 - .L_1504)
.L_1504:
        /*002c*/ 	.word	0x00000000
        /*0030*/ 	.short	0x0006
        /*0032*/ 	.short	0x0030
        /*0034*/ 	.byte	0x00, 0xf0, 0x21, 0x00


	//----- nvinfo : EIATTR_KPARAM_INFO
	.align		4
.L_1505:
        /*0038*/ 	.byte	0x04, 0x17
        /*003a*/ 	.short	(.L_1507 - .L_1506)
.L_1506:
        /*003c*/ 	.word	0x00000000
        /*0040*/ 	.short	0x0005
        /*0042*/ 	.short	0x0028
        /*0044*/ 	.byte	0x00, 0xf0, 0x21, 0x00


	//----- nvinfo : EIATTR_KPARAM_INFO
	.align		4
.L_1507:
        /*0048*/ 	.byte	0x04, 0x17
        /*004a*/ 	.short	(.L_1509 - .L_1508)
.L_1508:
        /*004c*/ 	.word	0x00000000
        /*0050*/ 	.short	0x0004
        /*0052*/ 	.short	0x0020
        /*0054*/ 	.byte	0x00, 0xf0, 0x21, 0x00


	//----- nvinfo : EIATTR_KPARAM_INFO
	.align		4
.L_1509:
        /*0058*/ 	.byte	0x04, 0x17
        /*005a*/ 	.short	(.L_1511 - .L_1510)
.L_1510:
        /*005c*/ 	.word	0x00000000
        /*0060*/ 	.short	0x0003
        /*0062*/ 	.short	0x0018
        /*0064*/ 	.byte	0x00, 0xf0, 0x21, 0x00


	//----- nvinfo : EIATTR_KPARAM_INFO
	.align		4
.L_1511:
        /*0068*/ 	.byte	0x04, 0x17
        /*006a*/ 	.short	(.L_1513 - .L_1512)
.L_1512:
        /*006c*/ 	.word	0x00000000
        /*0070*/ 	.short	0x0002
        /*0072*/ 	.short	0x0010
        /*0074*/ 	.byte	0x00, 0xf0, 0x21, 0x00


	//----- nvinfo : EIATTR_KPARAM_INFO
	.align		4
.L_1513:
        /*0078*/ 	.byte	0x04, 0x17
        /*007a*/ 	.short	(.L_1515 - .L_1514)
.L_1514:
        /*007c*/ 	.word	0x00000000
        /*0080*/ 	.short	0x0001
        /*0082*/ 	.short	0x0008
        /*0084*/ 	.byte	0x00, 0xf0, 0x21, 0x00


	//----- nvinfo : EIATTR_KPARAM_INFO
	.align		4
.L_1515:
        /*0088*/ 	.byte	0x04, 0x17
        /*008a*/ 	.short	(.L_1517 - .L_1516)
.L_1516:
        /*008c*/ 	.word	0x00000000
        /*0090*/ 	.short	0x0000
        /*0092*/ 	.short	0x0000
        /*0094*/ 	.byte	0x00, 0xf0, 0x21, 0x00


	//----- nvinfo : EIATTR_SPARSE_MMA_MASK
	.align		4
.L_1517:
        /*0098*/ 	.byte	0x03, 0x50
        /*009a*/ 	.short	0x0000


	//----- nvinfo : EIATTR_MAXREG_COUNT
	.align		4
        /*009c*/ 	.byte	0x03, 0x1b
        /*009e*/ 	.short	0x00ff


	//----- nvinfo : EIATTR_NUM_BARRIERS
	.align		4
        /*00a0*/ 	.byte	0x02, 0x4c
        /*00a2*/ 	.byte	0x01
	.zero		1


	//----- nvinfo : EIATTR_MERCURY_ISA_VERSION
	.align		4
        /*00a4*/ 	.byte	0x03, 0x5f
        /*00a6*/ 	.short	0x0101


	//----- nvinfo : EIATTR_COOP_GROUP_MASK_REGIDS
	.align		4
        /*00a8*/ 	.byte	0x04, 0x29
        /*00aa*/ 	.short	(.L_1519 - .L_1518)


	//   ....[0]....
.L_1518:
        /*00ac*/ 	.word	0xffffffff


	//   ....[1]....
        /*00b0*/ 	.word	0xffffffff


	//   ....[2]....
        /*00b4*/ 	.word	0xffffffff


	//   ....[3]....
        /*00b8*/ 	.word	0xffffffff


	//   ....[4]....
        /*00bc*/ 	.word	0xffffffff


	//   ....[5]....
        /*00c0*/ 	.word	0xffffffff


	//   ....[6]....
        /*00c4*/ 	.word	0xffffffff


	//   ....[7]....
        /*00c8*/ 	.word	0xffffffff


	//   ....[8]....
        /*00cc*/ 	.word	0xffffffff


	//   ....[9]....
        /*00d0*/ 	.word	0xffffffff


	//   ....[10]....
        /*00d4*/ 	.word	0xffffffff


	//   ....[11]....
        /*00d8*/ 	.word	0xffffffff


	//   ....[12]....
        /*00dc*/ 	.word	0xffffffff


	//   ....[13]....
        /*00e0*/ 	.word	0xffffffff


	//   ....[14]....
        /*00e4*/ 	.word	0xffffffff


	//   ....[15]....
        /*00e8*/ 	.word	0xffffffff


	//   ....[16]....
        /*00ec*/ 	.word	0xffffffff


	//   ....[17]....
        /*00f0*/ 	.word	0xffffffff


	//   ....[18]....
        /*00f4*/ 	.word	0xffffffff


	//   ....[19]....
        /*00f8*/ 	.word	0xffffffff


	//   ....[20]....
        /*00fc*/ 	.word	0x05000000


	//   ....[21]....
        /*0100*/ 	.word	0x05000000


	//   ....[22]....
        /*0104*/ 	.word	0x05000000


	//   ....[23]....
        /*0108*/ 	.word	0x05000000


	//   ....[24]....
        /*010c*/ 	.word	0x05000000


	//   ....[25]....
        /*0110*/ 	.word	0x05000000


	//   ....[26]....
        /*0114*/ 	.word	0x05000000


	//   ....[27]....
        /*0118*/ 	.word	0x05000000


	//   ....[28]....
        /*011c*/ 	.word	0x05000000


	//   ....[29]....
        /*0120*/ 	.word	0x05000000


	//----- nvinfo : EIATTR_COOP_GROUP_INSTR_OFFSETS
	.align		4
.L_1519:
        /*0124*/ 	.byte	0x04, 0x28
        /*0126*/ 	.short	(.L_1521 - .L_1520)


	//   ....[0]....
.L_1520:
        /*0128*/ 	.word	0x00000960


	//   ....[1]....
        /*012c*/ 	.word	0x000009a0


	//   ....[2]....
        /*0130*/ 	.word	0x00000a00


	//   ....[3]....
        /*0134*/ 	.word	0x00000a10


	//   ....[4]....
        /*0138*/ 	.word	0x00000a60


	//   ....[5]....
        /*013c*/ 	.word	0x00000a80


	//   ....[6]....
        /*0140*/ 	.word	0x00000b00


	//   ....[7]....
        /*0144*/ 	.word	0x00000b10


	//   ....[8]....
        /*0148*/ 	.word	0x00000b80


	//   ....[9]....
        /*014c*/ 	.word	0x00000ba0


	//   ....[10]....
        /*0150*/ 	.word	0x00000cb0


	//   ....[11]....
        /*0154*/ 	.word	0x00000cc0


	//   ....[12]....
        /*0158*/ 	.word	0x00000d00


	//   ....[13]....
        /*015c*/ 	.word	0x00000d10


	//   ....[14]....
        /*0160*/ 	.word	0x00000d50


	//   ....[15]....
        /*0164*/ 	.word	0x00000d60


	//   ....[16]....
        /*0168*/ 	.word	0x00000da0


	//   ....[17]....
        /*016c*/ 	.word	0x00000db0


	//   ....[18]....
        /*0170*/ 	.word	0x00000df0


	//   ....[19]....
        /*0174*/ 	.word	0x00000e00


	//   ....[20]....
        /*0178*/ 	.word	0x00000f40


	//   ....[21]....
        /*017c*/ 	.word	0x00000f90


	//   ....[22]....
        /*0180*/ 	.word	0x00001020


	//   ....[23]....
        /*0184*/ 	.word	0x00001070


	//   ....[24]....
        /*0188*/ 	.word	0x00001100


	//   ....[25]....
        /*018c*/ 	.word	0x00001150


	//   ....[26]....
        /*0190*/ 	.word	0x000011e0


	//   ....[27]....
        /*0194*/ 	.word	0x00001230


	//   ....[28]....
        /*0198*/ 	.word	0x000012c0


	//   ....[29]....
        /*019c*/ 	.word	0x00001310


	//----- nvinfo : EIATTR_EXIT_INSTR_OFFSETS
	.align		4
.L_1521:
        /*01a0*/ 	.byte	0x04, 0x1c
        /*01a2*/ 	.short	(.L_1523 - .L_1522)


	//   ....[0]....
.L_1522:
        /*01a4*/ 	.word	0x00000e60


	//   ....[1]....
        /*01a8*/ 	.word	0x00000ee0


	//----- nvinfo : EIATTR_CRS_STACK_SIZE
	.align		4
.L_1523:
        /*01ac*/ 	.byte	0x04, 0x1e
        /*01ae*/ 	.short	(.L_1525 - .L_1524)
.L_1524:
        /*01b0*/ 	.word	0x00000000


	//----- nvinfo : EIATTR_CBANK_PARAM_SIZE
	.align		4
.L_1525:
        /*01b4*/ 	.byte	0x03, 0x19
        /*01b6*/ 	.short	0x0048


	//----- nvinfo : EIATTR_PARAM_CBANK
	.align		4
        /*01b8*/ 	.byte	0x04, 0x0a
        /*01ba*/ 	.short	(.L_1527 - .L_1526)
	.align		4
.L_1526:
        /*01bc*/ 	.word	index@(.nv.constant0._ZN2at6native55_GLOBAL__N__6c1c77d0_17_DistanceKernel_cu_7dd49032_293822cdist_kernel_cuda_implIdNS1_5distsIdE3infEEEvPT_PKS6_S9_S6_lllll)
        /*01c0*/ 	.short	0x0210
        /*01c2*/ 	.short	0x0048


	//----- nvinfo : EIATTR_SW_WAR
	.align		4
.L_1527:
        /*01c4*/ 	.byte	0x04, 0x36
        /*01c6*/ 	.short	(.L_1529 - .L_1528)
.L_1528:
        /*01c8*/ 	.word	0x00000008
.L_1529:


//--------------------- .nv.info._ZN2at6native55_GLOBAL__N__6c1c77d0_17_DistanceKernel_cu_7dd49032_293822cdist_kernel_cuda_implIdNS1_5distsIdE3twoEEEvPT_PKS6_S9_S6_lllll --------------------------
	.section	.nv.info._ZN2at6native55_GLOBAL__N__6c1c77d0_17_DistanceKernel_cu_7dd49032_293822cdist_kernel_cuda_implIdNS1_5distsIdE3twoEEEvPT_PKS6_S9_S6_lllll,"",@"SHT_CUDA_INFO"
	.sectionflags	@""
	.align	4


	//----- nvinfo : EIATTR_CUDA_API_VERSION
	.align		4
        /*0000*/ 	.byte	0x04, 0x37
        /*0002*/ 	.short	(.L_1531 - .L_1530)
.L_1530:
        /*0004*/ 	.word	0x00000082


	//----- nvinfo : EIATTR_KPARAM_INFO
	.align		4
.L_1531:
        /*0008*/ 	.byte	0x04, 0x17
        /*000a*/ 	.short	(.L_1533 - .L_1532)
.L_1532:
        /*000c*/ 	.word	0x00000000
        /*0010*/ 	.short	0x0008
        /*0012*/ 	.short	0x0040
        /*0014*/ 	.byte	0x00, 0xf0, 0x21, 0x00


	//----- nvinfo : EIATTR_KPARAM_INFO
	.align		4
.L_1533:
        /*0018*/ 	.byte	0x04, 0x17
        /*001a*/ 	.short	(.L_1535 - .L_1534)
.L_1534:
        /*001c*/ 	.word	0x00000000
        /*0020*/ 	.short	0x0007
        /*0022*/ 	.short	0x0038
        /*0024*/ 	.byte	0x00, 0xf0, 0x21, 0x00


	//----- nvinfo : EIATTR_KPARAM_INFO
	.align		4
.L_1535:
        /*0028*/ 	.byte	0x04, 0x17
        /*002a*/ 	.short	(.L_1537 - .L_1536)
.L_1536:
        /*002c*/ 	.word	0x00000000
        /*0030*/ 	.short	0x0006
        /*0032*/ 	.short	0x0030
        /*0034*/ 	.byte	0x00, 0xf0, 0x21, 0x00


	//----- nvinfo : EIATTR_KPARAM_INFO
	.align		4
.L_1537:
        /*0038*/ 	.byte	0x04, 0x17
        /*003a*/ 	.short	(.L_1539 - .L_1538)
.L_1538:
        /*003c*/ 	.word	0x00000000
        /*0040*/ 	.short	0x0005
        /*0042*/ 	.short	0x0028
        /*0044*/ 	.byte	0x00, 0xf0, 0x21, 0x00


	//----- nvinfo : EIATTR_KPARAM_INFO
	.align		4
.L_1539:
        /*0048*/ 	.byte	0x04, 0x17
        /*004a*/ 	.short	(.L_1541 - .L_1540)
.L_1540:
        /*004c*/ 	.word	0x00000000
        /*0050*/ 	.short	0x0004
        /*0052*/ 	.short	0x0020
        /*0054*/ 	.byte	0x00, 0xf0, 0x21, 0x00


	//----- nvinfo : EIATTR_KPARAM_INFO
	.align		4
.L_1541:
        /*0058*/ 	.byte	0x04, 0x17
        /*005a*/ 	.short	(.L_1543 - .L_1542)
.L_1542:
        /*005c*/ 	.word	0x00000000
        /*0060*/ 	.short	0x0003
        /*0062*/ 	.short	0x0018
        /*0064*/ 	.byte	0x00, 0xf0, 0x21, 0x00


	//----- nvinfo : EIATTR_KPARAM_INFO
	.align		4
.L_1543:
        /*0068*/ 	.byte	0x04, 0x17
        /*006a*/ 	.short	(.L_1545 - .L_1544)
.L_1544:
        /*006c*/ 	.word	0x00000000
        /*0070*/ 	.short	0x0002
        /*0072*/ 	.short	0x0010
        /*0074*/ 	.byte	0x00, 0xf0, 0x21, 0x00


	//----- nvinfo : EIATTR_KPARAM_INFO
	.align		4
.L_1545:
        /*0078*/ 	.byte	0x04, 0x17
        /*007a*/ 	.short	(.L_1547 - .L_1546)
.L_1546:
        /*007c*/ 	.word	0x00000000
        /*0080*/ 	.short	0x0001
        /*0082*/ 	.short	0x0008
        /*0084*/ 	.byte	0x00, 0xf0, 0x21, 0x00


	//----- nvinfo : EIATTR_KPARAM_INFO
	.align		4
.L_1547:
        /*0088*/ 	.byte	0x04, 0x17
        /*008a*/ 	.short	(.L_1549 - .L_1548)
.L_1548:
        /*008c*/ 	.word	0x00000000
        /*0090*/ 	.short	0x0000
        /*0092*/ 	.short	0x0000
        /*0094*/ 	.byte	0x00, 0xf0, 0x21, 0x00


	//----- nvinfo : EIATTR_SPARSE_MMA_MASK
	.align		4
.L_1549:
        /*0098*/ 	.byte	0x03, 0x50
        /*009a*/ 	.short	0x0000


	//----- nvinfo : EIATTR_MAXREG_COUNT
	.align		4
        /*009c*/ 	.byte	0x03, 0x1b
        /*009e*/ 	.short	0x00ff


	//----- nvinfo : EIATTR_NUM_BARRIERS
	.align		4
        /*00a0*/ 	.byte	0x02, 0x4c
        /*00a2*/ 	.byte	0x01
	.zero		1


	//----- nvinfo : EIATTR_MERCURY_ISA_VERSION
	.align		4
        /*00a4*/ 	.byte	0x03, 0x5f
        /*00a6*/ 	.short	0x0101


	//----- nvinfo : EIATTR_COOP_GROUP_MASK_REGIDS
	.align		4
        /*00a8*/ 	.byte	0x04, 0x29
        /*00aa*/ 	.short	(.L_1551 - .L_1550)


	//   ....[0]....
.L_1550:
        /*00ac*/ 	.word	0xffffffff


	//   ....[1]....
        /*00b0*/ 	.word	0xffffffff


	//   ....[2]....
        /*00b4*/ 	.word	0xffffffff


	//   ....[3]....
        /*00b8*/ 	.word	0xffffffff


	//   ....[4]....
        /*00bc*/ 	.word	0xffffffff


	//   ....[5]....
        /*00c0*/ 	.word	0xffffffff


	//   ....[6]....
        /*00c4*/ 	.word	0xffffffff


	//   ....[7]....
        /*00c8*/ 	.word	0xffffffff


	//   ....[8]....
        /*00cc*/ 	.word	0xffffffff


	//   ....[9]....
        /*00d0*/ 	.word	0xffffffff


	//   ....[10]....
        /*00d4*/ 	.word	0xffffffff


	//   ....[11]....
        /*00d8*/ 	.word	0xffffffff


	//   ....[12]....
        /*00dc*/ 	.word	0xffffffff


	//   ....[13]....
        /*00e0*/ 	.word	0xffffffff


	//   ....[14]....
        /*00e4*/ 	.word	0xffffffff


	//   ....[15]....
        /*00e8*/ 	.word	0xffffffff


	//   ....[16]....
        /*00ec*/ 	.word	0xffffffff


	//   ....[17]....
        /*00f0*/ 	.word	0xffffffff


	//   ....[18]....
        /*00f4*/ 	.word	0xffffffff


	//   ....[19]....
        /*00f8*/ 	.word	0xffffffff


	//   ....[20]....
        /*00fc*/ 	.word	0x05000000


	//   ....[21]....
        /*0100*/ 	.word	0x05000000


	//   ....[22]....
        /*0104*/ 	.word	0x05000000


	//   ....[23]....
        /*0108*/ 	.word	0x05000000


	//   ....[24]....
        /*010c*/ 	.word	0x05000000


	//   ....[25]....
        /*0110*/ 	.word	0x05000000


	//   ....[26]....
        /*0114*/ 	.word	0x05000000


	//   ....[27]....
        /*0118*/ 	.word	0x05000000


	//   ....[28]....
        /*011c*/ 	.word	0x05000000


	//   ....[29]....
        /*0120*/ 	.word	0x05000000


	//----- nvinfo : EIATTR_COOP_GROUP_INSTR_OFFSETS
	.align		4
.L_1551:
        /*0124*/ 	.byte	0x04, 0x28
        /*0126*/ 	.short	(.L_1553 - .L_1552)


	//   ....[0]....
.L_1552:
        /*0128*/ 	.word	0x00000900


	//   ....[1]....
        /*012c*/ 	.word	0x00000940


	//   ....[2]....
        /*0130*/ 	.word	0x000009b0


	//   ....[3]....
        /*0134*/ 	.word	0x000009d0


	//   ....[4]....
        /*0138*/ 	.word	0x00000a30


	//   ....[5]....
        /*013c*/ 	.word	0x00000a40


	//   ....[6]....
        /*0140*/ 	.word	0x00000a80


	//   ....[7]....
        /*0144*/ 	.word	0x00000a90


	//   ....[8]....
        /*0148*/ 	.word	0x00000b00


	//   ....[9]....
        /*014c*/ 	.word	0x00000b10


	//   ....[10]....
        /*0150*/ 	.word	0x00000bb0


	//   ....[11]....
        /*0154*/ 	.word	0x00000bc0


	//   ....[12]....
        /*0158*/ 	.word	0x00000be0


	//   ....[13]....
        /*015c*/ 	.word	0x00000bf0


	//   ....[14]....
        /*0160*/ 	.word	0x00000c30


	//   ....[15]....
        /*0164*/ 	.word	0x00000c40


	//   ....[16]....
        /*0168*/ 	.word	0x00000c80


	//   ....[17]....
        /*016c*/ 	.word	0x00000c90


	//   ....[18]....
        /*0170*/ 	.word	0x00000cb0


	//   ....[19]....
        /*0174*/ 	.word	0x00000cc0


	//   ....[20]....
        /*0178*/ 	.word	0x00000f10


	//   ....[21]....
        /*017c*/ 	.word	0x00000f60


	//   ....[22]....
        /*0180*/ 	.word	0x00000fd0


	//   ....[23]....
        /*0184*/ 	.word	0x00001020


	//   ....[24]....
        /*0188*/ 	.word	0x00001090


	//   ....[25]....
        /*018c*/ 	.word	0x000010e0


	//   ....[26]....
        /*0190*/ 	.word	0x00001150


	//   ....[27]....
        /*0194*/ 	.word	0x000011a0


	//   ....[28]....
        /*0198*/ 	.word	0x00001210


	//   ....[29]....
        /*019c*/ 	.word	0x00001260


	//----- nvinfo : EIATTR_EXIT_INSTR_OFFSETS
	.align		4
.L_1553:
        /*01a0*/ 	.byte	0x04, 0x1c
        /*01a2*/ 	.short	(.L_1555 - .L_1554)


	//   ....[0]....
.L_1554:
        /*01a4*/ 	.word	0x00000d00


	//   ....[1]....
        /*01a8*/ 	.word	0x00000eb0


	//----- nvinfo : EIATTR_CRS_STACK_SIZE
	.align		4
.L_1555:
        /*01ac*/ 	.byte	0x04, 0x1e
        /*01ae*/ 	.short	(.L_1557 - .L_1556)
.L_1556:
        /*01b0*/ 	.word	0x00000000


	//----- nvinfo : EIATTR_CBANK_PARAM_SIZE
	.align		4
.L_1557:
        /*01b4*/ 	.byte	0x03, 0x19
        /*01b6*/ 	.short	0x0048


	//----- nvinfo : EIATTR_PARAM_CBANK
	.align		4
        /*01b8*/ 	.byte	0x04, 0x0a
        /*01ba*/ 	.short	(.L_1559 - .L_1558)
	.align		4
.L_1558:
        /*01bc*/ 	.word	index@(.nv.constant0._ZN2at6native55_GLOBAL__N__6c1c77d0_17_DistanceKernel_cu_7dd49032_293822cdist_kernel_cuda_implIdNS1_5distsIdE3twoEEEvPT_PKS6_S9_S6_lllll)
        /*01c0*/ 	.short	0x0210
        /*01c2*/ 	.short	0x0048


	//----- nvinfo : EIATTR_SW_WAR
	.align		4
.L_1559:
        /*01c4*/ 	.byte	0x04, 0x36
        /*01c6*/ 	.short	(.L_1561 - .L_1560)
.L_1560:
        /*01c8*/ 	.word	0x00000008
.L_1561:


//--------------------- .nv.info._ZN2at6native55_GLOBAL__N__6c1c77d0_17_DistanceKernel_cu_7dd49032_293822cdist_kernel_cuda_implIdNS1_5distsIdE3oneEEEvPT_PKS6_S9_S6_lllll --------------------------
	.section	.nv.info._ZN2at6native55_GLOBAL__N__6c1c77d0_17_DistanceKernel_cu_7dd49032_293822cdist_kernel_cuda_implIdNS1_5distsIdE3oneEEEvPT_PKS6_S9_S6_lllll,"",@"SHT_CUDA_INFO"
	.sectionflags	@""
	.align	4


	//----- nvinfo : EIATTR_CUDA_API_VERSION
	.align		4
        /*0000*/ 	.byte	0x04, 0x37
        /*0002*/ 	.short	(.L_1563 - .L_1562)
.L_1562:
        /*0004*/ 	.word	0x00000082


	//----- nvinfo : EIATTR_KPARAM_INFO
	.align		4
.L_1563:
        /*0008*/ 	.byte	0x04, 0x17
        /*000a*/ 	.short	(.L_1565 - .L_1564)
.L_1564:
        /*000c*/ 	.word	0x00000000
        /*0010*/ 	.short	0x0008
        /*0012*/ 	.short	0x0040
        /*0014*/ 	.byte	0x00, 0xf0, 0x21, 0x00


	//----- nvinfo : EIATTR_KPARAM_INFO
	.align		4
.L_1565:
        /*0018*/ 	.byte	0x04, 0x17
        /*001a*/ 	.short	(.L_1567 - .L_1566)
.L_1566:
        /*001c*/ 	.word	0x00000000
        /*0020*/ 	.short	0x0007
        /*0022*/ 	.short	0x0038
        /*0024*/ 	.byte	0x00, 0xf0, 0x21, 0x00


	//----- nvinfo : EIATTR_KPARAM_INFO
	.align		4
.L_1567:
        /*0028*/ 	.byte	0x04, 0x17
        /*002a*/ 	.short	(.L_1569 - .L_1568)
.L_1568:
        /*002c*/ 	.word	0x00000000
        /*0030*/ 	.short	0x0006
        /*0032*/ 	.short	0x0030
        /*0034*/ 	.byte	0x00, 0xf0, 0x21, 0x00


	//----- nvinfo : EIATTR_KPARAM_INFO
	.align		4
.L_1569:
        /*0038*/ 	.byte	0x04, 0x17
        /*003a*/ 	.short	(.L_1571 - .L_1570)
.L_1570:
        /*003c*/ 	.word	0x00000000
        /*0040*/ 	.short	0x0005
        /*0042*/ 	.short	0x0028
        /*0044*/ 	.byte	0x00, 0xf0, 0x21, 0x00


	//----- nvinfo : EIATTR_KPARAM_INFO
	.align		4
.L_1571:
        /*0048*/ 	.byte	0x04, 0x17
        /*004a*/ 	.short	(.L_1573 - .L_1572)
.L_1572:
        /*004c*/ 	.word	0x00000000
        /*0050*/ 	.short	0x0004
        /*0052*/ 	.short	0x0020
        /*0054*/ 	.byte	0x00, 0xf0, 0x21, 0x00


	//----- nvinfo : EIATTR_KPARAM_INFO
	.align		4
.L_1573:
        /*0058*/ 	.byte	0x04, 0x17
        /*005a*/ 	.short	(.L_1575 - .L_1574)
.L_1574:
        /*005c*/ 	.word	0x00000000
        /*0060*/ 	.short	0x0003
        /*0062*/ 	.short	0x0018
        /*0064*/ 	.byte	0x00, 0xf0, 0x21, 0x00


	//----- nvinfo : EIATTR_KPARAM_INFO
	.align		4
.L_1575:
        /*0068*/ 	.byte	0x04, 0x17
        /*006a*/ 	.short	(.L_1577 - .L_1576)
.L_1576:
        /*006c*/ 	.word	0x00000000
        /*0070*/ 	.short	0x0002
        /*0072*/ 	.short	0x0010
        /*0074*/ 	.byte	0x00, 0xf0, 0x21, 0x00


	//----- nvinfo : EIATTR_KPARAM_INFO
	.align		4
.L_1577:
        /*0078*/ 	.byte	0x04, 0x17
        /*007a*/ 	.short	(.L_1579 - .L_1578)
.L_1578:
        /*007c*/ 	.word	0x00000000
        /*0080*/ 	.short	0x0001
        /*0082*/ 	.short	0x0008
        /*0084*/ 	.byte	0x00, 0xf0, 0x21, 0x00


	//----- nvinfo : EIATTR_KPARAM_INFO
	.align		4
.L_1579:
        /*0088*/ 	.byte	0x04, 0x17
        /*008a*/ 	.short	(.L_1581 - .L_1580)
.L_1580:
        /*008c*/ 	.word	0x00000000
        /*0090*/ 	.short	0x0000
        /*0092*/ 	.short	0x0000
        /*0094*/ 	.byte	0x00, 0xf0, 0x21, 0x00


	//----- nvinfo : EIATTR_SPARSE_MMA_MASK
	.align		4
.L_1581:
        /*0098*/ 	.byte	0x03, 0x50
        /*009a*/ 	.short	0x0000


	//----- nvinfo : EIATTR_MAXREG_COUNT
	.align		4
        /*009c*/ 	.byte	0x03, 0x1b
        /*009e*/ 	.short	0x00ff


	//----- nvinfo : EIATTR_NUM_BARRIERS
	.align		4
        /*00a0*/ 	.byte	0x02, 0x4c
        /*00a2*/ 	.byte	0x01
	.zero		1


	//----- nvinfo : EIATTR_MERCURY_ISA_VERSION
	.align		4
        /*00a4*/ 	.byte	0x03, 0x5f
        /*00a6*/ 	.short	0x0101


	//----- nvinfo : EIATTR_COOP_GROUP_MASK_REGIDS
	.align		4
        /*00a8*/ 	.byte	0x04, 0x29
        /*00aa*/ 	.short	(.L_1583 - .L_1582)


	//   ....[0]....
.L_1582:
        /*00ac*/ 	.word	0xffffffff


	//   ....[1]....
        /*00b0*/ 	.word	0xffffffff


	//   ....[2]....
        /*00b4*/ 	.word	0xffffffff


	//   ....[3]....
        /*00b8*/ 	.word	0xffffffff


	//   ....[4]....
        /*00bc*/ 	.word	0xffffffff


	//   ....[5]....
        /*00c0*/ 	.word	0xffffffff


	//   ....[6]....
        /*00c4*/ 	.word	0xffffffff


	//   ....[7]....
        /*00c8*/ 	.word	0xffffffff


	//   ....[8]....
        /*00cc*/ 	.word	0xffffffff


	//   ....[9]....
        /*00d0*/ 	.word	0xffffffff


	//   ....[10]....
        /*00d4*/ 	.word	0xffffffff


	//   ....[11]....
        /*00d8*/ 	.word	0xffffffff


	//   ....[12]....
        /*00dc*/ 	.word	0xffffffff


	//   ....[13]....
        /*00e0*/ 	.word	0xffffffff


	//   ....[14]....
        /*00e4*/ 	.word	0xffffffff


	//   ....[15]....
        /*00e8*/ 	.word	0xffffffff


	//   ....[16]....
        /*00ec*/ 	.word	0xffffffff


	//   ....[17]....
        /*00f0*/ 	.word	0xffffffff


	//   ....[18]....
        /*00f4*/ 	.word	0xffffffff


	//   ....[19]....
        /*00f8*/ 	.word	0xffffffff


	//   ....[20]....
        /*00fc*/ 	.word	0x05000000


	//   ....[21]....
        /*0100*/ 	.word	0x05000000


	//   ....[22]....
        /*0104*/ 	.word	0x05000000


	//   ....[23]....
        /*0108*/ 	.word	0x05000000


	//   ....[24]....
        /*010c*/ 	.word	0x05000000


	//   ....[25]....
        /*0110*/ 	.word	0x05000000


	//   ....[26]....
        /*0114*/ 	.word	0x05000000


	//   ....[27]....
        /*0118*/ 	.word	0x05000000


	//   ....[28]....
        /*011c*/ 	.word	0x05000000


	//   ....[29]....
        /*0120*/ 	.word	0x05000000


	//----- nvinfo : EIATTR_COOP_GROUP_INSTR_OFFSETS
	.align		4
.L_1583:
        /*0124*/ 	.byte	0x04, 0x28
        /*0126*/ 	.short	(.L_1585 - .L_1584)


	//   ....[0]....
.L_1584:
        /*0128*/ 	.word	0x00000900


	//   ....[1]....
        /*012c*/ 	.word	0x00000940


	//   ....[2]....
        /*0130*/ 	.word	0x000009b0


	//   ....[3]....
        /*0134*/ 	.word	0x000009d0


	//   ....[4]....
        /*0138*/ 	.word	0x00000a30


	//   ....[5]....
        /*013c*/ 	.word	0x00000a40


	//   ....[6]....
        /*0140*/ 	.word	0x00000a80


	//   ....[7]....
        /*0144*/ 	.word	0x00000a90


	//   ....[8]....
        /*0148*/ 	.word	0x00000b00


	//   ....[9]....
        /*014c*/ 	.word	0x00000b10


	//   ....[10]....
        /*0150*/ 	.word	0x00000bb0


	//   ....[11]....
        /*0154*/ 	.word	0x00000bc0


	//   ....[12]....
        /*0158*/ 	.word	0x00000be0


	//   ....[13]....
        /*015c*/ 	.word	0x00000bf0


	//   ....[14]....
        /*0160*/ 	.word	0x00000c30


	//   ....[15]....
        /*0164*/ 	.word	0x00000c40


	//   ....[16]....
        /*0168*/ 	.word	0x00000c80


	//   ....[17]....
        /*016c*/ 	.word	0x00000c90


	//   ....[18]....
        /*0170*/ 	.word	0x00000cb0


	//   ....[19]....
        /*0174*/ 	.word	0x00000cc0


	//   ....[20]....
        /*0178*/ 	.word	0x00000dd0


	//   ....[21]....
        /*017c*/ 	.word	0x00000e20


	//   ....[22]....
        /*0180*/ 	.word	0x00000e90


	//   ....[23]....
        /*0184*/ 	.word	0x00000ee0


	//   ....[24]....
        /*0188*/ 	.word	0x00000f50


	//   ....[25]....
        /*018c*/ 	.word	0x00000fa0


	//   ....[26]....
        /*0190*/ 	.word	0x00001010


	//   ....[27]....
        /*0194*/ 	.word	0x00001060


	//   ....[28]....
        /*0198*/ 	.word	0x000010d0


	//   ....[29]....
        /*019c*/ 	.word	0x00001120


	//----- nvinfo : EIATTR_EXIT_INSTR_OFFSETS
	.align		4
.L_1585:
        /*01a0*/ 	.byte	0x04, 0x1c
        /*01a2*/ 	.short	(.L_1587 - .L_1586)


	//   ....[0]....
.L_1586:
        /*01a4*/ 	.word	0x00000d00


	//   ....[1]....
        /*01a8*/ 	.word	0x00000d70


	//----- nvinfo : EIATTR_CRS_STACK_SIZE
	.align		4
.L_1587:
        /*01ac*/ 	.byte	0x04, 0x1e
        /*01ae*/ 	.short	(.L_1589 - .L_1588)
.L_1588:
        /*01b0*/ 	.word	0x00000000


	//----- nvinfo : EIATTR_CBANK_PARAM_SIZE
	.align		4
.L_1589:
        /*01b4*/ 	.byte	0x03, 0x19
        /*01b6*/ 	.short	0x0048


	//----- nvinfo : EIATTR_PARAM_CBANK
	.align		4
        /*01b8*/ 	.byte	0x04, 0x0a
        /*01ba*/ 	.short	(.L_1591 - .L_1590)
	.align		4
.L_1590:
        /*01bc*/ 	.word	index@(.nv.constant0._ZN2at6native55_GLOBAL__N__6c1c77d0_17_DistanceKernel_cu_7dd49032_293822cdist_kernel_cuda_implIdNS1_5distsIdE3oneEEEvPT_PKS6_S9_S6_lllll)
        /*01c0*/ 	.short	0x0210
        /*01c2*/ 	.short	0x0048


	//----- nvinfo : EIATTR_SW_WAR
	.align		4
.L_1591:
        /*01c4*/ 	.byte	0x04, 0x36
        /*01c6*/ 	.short	(.L_1593 - .L_1592)
.L_1592:
        /*01c8*/ 	.word	0x00000008
.L_1593:


//--------------------- .nv.info._ZN2at6native55_GLOBAL__N__6c1c77d0_17_DistanceKernel_cu_7dd49032_293822cdist_kernel_cuda_implIdNS1_5distsIdE4zeroEEEvPT_PKS6_S9_S6_lllll --------------------------
	.section	.nv.info._ZN2at6native55_GLOBAL__N__6c1c77d0_17_DistanceKernel_cu_7dd49032_293822cdist_kernel_cuda_implIdNS1_5distsIdE4zeroEEEvPT_PKS6_S9_S6_lllll,"",@"SHT_CUDA_INFO"
	.sectionflags	@""
	.align	4


	//----- nvinfo : EIATTR_CUDA_API_VERSION
	.align		4
        /*0000*/ 	.byte	0x04, 0x37
        /*0002*/ 	.short	(.L_1595 - .L_1594)
.L_1594:
        /*0004*/ 	.word	0x00000082


	//----- nvinfo : EIATTR_KPARAM_INFO
	.align		4
.L_1595:
        /*0008*/ 	.byte	0x04, 0x17
        /*000a*/ 	.short	(.L_1597 - .L_1596)
.L_1596:
        /*000c*/ 	.word	0x00000000
        /*0010*/ 	.short	0x0008
        /*0012*/ 	.short	0x0040
        /*0014*/ 	.byte	0x00, 0xf0, 0x21, 0x00


	//----- nvinfo : EIATTR_KPARAM_INFO
	.align		4
.L_1597:
        /*0018*/ 	.byte	0x04, 0x17
        /*001a*/ 	.short	(.L_1599 - .L_1598)
.L_1598:
        /*001c*/ 	.word	0x00000000
        /*0020*/ 	.short	0x0007
        /*0022*/ 	.short	0x0038
        /*0024*/ 	.byte	0x00, 0xf0, 0x21, 0x00


	//----- nvinfo : EIATTR_KPARAM_INFO
	.align		4
.L_1599:
        /*0028*/ 	.byte	0x04, 0x17
        /*002a*/ 	.short	(.L_1601 - .L_1600)
.L_1600:
        /*002c*/ 	.word	0x00000000
        /*0030*/ 	.short	0x0006
        /*0032*/ 	.short	0x0030
        /*0034*/ 	.byte	0x00, 0xf0, 0x21, 0x00


	//----- nvinfo : EIATTR_KPARAM_INFO
	.align		4
.L_1601:
        /*0038*/ 	.byte	0x04, 0x17
        /*003a*/ 	.short	(.L_1603 - .L_1602)
.L_1602:
        /*003c*/ 	.word	0x00000000
        /*0040*/ 	.short	0x0005
        /*0042*/ 	.short	0x0028
        /*0044*/ 	.byte	0x00, 0xf0, 0x21, 0x00


	//----- nvinfo : EIATTR_KPARAM_INFO
	.align		4
.L_1603:
        /*0048*/ 	.byte	0x04, 0x17
        /*004a*/ 	.short	(.L_1605 - .L_1604)
.L_1604:
        /*004c*/ 	.word	0x00000000
        /*0050*/ 	.short	0x0004
        /*0052*/ 	.short	0x0020
        /*0054*/ 	.byte	0x00, 0xf0, 0x21, 0x00


	//----- nvinfo : EIATTR_KPARAM_INFO
	.align		4
.L_1605:
        /*0058*/ 	.byte	0x04, 0x17
        /*005a*/ 	.short	(.L_1607 - .L_1606)
.L_1606:
        /*005c*/ 	.word	0x00000000
        /*0060*/ 	.short	0x0003
        /*0062*/ 	.short	0x0018
        /*0064*/ 	.byte	0x00, 0xf0, 0x21, 0x00


	//----- nvinfo : EIATTR_KPARAM_INFO
	.align		4
.L_1607:
        /*0068*/ 	.byte	0x04, 0x17
        /*006a*/ 	.short	(.L_1609 - .L_1608)
.L_1608:
        /*006c*/ 	.word	0x00000000
        /*0070*/ 	.short	0x0002
        /*0072*/ 	.short	0x0010
        /*0074*/ 	.byte	0x00, 0xf0, 0x21, 0x00


	//----- nvinfo : EIATTR_KPARAM_INFO
	.align		4
.L_1609:
        /*0078*/ 	.byte	0x04, 0x17
        /*007a*/ 	.short	(.L_1611 - .L_1610)
.L_1610:
        /*007c*/ 	.word	0x00000000
        /*0080*/ 	.short	0x0001
        /*0082*/ 	.short	0x0008
        /*0084*/ 	.byte	0x00, 0xf0, 0x21, 0x00


	//----- nvinfo : EIATTR_KPARAM_INFO
	.align		4
.L_1611:
        /*0088*/ 	.byte	0x04, 0x17
        /*008a*/ 	.short	(.L_1613 - .L_1612)
.L_1612:
        /*008c*/ 	.word	0x00000000
        /*0090*/ 	.short	0x0000
        /*0092*/ 	.short	0x0000
        /*0094*/ 	.byte	0x00, 0xf0, 0x21, 0x00


	//----- nvinfo : EIATTR_SPARSE_MMA_MASK
	.align		4
.L_1613:
        /*0098*/ 	.byte	0x03, 0x50
        /*009a*/ 	.short	0x0000


	//----- nvinfo : EIATTR_MAXREG_COUNT
	.align		4
        /*009c*/ 	.byte	0x03, 0x1b
        /*009e*/ 	.short	0x00ff


	//----- nvinfo : EIATTR_NUM_BARRIERS
	.align		4
        /*00a0*/ 	.byte	0x02, 0x4c
        /*00a2*/ 	.byte	0x01
	.zero		1


	//----- nvinfo : EIATTR_MERCURY_ISA_VERSION
	.align		4
        /*00a4*/ 	.byte	0x03, 0x5f
        /*00a6*/ 	.short	0x0101


	//----- nvinfo : EIATTR_COOP_GROUP_MASK_REGIDS
	.align		4
        /*00a8*/ 	.byte	0x04, 0x29
        /*00aa*/ 	.short	(.L_1615 - .L_1614)


	//   ....[0]....
.L_1614:
        /*00ac*/ 	.word	0xffffffff


	//   ....[1]....
        /*00b0*/ 	.word	0xffffffff


	//   ....[2]....
        /*00b4*/ 	.word	0xffffffff


	//   ....[3]....
        /*00b8*/ 	.word	0xffffffff


	//   ....[4]....
        /*00bc*/ 	.word	0xffffffff


	//   ....[5]....
        /*00c0*/ 	.word	0xffffffff


	//   ....[6]....
        /*00c4*/ 	.word	0xffffffff


	//   ....[7]....
        /*00c8*/ 	.word	0xffffffff


	//   ....[8]....
        /*00cc*/ 	.word	0xffffffff


	//   ....[9]....
        /*00d0*/ 	.word	0xffffffff


	//   ....[10]....
        /*00d4*/ 	.word	0xffffffff


	//   ....[11]....
        /*00d8*/ 	.word	0xffffffff


	//   ....[12]....
        /*00dc*/ 	.word	0xffffffff


	//   ....[13]....
        /*00e0*/ 	.word	0xffffffff


	//   ....[14]....
        /*00e4*/ 	.word	0xffffffff


	//   ....[15]....
        /*00e8*/ 	.word	0xffffffff


	//   ....[16]....
        /*00ec*/ 	.word	0xffffffff


	//   ....[17]....
        /*00f0*/ 	.word	0xffffffff


	//   ....[18]....
        /*00f4*/ 	.word	0xffffffff


	//   ....[19]....
        /*00f8*/ 	.word	0xffffffff


	//   ....[20]....
        /*00fc*/ 	.word	0x05000000


	//   ....[21]....
        /*0100*/ 	.word	0x05000000


	//   ....[22]....
        /*0104*/ 	.word	0x05000000


	//   ....[23]....
        /*0108*/ 	.word	0x05000000


	//   ....[24]....
        /*010c*/ 	.word	0x05000000


	//   ....[25]....
        /*0110*/ 	.word	0x05000000


	//   ....[26]....
        /*0114*/ 	.word	0x05000000


	//   ....[27]....
        /*0118*/ 	.word	0x05000000


	//   ....[28]....
        /*011c*/ 	.word	0x05000000


	//   ....[29]....
        /*0120*/ 	.word	0x05000000


	//----- nvinfo : EIATTR_COOP_GROUP_INSTR_OFFSETS
	.align		4
.L_1615:
        /*0124*/ 	.byte	0x04, 0x28
        /*0126*/ 	.short	(.L_1617 - .L_1616)


	//   ....[0]....
.L_1616:
        /*0128*/ 	.word	0x000009d0


	//   ....[1]....
        /*012c*/ 	.word	0x00000a10


	//   ....[2]....
        /*0130*/ 	.word	0x00000a80


	//   ....[3]....
        /*0134*/ 	.word	0x00000aa0


	//   ....[4]....
        /*0138*/ 	.word	0x00000b00


	//   ....[5]....
        /*013c*/ 	.word	0x00000b10


	//   ....[6]....
        /*0140*/ 	.word	0x00000b50


	//   ....[7]....
        /*0144*/ 	.word	0x00000b60


	//   ....[8]....
        /*0148*/ 	.word	0x00000bc0


	//   ....[9]....
        /*014c*/ 	.word	0x00000be0


	//   ....[10]....
        /*0150*/ 	.word	0x00000c80


	//   ....[11]....
        /*0154*/ 	.word	0x00000c90


	//   ....[12]....
        /*0158*/ 	.word	0x00000cb0


	//   ....[13]....
        /*015c*/ 	.word	0x00000cc0


	//   ....[14]....
        /*0160*/ 	.word	0x00000d00


	//   ....[15]....
        /*0164*/ 	.word	0x00000d10


	//   ....[16]....
        /*0168*/ 	.word	0x00000d50


	//   ....[17]....
        /*016c*/ 	.word	0x00000d60


	//   ....[18]....
        /*0170*/ 	.word	0x00000d80


	//   ....[19]....
        /*0174*/ 	.word	0x00000d90


	//   ....[20]....
        /*0178*/ 	.word	0x00000ea0


	//   ....[21]....
        /*017c*/ 	.word	0x00000ef0


	//   ....[22]....
        /*0180*/ 	.word	0x00000f60


	//   ....[23]....
        /*0184*/ 	.word	0x00000fb0


	//   ....[24]....
        /*0188*/ 	.word	0x00001020


	//   ....[25]....
        /*018c*/ 	.word	0x00001070


	//   ....[26]....
        /*0190*/ 	.word	0x000010e0


	//   ....[27]....
        /*0194*/ 	.word	0x00001130


	//   ....[28]....
        /*0198*/ 	.word	0x000011a0


	//   ....[29]....
        /*019c*/ 	.word	0x000011f0


	//----- nvinfo : EIATTR_EXIT_INSTR_OFFSETS
	.align		4
.L_1617:
        /*01a0*/ 	.byte	0x04, 0x1c
        /*01a2*/ 	.short	(.L_1619 - .L_1618)


	//   ....[0]....
.L_1618:
        /*01a4*/ 	.word	0x00000dd0


	//   ....[1]....
        /*01a8*/ 	.word	0x00000e40


	//----- nvinfo : EIATTR_CRS_STACK_SIZE
	.align		4
.L_1619:
        /*01ac*/ 	.byte	0x04, 0x1e
        /*01ae*/ 	.short	(.L_1621 - .L_1620)
.L_1620:
        /*01b0*/ 	.word	0x00000000


	//----- nvinfo : EIATTR_CBANK_PARAM_SIZE
	.align		4
.L_1621:
        /*01b4*/ 	.byte	0x03, 0x19
        /*01b6*/ 	.short	0x0048


	//----- nvinfo : EIATTR_PARAM_CBANK
	.align		4
        /*01b8*/ 	.byte	0x04, 0x0a
        /*01ba*/ 	.short	(.L_1623 - .L_1622)
	.align		4
.L_1622:
        /*01bc*/ 	.word	index@(.nv.constant0._ZN2at6native55_GLOBAL__N__6c1c77d0_17_DistanceKernel_cu_7dd49032_293822cdist_kernel_cuda_implIdNS1_5distsIdE4zeroEEEvPT_PKS6_S9_S6_lllll)
        /*01c0*/ 	.short	0x0210
        /*01c2*/ 	.short	0x0048


	//----- nvinfo : EIATTR_SW_WAR
	.align		4
.L_1623:
        /*01c4*/ 	.byte	0x04, 0x36
        /*01c6*/ 	.short	(.L_1625 - .L_1624)
.L_1624:
        /*01c8*/ 	.word	0x00000008
.L_1625:


//--------------------- .nv.info._ZN2at6native55_GLOBAL__N__6c1c77d0_17_DistanceKernel_cu_7dd49032_293822cdist_kernel_cuda_implIdNS1_5distsIdE1pEEEvPT_PKS6_S9_S6_lllll --------------------------
	.section	.nv.info._ZN2at6native55_GLOBAL__N__6c1c77d0_17_DistanceKernel_cu_7dd49032_293822cdist_kernel_cuda_implIdNS1_5distsIdE1pEEEvPT_PKS6_S9_S6_lllll,"",@"SHT_CUDA_INFO"
	.sectionflags	@""
	.align	4


	//----- nvinfo : EIATTR_CUDA_API_VERSION
	.align		4
        /*0000*/ 	.byte	0x04, 0x37
        /*0002*/ 	.short	(.L_1627 - .L_1626)
.L_1626:
        /*0004*/ 	.word	0x00000082


	//----- nvinfo : EIATTR_KPARAM_INFO
	.align		4
.L_1627:
        /*0008*/ 	.byte	0x04, 0x17
        /*000a*/ 	.short	(.L_1629 - .L_1628)
.L_1628:
        /*000c*/ 	.word	0x00000000
        /*0010*/ 	.short	0x0008
        /*0012*/ 	.short	0x0040
        /*0014*/ 	.byte	0x00, 0xf0, 0x21, 0x00


	//----- nvinfo : EIATTR_KPARAM_INFO
	.align		4
.L_1629:
        /*0018*/ 	.byte	0x04, 0x17
        /*001a*/ 	.short	(.L_1631 - .L_1630)
.L_1630:
        /*001c*/ 	.word	0x00000000
        /*0020*/ 	.short	0x0007
        /*0022*/ 	.short	0x0038
        /*0024*/ 	.byte	0x00, 0xf0, 0x21, 0x00


	//----- nvinfo : EIATTR_KPARAM_INFO
	.align		4
.L_1631:
        /*0028*/ 	.byte	0x04, 0x17
        /*002a*/ 	.short	(.L_1633 - .L_1632)
.L_1632:
        /*002c*/ 	.word	0x00000000
        /*0030*/ 	.short	0x0006
        /*0032*/ 	.short	0x0030
        /*0034*/ 	.byte	0x00, 0xf0, 0x21, 0x00


	//----- nvinfo : EIATTR_KPARAM_INFO
	.align		4
.L_1633:
        /*0038*/ 	.byte	0x04, 0x17
        /*003a*/ 	.short	(.L_1635 - .L_1634)
.L_1634:
        /*003c*/ 	.word	0x00000000
        /*0040*/ 	.short	0x0005
        /*0042*/ 	.short	0x0028
        /*0044*/ 	.byte	0x00, 0xf0, 0x21, 0x00


	//----- nvinfo : EIATTR_KPARAM_INFO
	.align		4
.L_1635:
        /*0048*/ 	.byte	0x04, 0x17
        /*004a*/ 	.short	(.L_1637 - .L_1636)
.L_1636:
        /*004c*/ 	.word	0x00000000
        /*0050*/ 	.short	0x0004
        /*0052*/ 	.short	0x0020
        /*0054*/ 	.byte	0x00, 0xf0, 0x21, 0x00


	//----- nvinfo : EIATTR_KPARAM_INFO
	.align		4
.L_1637:
        /*0058*/ 	.byte	0x04, 0x17
        /*005a*/ 	.short	(.L_1639 - .L_1638)
.L_1638:
        /*005c*/ 	.word	0x00000000
        /*0060*/ 	.short	0x0003
        /*0062*/ 	.short	0x0018
        /*0064*/ 	.byte	0x00, 0xf0, 0x21, 0x00


	//----- nvinfo : EIATTR_KPARAM_INFO
	.align		4
.L_1639:
        /*0068*/ 	.byte	0x04, 0x17
        /*006a*/ 	.short	(.L_1641 - .L_1640)
.L_1640:
        /*006c*/ 	.word	0x00000000
        /*0070*/ 	.short	0x0002
        /*0072*/ 	.short	0x0010
        /*0074*/ 	.byte	0x00, 0xf0, 0x21, 0x00


	//----- nvinfo : EIATTR_KPARAM_INFO
	.align		4
.L_1641:
        /*0078*/ 	.byte	0x04, 0x17
        /*007a*/ 	.short	(.L_1643 - .L_1642)
.L_1642:
        /*007c*/ 	.word	0x00000000
        /*0080*/ 	.short	0x0001
        /*0082*/ 	.short	0x0008
        /*0084*/ 	.byte	0x00, 0xf0, 0x21, 0x00


	//----- nvinfo : EIATTR_KPARAM_INFO
	.align		4
.L_1643:
        /*0088*/ 	.byte	0x04, 0x17
        /*008a*/ 	.short	(.L_1645 - .L_1644)
.L_1644:
        /*008c*/ 	.word	0x00000000
        /*0090*/ 	.short	0x0000
        /*0092*/ 	.short	0x0000
        /*0094*/ 	.byte	0x00, 0xf0, 0x21, 0x00


	//----- nvinfo : EIATTR_SPARSE_MMA_MASK
	.align		4
.L_1645:
        /*0098*/ 	.byte	0x03, 0x50
        /*009a*/ 	.short	0x0000


	//----- nvinfo : EIATTR_MAXREG_COUNT
	.align		4
        /*009c*/ 	.byte	0x03, 0x1b
        /*009e*/ 	.short	0x00ff


	//----- nvinfo : EIATTR_NUM_BARRIERS
	.align		4
        /*00a0*/ 	.byte	0x02, 0x4c
        /*00a2*/ 	.byte	0x01
	.zero		1


	//----- nvinfo : EIATTR_MERCURY_ISA_VERSION
	.align		4
        /*00a4*/ 	.byte	0x03, 0x5f
        /*00a6*/ 	.short	0x0101


	//----- nvinfo : EIATTR_COOP_GROUP_MASK_REGIDS
	.align		4
        /*00a8*/ 	.byte	0x04, 0x29
        /*00aa*/ 	.short	(.L_1647 - .L_1646)


	//   ....[0]....
.L_1646:
        /*00ac*/ 	.word	0xffffffff


	//   ....[1]....
        /*00b0*/ 	.word	0xffffffff


	//   ....[2]....
        /*00b4*/ 	.word	0xffffffff


	//   ....[3]....
        /*00b8*/ 	.word	0xffffffff


	//   ....[4]....
        /*00bc*/ 	.word	0xffffffff


	//   ....[5]....
        /*00c0*/ 	.word	0xffffffff


	//   ....[6]....
        /*00c4*/ 	.word	0xffffffff


	//   ....[7]....
        /*00c8*/ 	.word	0xffffffff


	//   ....[8]....
        /*00cc*/ 	.word	0xffffffff


	//   ....[9]....
        /*00d0*/ 	.word	0xffffffff


	//   ....[10]....
        /*00d4*/ 	.word	0xffffffff


	//   ....[11]....
        /*00d8*/ 	.word	0xffffffff


	//   ....[12]....
        /*00dc*/ 	.word	0xffffffff


	//   ....[13]....
        /*00e0*/ 	.word	0xffffffff


	//   ....[14]....
        /*00e4*/ 	.word	0xffffffff


	//   ....[15]....
        /*00e8*/ 	.word	0xffffffff


	//   ....[16]....
        /*00ec*/ 	.word	0xffffffff


	//   ....[17]....
        /*00f0*/ 	.word	0xffffffff


	//   ....[18]....
        /*00f4*/ 	.word	0xffffffff


	//   ....[19]....
        /*00f8*/ 	.word	0xffffffff


	//   ....[20]....
        /*00fc*/ 	.word	0x05000000


	//   ....[21]....
        /*0100*/ 	.word	0x05000000


	//   ....[22]....
        /*0104*/ 	.word	0x05000000


	//   ....[23]....
        /*0108*/ 	.word	0x05000000


	//   ....[24]....
        /*010c*/ 	.word	0x05000000


	//   ....[25]....
        /*0110*/ 	.word	0x05000000


	//   ....[26]....
        /*0114*/ 	.word	0x05000000


	//   ....[27]....
        /*0118*/ 	.word	0x05000000


	//   ....[28]....
        /*011c*/ 	.word	0x05000000


	//   ....[29]....
        /*0120*/ 	.word	0x05000000


	//----- nvinfo : EIATTR_COOP_GROUP_INSTR_OFFSETS
	.align		4
.L_1647:
        /*0124*/ 	.byte	0x04, 0x28
        /*0126*/ 	.short	(.L_1649 - .L_1648)


	//   ....[0]....
.L_1648:
        /*0128*/ 	.word	0x00001730


	//   ....[1]....
        /*012c*/ 	.word	0x00001770


	//   ....[2]....
        /*0130*/ 	.word	0x000017e0


	//   ....[3]....
        /*0134*/ 	.word	0x000017f0


	//   ....[4]....
        /*0138*/ 	.word	0x00001830


	//   ....[5]....
        /*013c*/ 	.word	0x00001850


	//   ....[6]....
        /*0140*/ 	.word	0x000018a0


	//   ....[7]....
        /*0144*/ 	.word	0x000018b0


	//   ....[8]....
        /*0148*/ 	.word	0x00001920


	//   ....[9]....
        /*014c*/ 	.word	0x00001940


	//   ....[10]....
        /*0150*/ 	.word	0x000019e0


	//   ....[11]....
        /*0154*/ 	.word	0x000019f0


	//   ....[12]....
        /*0158*/ 	.word	0x00001a10


	//   ....[13]....
        /*015c*/ 	.word	0x00001a20


	//   ....[14]....
        /*0160*/ 	.word	0x00001a60


	//   ....[15]....
        /*0164*/ 	.word	0x00001a70


	//   ....[16]....
        /*0168*/ 	.word	0x00001ab0


	//   ....[17]....
        /*016c*/ 	.word	0x00001ac0


	//   ....[18]....
        /*0170*/ 	.word	0x00001b00


	//   ....[19]....
        /*0174*/ 	.word	0x00001b10


	//   ....[20]....
        /*0178*/ 	.word	0x000021c0


	//   ....[21]....
        /*017c*/ 	.word	0x00002210


	//   ....[22]....
        /*0180*/ 	.word	0x00002280


	//   ....[23]....
        /*0184*/ 	.word	0x000022d0


	//   ....[24]....
        /*0188*/ 	.word	0x00002340


	//   ....[25]....
        /*018c*/ 	.word	0x00002390


	//   ....[26]....
        /*0190*/ 	.word	0x00002400


	//   ....[27]....
        /*0194*/ 	.word	0x00002450


	//   ....[28]....
        /*0198*/ 	.word	0x000024c0


	//   ....[29]....
        /*019c*/ 	.word	0x00002510


	//----- nvinfo : EIATTR_EXIT_INSTR_OFFSETS
	.align		4
.L_1649:
        /*01a0*/ 	.byte	0x04, 0x1c
        /*01a2*/ 	.short	(.L_1651 - .L_1650)


	//   ....[0]....
.L_1650:
        /*01a4*/ 	.word	0x00001b50


	//   ....[1]....
        /*01a8*/ 	.word	0x00002160


	//----- nvinfo : EIATTR_CRS_STACK_SIZE
	.align		4
.L_1651:
        /*01ac*/ 	.byte	0x04, 0x1e
        /*01ae*/ 	.short	(.L_1653 - .L_1652)
.L_1652:
        /*01b0*/ 	.word	0x00000000


	//----- nvinfo : EIATTR_CBANK_PARAM_SIZE
	.align		4
.L_1653:
        /*01b4*/ 	.byte	0x03, 0x19
        /*01b6*/ 	.short	0x0048


	//----- nvinfo : EIATTR_PARAM_CBANK
	.align		4
        /*01b8*/ 	.byte	0x04, 0x0a
        /*01ba*/ 	.short	(.L_1655 - .L_1654)
	.align		4
.L_1654:
        /*01bc*/ 	.word	index@(.nv.constant0._ZN2at6native55_GLOBAL__N__6c1c77d0_17_DistanceKernel_cu_7dd49032_293822cdist_kernel_cuda_implIdNS1_5distsIdE1pEEEvPT_PKS6_S9_S6_lllll)
        /*01c0*/ 	.short	0x0210
        /*01c2*/ 	.short	0x0048


	//----- nvinfo : EIATTR_SW_WAR
	.align		4
.L_1655:
        /*01c4*/ 	.byte	0x04, 0x36
        /*01c6*/ 	.short	(.L_1657 - .L_1656)
.L_1656:
        /*01c8*/ 	.word	0x00000008
.L_1657:


//--------------------- .nv.callgraph             --------------------------
	.section	.nv.callgraph,"",@"SHT_CUDA_CALLGRAPH"
	.align	4
	.sectionentsize	8
	.align		4
        /*0000*/ 	.word	0x00000000
	.align		4
        /*0004*/ 	.word	0xffffffff
	.align		4
        /*0008*/ 	.word	0x00000000
	.align		4
        /*000c*/ 	.word	0xfffffffe
	.align		4
        /*0010*/ 	.word	0x00000000
	.align		4
        /*0014*/ 	.word	0xfffffffd
	.align		4
        /*0018*/ 	.word	0x00000000
	.align		4
        /*001c*/ 	.word	0xfffffffc


//--------------------- .nv.constant4             --------------------------
	.section	.nv.constant4,"a",@progbits
	.align	8
	.align		8
.nv.constant4:
        /*0000*/ 	.dword	_ZN53_INTERNAL_6c1c77d0_17_DistanceKernel_cu_7dd49032_29384cuda3std3__45__cpo5beginE
	.align		8
        /*0008*/ 	.dword	_ZN53_INTERNAL_6c1c77d0_17_DistanceKernel_cu_7dd49032_29384cuda3std3__45__cpo3endE
	.align		8
        /*0010*/ 	.dword	_ZN53_INTERNAL_6c1c77d0_17_DistanceKernel_cu_7dd49032_29384cuda3std3__45__cpo6cbeginE
	.align		8
        /*0018*/ 	.dword	_ZN53_INTERNAL_6c1c77d0_17_DistanceKernel_cu_7dd49032_29384cuda3std3__45__cpo4cendE
	.align		8
        /*0020*/ 	.dword	_ZN53_INTERNAL_6c1c77d0_17_DistanceKernel_cu_7dd49032_29384cuda3std3__45__cpo6rbeginE
	.align		8
        /*0028*/ 	.dword	_ZN53_INTERNAL_6c1c77d0_17_DistanceKernel_cu_7dd49032_29384cuda3std3__45__cpo4rendE
	.align		8
        /*0030*/ 	.dword	_ZN53_INTERNAL_6c1c77d0_17_DistanceKernel_cu_7dd49032_29384cuda3std3__45__cpo7crbeginE
	.align		8
        /*0038*/ 	.dword	_ZN53_INTERNAL_6c1c77d0_17_DistanceKernel_cu_7dd49032_29384cuda3std3__45__cpo5crendE
	.align		8
        /*0040*/ 	.dword	_ZN53_INTERNAL_6c1c77d0_17_DistanceKernel_cu_7dd49032_29384cuda3std3__455_GLOBAL__N__6c1c77d0_17_DistanceKernel_cu_7dd49032_29386ignoreE
	.align		8
        /*0048*/ 	.dword	_ZN53_INTERNAL_6c1c77d0_17_DistanceKernel_cu_7dd49032_29384cuda3std3__419piecewise_constructE
	.align		8
        /*0050*/ 	.dword	_ZN53_INTERNAL_6c1c77d0_17_DistanceKernel_cu_7dd49032_29384cuda3std3__48in_placeE
	.align		8
        /*0058*/ 	.dword	_ZN53_INTERNAL_6c1c77d0_17_DistanceKernel_cu_7dd49032_29384cuda3std3__420unreachable_sentinelE
	.align		8
        /*0060*/ 	.dword	_ZN53_INTERNAL_6c1c77d0_17_DistanceKernel_cu_7dd49032_29384cuda3std6ranges3__45__cpo4swapE
	.align		8
        /*0068*/ 	.dword	_ZN53_INTERNAL_6c1c77d0_17_DistanceKernel_cu_7dd49032_29384cuda3std6ranges3__45__cpo9iter_moveE
	.align		8
        /*0070*/ 	.dword	_ZN53_INTERNAL_6c1c77d0_17_DistanceKernel_cu_7dd49032_29384cuda3std6ranges3__45__cpo5beginE
	.align		8
        /*0078*/ 	.dword	_ZN53_INTERNAL_6c1c77d0_17_DistanceKernel_cu_7dd49032_29384cuda3std6ranges3__45__cpo3endE
	.align		8
        /*0080*/ 	.dword	_ZN53_INTERNAL_6c1c77d0_17_DistanceKernel_cu_7dd49032_29384cuda3std6ranges3__45__cpo6cbeginE
	.align		8
        /*0088*/ 	.dword	_ZN53_INTERNAL_6c1c77d0_17_DistanceKernel_cu_7dd49032_29384cuda3std6ranges3__45__cpo4cendE
	.align		8
        /*0090*/ 	.dword	_ZN53_INTERNAL_6c1c77d0_17_DistanceKernel_cu_7dd49032_29384cuda3std6ranges3__45__cpo7advanceE
	.align		8
        /*0098*/ 	.dword	_ZN53_INTERNAL_6c1c77d0_17_DistanceKernel_cu_7dd49032_29384cuda3std6ranges3__45__cpo9iter_swapE
	.align		8
        /*00a0*/ 	.dword	_ZN53_INTERNAL_6c1c77d0_17_DistanceKernel_cu_7dd49032_29384cuda3std6ranges3__45__cpo4nextE
	.align		8
        /*00a8*/ 	.dword	_ZN53_INTERNAL_6c1c77d0_17_DistanceKernel_cu_7dd49032_29384cuda3std6ranges3__45__cpo4prevE
	.align		8
        /*00b0*/ 	.dword	_ZN53_INTERNAL_6c1c77d0_17_DistanceKernel_cu_7dd49032_29384cuda3std6ranges3__45__cpo4dataE
	.align		8
        /*00b8*/ 	.dword	_ZN53_INTERNAL_6c1c77d0_17_DistanceKernel_cu_7dd49032_29384cuda3std6ranges3__45__cpo5cdataE
	.align		8
        /*00c0*/ 	.dword	_ZN53_INTERNAL_6c1c77d0_17_DistanceKernel_cu_7dd49032_29384cuda3std6ranges3__45__cpo4sizeE
	.align		8
        /*00c8*/ 	.dword	_ZN53_INTERNAL_6c1c77d0_17_DistanceKernel_cu_7dd49032_29384cuda3std6ranges3__45__cpo5ssizeE
	.align		8
        /*00d0*/ 	.dword	_ZN53_INTERNAL_6c1c77d0_17_DistanceKernel_cu_7dd49032_29384cuda3std6ranges3__45__cpo8distanceE
	.align		8
        /*00d8*/ 	.dword	_ZN53_INTERNAL_6c1c77d0_17_DistanceKernel_cu_7dd49032_29386thrust23THRUST_300001_SM_900_NS6system6detail10sequential3seqE


//--------------------- .text._ZN2at6native55_GLOBAL__N__6c1c77d0_17_DistanceKernel_cu_7dd49032_293831cdist_backward_kernel_cuda_implIfNS1_5distsIfE3infEEEvPT_PKS6_S9_S9_S9_S6_lllllll --------------------------
	.section	.text._ZN2at6native55_GLOBAL__N__6c1c77d0_17_DistanceKernel_cu_7dd49032_293831cdist_backward_kernel_cuda_implIfNS1_5distsIfE3infEEEvPT_PKS6_S9_S9_S9_S6_lllllll,"ax",@progbits
	.align	128
.text._ZN2at6native55_GLOBAL__N__6c1c77d0_17_DistanceKernel_cu_7dd49032_293831cdist_backward_kernel_cuda_implIfNS1_5distsIfE3infEEEvPT_PKS6_S9_S9_S9_S6_lllllll:
        .type           _ZN2at6native55_GLOBAL__N__6c1c77d0_17_DistanceKernel_cu_7dd49032_293831cdist_backward_kernel_cuda_implIfNS1_5distsIfE3infEEEvPT_PKS6_S9_S9_S9_S6_lllllll,@function
        .size           _ZN2at6native55_GLOBAL__N__6c1c77d0_17_DistanceKernel_cu_7dd49032_293831cdist_backward_kernel_cuda_implIfNS1_5distsIfE3infEEEvPT_PKS6_S9_S9_S9_S6_lllllll,(.L_x_834 - _ZN2at6native55_GLOBAL__N__6c1c77d0_17_DistanceKernel_cu_7dd49032_293831cdist_backward_kernel_cuda_implIfNS1_5distsIfE3infEEEvPT_PKS6_S9_S9_S9_S6_lllllll)
        .other          _ZN2at6native55_GLOBAL__N__6c1c77d0_17_DistanceKernel_cu_7dd49032_293831cdist_backward_kernel_cuda_implIfNS1_5distsIfE3infEEEvPT_PKS6_S9_S9_S9_S6_lllllll,@"STO_CUDA_ENTRY STV_DEFAULT"
_ZN2at6native55_GLOBAL__N__6c1c77d0_17_DistanceKernel_cu_7dd49032_293831cdist_backward_kernel_cuda_implIfNS1_5distsIfE3infEEEvPT_PKS6_S9_S9_S9_S6_lllllll:
[----:B------:R-:W-:Y:S01]  /*0000*/  LDC R1, c[0x0][0x28] ;  /* 0x00000a00ff017b82 */ /* 0x000fe20000000800 */
[----:B------:R-:W0:Y:S07]  /*0010*/  S2R R3, SR_TID.Y ;  /* 0x0000000000037919 */ /* 0x000e2e0000002200 */
[----:B------:R-:W-:Y:S01]  /*0020*/  S2UR UR5, SR_CTAID.Y ;  /* 0x00000000000579c3 */ /* 0x000fe20000002600 */
[----:B------:R-:W-:Y:S01]  /*0030*/  ULDC UR4, c[0x0][0x14] ;  /* 0x0000050000047ab9 */ /* 0x000fe20000000800 */
[----:B------:R-:W-:Y:S01]  /*0040*/  ULDC.64 UR8, c[0x0][0x250] ;  /* 0x0000940000087ab9 */ /* 0x000fe20000000a00 */
[----:B------:R-:W1:Y:S01]  /*0050*/  S2R R2, SR_CTAID.X ;  /* 0x0000000000027919 */ /* 0x000e620000002500 */
[----:B------:R-:W1:Y:S04]  /*0060*/  S2R R5, SR_TID.X ;  /* 0x0000000000057919 */ /* 0x000e680000002100 */
[----:B------:R-:W2:Y:S08]  /*0070*/  S2UR UR6, SR_CTAID.Z ;  /* 0x00000000000679c3 */ /* 0x000eb00000002700 */
[----:B------:R-:W0:Y:S01]  /*0080*/  LDC R0, c[0x0][0x4] ;  /* 0x00000100ff007b82 */ /* 0x000e220000000800 */
[----:B--2---:R-:W-:-:S03]  /*0090*/  UIMAD UR4, UR4, UR5, UR6 ;  /* 0x00000005040472a4 */ /* 0x004fc6000f8e0206 */
[----:B------:R-:W-:-:S03]  /*00a0*/  ULDC.64 UR6, c[0x0][0x258] ;  /* 0x0000960000067ab9 */ /* 0x000fc60000000a00 */
[----:B0-----:R-:W-:Y:S01]  /*00b0*/  IMAD R0, R0, UR4, R3 ;  /* 0x0000000400007c24 */ /* 0x001fe2000f8e0203 */
[----:B------:R-:W-:Y:S02]  /*00c0*/  ULDC UR4, c[0x0][0x0] ;  /* 0x0000000000047ab9 */ /* 0x000fe40000000800 */
[----:B-1----:R-:W-:Y:S02]  /*00d0*/  IMAD R2, R2, UR4, R5 ;  /* 0x0000000402027c24 */ /* 0x002fe4000f8e0205 */
[----:B------:R-:W-:Y:S02]  /*00e0*/  ISETP.GE.U32.AND P0, PT, R0, UR6, PT ;  /* 0x0000000600007c0c */ /* 0x000fe4000bf06070 */
[----:B------:R-:W-:Y:S02]  /*00f0*/  SHF.R.S32.HI R13, RZ, 0x1f, R0 ;  /* 0x0000001fff0d7819 */ /* 0x000fe40000011400 */
[----:B------:R-:W-:Y:S02]  /*0100*/  ISETP.GE.U32.AND P1, PT, R2, UR8, PT ;  /* 0x0000000802007c0c */ /* 0x000fe4000bf26070 */
[----:B------:R-:W-:-:S02]  /*0110*/  ISETP.GE.AND.EX P0, PT, R13, UR7, PT, P0 ;  /* 0x000000070d007c0c */ /* 0x000fc4000bf06300 */
[----:B------:R-:W-:-:S04]  /*0120*/  SHF.R.S32.HI R3, RZ, 0x1f, R2 ;  /* 0x0000001fff037819 */ /* 0x000fc80000011402 */
[----:B------:R-:W-:-:S13]  /*0130*/  ISETP.GE.OR.EX P0, PT, R3, UR9, P0, P1 ;  /* 0x0000000903007c0c */ /* 0x000fda0008706710 */
[----:B------:R-:W-:Y:S05]  /*0140*/  @P0 EXIT ;  /* 0x000000000000094d */ /* 0x000fea0003800000 */
[----:B------:R-:W-:Y:S01]  /*0150*/  ULDC UR5, c[0x0][0x264] ;  /* 0x0000990000057ab9 */ /* 0x000fe20000000800 */
[----:B------:R-:W-:Y:S01]  /*0160*/  BSSY B0, `(.L_x_0) ;  /* 0x0000025000007945 */ /* 0x000fe20003800000 */
[----:B------:R-:W-:-:S04]  /*0170*/  LOP3.LUT R4, R13, UR5, RZ, 0xfc, !PT ;  /* 0x000000050d047c12 */ /* 0x000fc8000f8efcff */
[----:B------:R-:W-:-:S13]  /*0180*/  ISETP.NE.U32.AND P0, PT, R4, RZ, PT ;  /* 0x000000ff0400720c */ /* 0x000fda0003f05070 */
[----:B------:R-:W-:Y:S05]  /*0190*/  @!P0 BRA `(.L_x_1) ;  /* 0x0000000000308947 */ /* 0x000fea0003800000 */
[----:B------:R-:W-:Y:S01]  /*01a0*/  ULDC.64 UR6, c[0x0][0x260] ;  /* 0x0000980000067ab9 */ /* 0x000fe20000000a00 */
[----:B------:R-:W-:Y:S01]  /*01b0*/  IMAD.MOV.U32 R18, RZ, RZ, R0 ;  /* 0x000000ffff127224 */ /* 0x000fe200078e0000 */
[----:B------:R-:W-:Y:S01]  /*01c0*/  MOV R17, R13 ;  /* 0x0000000d00117202 */ /* 0x000fe20000000f00 */
[----:B------:R-:W-:Y:S01]  /*01d0*/  IMAD.U32 R16, RZ, RZ, UR6 ;  /* 0x00000006ff107e24 */ /* 0x000fe2000f8e00ff */
[----:B------:R-:W-:Y:S01]  /*01e0*/  MOV R12, 0x210 ;  /* 0x00000210000c7802 */ /* 0x000fe20000000f00 */
[----:B------:R-:W-:-:S07]  /*01f0*/  IMAD.U32 R14, RZ, RZ, UR7 ;  /* 0x00000007ff0e7e24 */ /* 0x000fce000f8e00ff */
[----:B------:R-:W-:Y:S05]  /*0200*/  CALL.REL.NOINC `($__internal_0_$__cuda_sm20_div_s64) ;  /* 0x0000000800b07944 */ /* 0x000fea0003c00000 */
[--C-:B------:R-:W-:Y:S01]  /*0210*/  IMAD.MOV R5, RZ, RZ, -R8.reuse ;  /* 0x000000ffff057224 */ /* 0x100fe200078e0a08 */
[----:B------:R-:W-:Y:S01]  /*0220*/  ULDC UR5, c[0x0][0x260] ;  /* 0x0000980000057ab9 */ /* 0x000fe20000000800 */
[----:B------:R-:W-:Y:S02]  /*0230*/  IMAD.MOV.U32 R15, RZ, RZ, R8 ;  /* 0x000000ffff0f7224 */ /* 0x000fe400078e0008 */
[----:B------:R-:W-:Y:S01]  /*0240*/  IMAD R4, R5, UR5, R0 ;  /* 0x0000000505047c24 */ /* 0x000fe2000f8e0200 */
[----:B------:R-:W-:Y:S06]  /*0250*/  BRA `(.L_x_2) ;  /* 0x0000000000547947 */ /* 0x000fec0003800000 */
.L_x_1:
[----:B------:R-:W-:Y:S02]  /*0260*/  ULDC UR5, c[0x0][0x260] ;  /* 0x0000980000057ab9 */ /* 0x000fe40000000800 */
[----:B------:R-:W0:Y:S01]  /*0270*/  I2F.U32.RP R6, UR5 ;  /* 0x0000000500067d06 */ /* 0x000e220008209000 */
[----:B------:R-:W-:-:S07]  /*0280*/  ISETP.NE.U32.AND P2, PT, RZ, UR5, PT ;  /* 0x00000005ff007c0c */ /* 0x000fce000bf45070 */
[----:B0-----:R-:W0:Y:S02]  /*0290*/  MUFU.RCP R6, R6 ;  /* 0x0000000600067308 */ /* 0x001e240000001000 */
[----:B0-----:R-:W-:-:S06]  /*02a0*/  VIADD R4, R6, 0xffffffe ;  /* 0x0ffffffe06047836 */ /* 0x001fcc0000000000 */
[----:B------:R0:W1:Y:S02]  /*02b0*/  F2I.FTZ.U32.TRUNC.NTZ R5, R4 ;  /* 0x0000000400057305 */ /* 0x000064000021f000 */
[----:B0-----:R-:W-:Y:S01]  /*02c0*/  IMAD.MOV.U32 R4, RZ, RZ, RZ ;  /* 0x000000ffff047224 */ /* 0x001fe200078e00ff */
[----:B-1----:R-:W-:-:S05]  /*02d0*/  IADD3 R7, RZ, -R5, RZ ;  /* 0x80000005ff077210 */ /* 0x002fca0007ffe0ff */
[----:B------:R-:W-:-:S04]  /*02e0*/  IMAD R7, R7, UR5, RZ ;  /* 0x0000000507077c24 */ /* 0x000fc8000f8e02ff */
[----:B------:R-:W-:-:S06]  /*02f0*/  IMAD.HI.U32 R5, R5, R7, R4 ;  /* 0x0000000705057227 */ /* 0x000fcc00078e0004 */
[----:B------:R-:W-:-:S04]  /*0300*/  IMAD.HI.U32 R15, R5, R0, RZ ;  /* 0x00000000050f7227 */ /* 0x000fc800078e00ff */
[----:B------:R-:W-:-:S04]  /*0310*/  IMAD.MOV R5, RZ, RZ, -R15 ;  /* 0x000000ffff057224 */ /* 0x000fc800078e0a0f */
[----:B------:R-:W-:-:S05]  /*0320*/  IMAD R5, R5, UR5, R0 ;  /* 0x0000000505057c24 */ /* 0x000fca000f8e0200 */
[----:B------:R-:W-:-:S13]  /*0330*/  ISETP.GE.U32.AND P0, PT, R5, UR5, PT ;  /* 0x0000000505007c0c */ /* 0x000fda000bf06070 */
[----:B------:R-:W-:Y:S01]  /*0340*/  @P0 VIADD R5, R5, -UR5 ;  /* 0x8000000505050c36 */ /* 0x000fe20008000000 */
[----:B------:R-:W-:-:S04]  /*0350*/  @P0 IADD3 R15, R15, 0x1, RZ ;  /* 0x000000010f0f0810 */ /* 0x000fc80007ffe0ff */
[----:B------:R-:W-:-:S13]  /*0360*/  ISETP.GE.U32.AND P1, PT, R5, UR5, PT ;  /* 0x0000000505007c0c */ /* 0x000fda000bf26070 */
[----:B------:R-:W-:Y:S01]  /*0370*/  @P1 VIADD R15, R15, 0x1 ;  /* 0x000000010f0f1836 */ /* 0x000fe20000000000 */
[----:B------:R-:W-:-:S05]  /*0380*/  @!P2 LOP3.LUT R15, RZ, UR5, RZ, 0x33, !PT ;  /* 0x00000005ff0fac12 */ /* 0x000fca000f8e33ff */
[----:B------:R-:W-:-:S04]  /*0390*/  IMAD.MOV R5, RZ, RZ, -R15 ;  /* 0x000000ffff057224 */ /* 0x000fc800078e0a0f */
[----:B------:R-:W-:-:S07]  /*03a0*/  IMAD R4, R5, UR5, R0 ;  /* 0x0000000505047c24 */ /* 0x000fce000f8e0200 */
.L_x_2:
[----:B------:R-:W-:Y:S05]  /*03b0*/  BSYNC B0 ;  /* 0x0000000000007941 */ /* 0x000fea0003800000 */
.L_x_0:
[----:B------:R-:W-:Y:S01]  /*03c0*/  SHF.R.S32.HI R5, RZ, 0x1f, R4 ;  /* 0x0000001fff057819 */ /* 0x000fe20000011404 */
[----:B------:R-:W-:Y:S01]  /*03d0*/  ULDC UR5, c[0x0][0x24c] ;  /* 0x0000930000057ab9 */ /* 0x000fe20000000800 */
[----:B------:R-:W-:Y:S01]  /*03e0*/  ULDC.64 UR6, c[0x0][0x208] ;  /* 0x0000820000067ab9 */ /* 0x000fe20000000a00 */
[----:B------:R-:W-:Y:S01]  /*03f0*/  BSSY B0, `(.L_x_3) ;  /* 0x000002c000007945 */ /* 0x000fe20003800000 */
[----:B------:R-:W-:-:S04]  /*0400*/  LOP3.LUT R6, R5, UR5, RZ, 0xfc, !PT ;  /* 0x0000000505067c12 */ /* 0x000fc8000f8efcff */
[----:B------:R-:W-:-:S13]  /*0410*/  ISETP.NE.U32.AND P0, PT, R6, RZ, PT ;  /* 0x000000ff0600720c */ /* 0x000fda0003f05070 */
[----:B------:R-:W-:Y:S05]  /*0420*/  @!P0 BRA `(.L_x_4) ;  /* 0x0000000000448947 */ /* 0x000fea0003800000 */
[----:B------:R-:W-:Y:S01]  /*0430*/  ULDC.64 UR8, c[0x0][0x248] ;  /* 0x0000920000087ab9 */ /* 0x000fe20000000a00 */
[----:B------:R-:W-:Y:S01]  /*0440*/  IMAD.MOV.U32 R18, RZ, RZ, R4 ;  /* 0x000000ffff127224 */ /* 0x000fe200078e0004 */
[----:B------:R-:W-:Y:S01]  /*0450*/  MOV R16, UR8 ;  /* 0x0000000800107c02 */ /* 0x000fe20008000f00 */
[----:B------:R-:W-:Y:S01]  /*0460*/  IMAD.U32 R14, RZ, RZ, UR9 ;  /* 0x00000009ff0e7e24 */ /* 0x000fe2000f8e00ff */
[----:B------:R-:W-:Y:S01]  /*0470*/  MOV R12, 0x4a0 ;  /* 0x000004a0000c7802 */ /* 0x000fe20000000f00 */
[----:B------:R-:W-:-:S07]  /*0480*/  IMAD.MOV.U32 R17, RZ, RZ, R5 ;  /* 0x000000ffff117224 */ /* 0x000fce00078e0005 */
[----:B------:R-:W-:Y:S05]  /*0490*/  CALL.REL.NOINC `($__internal_0_$__cuda_sm20_div_s64) ;  /* 0x00000008000c7944 */ /* 0x000fea0003c00000 */
[----:B------:R-:W-:Y:S01]  /*04a0*/  IADD3 R7, P0, RZ, -R8, RZ ;  /* 0x80000008ff077210 */ /* 0x000fe20007f1e0ff */
[----:B------:R-:W-:-:S04]  /*04b0*/  ULDC.64 UR8, c[0x0][0x248] ;  /* 0x0000920000087ab9 */ /* 0x000fc80000000a00 */
[----:B------:R-:W-:Y:S02]  /*04c0*/  IMAD.X R6, RZ, RZ, ~R9, P0 ;  /* 0x000000ffff067224 */ /* 0x000fe400000e0e09 */
[----:B------:R-:W-:-:S04]  /*04d0*/  IMAD.WIDE.U32 R4, R7, UR8, R4 ;  /* 0x0000000807047c25 */ /* 0x000fc8000f8e0004 */
[----:B------:R-:W-:-:S04]  /*04e0*/  IMAD R6, R6, UR8, RZ ;  /* 0x0000000806067c24 */ /* 0x000fc8000f8e02ff */
[----:B------:R-:W-:Y:S02]  /*04f0*/  IMAD R7, R7, UR9, R6 ;  /* 0x0000000907077c24 */ /* 0x000fe4000f8e0206 */
[----:B------:R-:W-:-:S03]  /*0500*/  IMAD.MOV.U32 R6, RZ, RZ, R8 ;  /* 0x000000ffff067224 */ /* 0x000fc600078e0008 */
[----:B------:R-:W-:Y:S01]  /*0510*/  IADD3 R5, R5, R7, RZ ;  /* 0x0000000705057210 */ /* 0x000fe20007ffe0ff */
[----:B------:R-:W-:Y:S01]  /*0520*/  IMAD.MOV.U32 R7, RZ, RZ, R9 ;  /* 0x000000ffff077224 */ /* 0x000fe200078e0009 */
[----:B------:R-:W-:Y:S06]  /*0530*/  BRA `(.L_x_5) ;  /* 0x00000000005c7947 */ /* 0x000fec0003800000 */
.L_x_4:
[----:B------:R-:W-:Y:S02]  /*0540*/  ULDC UR5, c[0x0][0x248] ;  /* 0x0000920000057ab9 */ /* 0x000fe40000000800 */
[----:B------:R-:W0:Y:S01]  /*0550*/  I2F.U32.RP R5, UR5 ;  /* 0x0000000500057d06 */ /* 0x000e220008209000 */
[----:B------:R-:W-:-:S07]  /*0560*/  ISETP.NE.U32.AND P2, PT, RZ, UR5, PT ;  /* 0x00000005ff007c0c */ /* 0x000fce000bf45070 */
[----:B0-----:R-:W0:Y:S02]  /*0570*/  MUFU.RCP R5, R5 ;  /* 0x0000000500057308 */ /* 0x001e240000001000 */
[----:B0-----:R-:W-:Y:S02]  /*0580*/  VIADD R6, R5, 0xffffffe ;  /* 0x0ffffffe05067836 */ /* 0x001fe40000000000 */
[----:B------:R-:W-:-:S04]  /*0590*/  IMAD.MOV.U32 R5, RZ, RZ, RZ ;  /* 0x000000ffff057224 */ /* 0x000fc800078e00ff */
        /* <DEDUP_REMOVED lines=15> */
[----:B------:R-:W-:Y:S01]  /*0690*/  IMAD R4, R7, UR5, R4 ;  /* 0x0000000507047c24 */ /* 0x000fe2000f8e0204 */
[----:B------:R-:W-:-:S11]  /*06a0*/  HFMA2.MMA R7, -RZ, RZ, 0, 0 ;  /* 0x00000000ff077435 */ /* 0x000fd600000001ff */
.L_x_5:
[----:B------:R-:W-:Y:S05]  /*06b0*/  BSYNC B0 ;  /* 0x0000000000007941 */ /* 0x000fea0003800000 */
.L_x_3:
[----:B------:R-:W-:Y:S01]  /*06c0*/  SHF.R.S32.HI R12, RZ, 0x1f, R15 ;  /* 0x0000001fff0c7819 */ /* 0x000fe2000001140f */
[----:B------:R-:W-:Y:S01]  /*06d0*/  ULDC.64 UR12, c[0x0][0x250] ;  /* 0x00009400000c7ab9 */ /* 0x000fe20000000a00 */
[----:B------:R-:W-:Y:S01]  /*06e0*/  ULDC.64 UR8, c[0x0][0x270] ;  /* 0x00009c0000087ab9 */ /* 0x000fe20000000a00 */
[----:B------:R-:W-:Y:S01]  /*06f0*/  IMAD R17, R7, UR12, RZ ;  /* 0x0000000c07117c24 */ /* 0x000fe2000f8e02ff */
[----:B------:R-:W-:Y:S01]  /*0700*/  ULDC UR5, c[0x0][0x260] ;  /* 0x0000980000057ab9 */ /* 0x000fe20000000800 */
[----:B------:R-:W-:Y:S01]  /*0710*/  IMAD R14, R12, UR8, RZ ;  /* 0x000000080c0e7c24 */ /* 0x000fe2000f8e02ff */
[----:B------:R-:W-:Y:S02]  /*0720*/  UIMAD UR5, UR12, UR5, URZ ;  /* 0x000000050c0572a4 */ /* 0x000fe4000f8e023f */
[----:B------:R-:W-:Y:S01]  /*0730*/  IMAD.WIDE.U32 R8, R6, UR12, RZ ;  /* 0x0000000c06087c25 */ /* 0x000fe2000f8e00ff */
[----:B------:R-:W-:-:S03]  /*0740*/  ULDC.64 UR10, c[0x0][0x240] ;  /* 0x00009000000a7ab9 */ /* 0x000fc60000000a00 */
[----:B------:R-:W-:Y:S02]  /*0750*/  IMAD R17, R6, UR13, R17 ;  /* 0x0000000d06117c24 */ /* 0x000fe4000f8e0211 */
[----:B------:R-:W-:-:S04]  /*0760*/  IMAD.WIDE.U32 R10, R15, UR8, R2 ;  /* 0x000000080f0a7c25 */ /* 0x000fc8000f8e0002 */
[----:B------:R-:W-:Y:S01]  /*0770*/  IMAD R19, R15, UR9, R14 ;  /* 0x000000090f137c24 */ /* 0x000fe2000f8e020e */
[----:B------:R-:W-:Y:S01]  /*0780*/  ULDC.64 UR8, c[0x0][0x268] ;  /* 0x00009a0000087ab9 */ /* 0x000fe20000000a00 */
[----:B------:R-:W-:Y:S02]  /*0790*/  IMAD.IADD R9, R9, 0x1, R17 ;  /* 0x0000000109097824 */ /* 0x000fe400078e0211 */
[----:B------:R-:W-:Y:S02]  /*07a0*/  IMAD R17, R5, UR10, RZ ;  /* 0x0000000a05117c24 */ /* 0x000fe4000f8e02ff */
[----:B------:R-:W-:Y:S02]  /*07b0*/  IMAD R12, R12, UR8, RZ ;  /* 0x000000080c0c7c24 */ /* 0x000fe4000f8e02ff */
[----:B------:R-:W-:Y:S02]  /*07c0*/  IMAD.IADD R11, R11, 0x1, R19 ;  /* 0x000000010b0b7824 */ /* 0x000fe400078e0213 */
[----:B------:R-:W-:-:S02]  /*07d0*/  IMAD R5, R5, UR12, RZ ;  /* 0x0000000c05057c24 */ /* 0x000fc4000f8e02ff */
[C---:B------:R-:W-:Y:S02]  /*07e0*/  IMAD R19, R15.reuse, UR5, RZ ;  /* 0x000000050f137c24 */ /* 0x040fe4000f8e02ff */
[----:B------:R-:W-:Y:S02]  /*07f0*/  IMAD R21, R4, UR11, R17 ;  /* 0x0000000b04157c24 */ /* 0x000fe4000f8e0211 */
[C---:B------:R-:W-:Y:S01]  /*0800*/  IMAD R17, R15.reuse, UR9, R12 ;  /* 0x000000090f117c24 */ /* 0x040fe2000f8e020c */
[C---:B------:R-:W-:Y:S01]  /*0810*/  SHF.L.U64.HI R12, R0.reuse, 0x2, R13 ;  /* 0x00000002000c7819 */ /* 0x040fe2000001020d */
[----:B------:R-:W-:Y:S01]  /*0820*/  IMAD.WIDE.U32 R8, R15, UR8, R8 ;  /* 0x000000080f087c25 */ /* 0x000fe2000f8e0008 */
[----:B------:R-:W-:Y:S01]  /*0830*/  SHF.L.U32 R0, R0, 0x2, RZ ;  /* 0x0000000200007819 */ /* 0x000fe200000006ff */
[----:B------:R-:W-:Y:S02]  /*0840*/  ULDC.64 UR8, c[0x0][0x218] ;  /* 0x0000860000087ab9 */ /* 0x000fe40000000a00 */
[----:B------:R-:W-:Y:S01]  /*0850*/  IMAD.WIDE.U32 R6, R4, UR10, R6 ;  /* 0x0000000a04067c25 */ /* 0x000fe2000f8e0006 */
[----:B------:R-:W-:Y:S01]  /*0860*/  IADD3 R14, P2, R2, R8, RZ ;  /* 0x00000008020e7210 */ /* 0x000fe20007f5e0ff */
[----:B------:R-:W-:-:S02]  /*0870*/  ULDC.64 UR10, c[0x0][0x220] ;  /* 0x00008800000a7ab9 */ /* 0x000fc40000000a00 */
[C---:B------:R-:W-:Y:S02]  /*0880*/  IMAD R15, R4.reuse, UR13, R5 ;  /* 0x0000000d040f7c24 */ /* 0x040fe4000f8e0205 */
[----:B------:R-:W-:Y:S01]  /*0890*/  IMAD.WIDE.U32 R4, R4, UR12, R10 ;  /* 0x0000000c04047c25 */ /* 0x000fe2000f8e000a */
[----:B------:R-:W-:-:S03]  /*08a0*/  IADD3 R10, P0, R2, R19, RZ ;  /* 0x00000013020a7210 */ /* 0x000fc60007f1e0ff */
[----:B------:R-:W-:Y:S01]  /*08b0*/  IMAD.IADD R17, R9, 0x1, R17 ;  /* 0x0000000109117824 */ /* 0x000fe200078e0211 */
[----:B------:R-:W-:Y:S01]  /*08c0*/  LEA.HI.X.SX32 R11, R19, R3, 0x1, P0 ;  /* 0x00000003130b7211 */ /* 0x000fe200000f0eff */
[----:B------:R-:W-:Y:S01]  /*08d0*/  IMAD.IADD R7, R7, 0x1, R21 ;  /* 0x0000000107077824 */ /* 0x000fe200078e0215 */
[----:B------:R-:W-:Y:S01]  /*08e0*/  IADD3 R19, P1, R8, UR12, RZ ;  /* 0x0000000c08137c10 */ /* 0x000fe2000ff3e0ff */
[----:B------:R-:W-:Y:S01]  /*08f0*/  IMAD.X R3, R3, 0x1, R17, P2 ;  /* 0x0000000103037824 */ /* 0x000fe200010e0611 */
[----:B------:R-:W-:Y:S01]  /*0900*/  IADD3 R8, P0, R0, UR8, RZ ;  /* 0x0000000800087c10 */ /* 0x000fe2000ff1e0ff */
[----:B------:R-:W-:Y:S01]  /*0910*/  IMAD R7, R7, UR12, RZ ;  /* 0x0000000c07077c24 */ /* 0x000fe2000f8e02ff */
[----:B------:R-:W-:Y:S01]  /*0920*/  IADD3.X R2, R17, UR13, RZ, P1, !PT ;  /* 0x0000000d11027c10 */ /* 0x000fe20008ffe4ff */
[----:B------:R-:W-:Y:S01]  /*0930*/  IMAD.IADD R15, R5, 0x1, R15 ;  /* 0x00000001050f7824 */ /* 0x000fe200078e020f */
[----:B------:R-:W-:Y:S01]  /*0940*/  IADD3.X R9, R12, UR9, RZ, P0, !PT ;  /* 0x000000090c097c10 */ /* 0x000fe200087fe4ff */
[----:B------:R-:W-:Y:S01]  /*0950*/  IMAD R13, R6, UR13, R7 ;  /* 0x0000000d060d7c24 */ /* 0x000fe2000f8e0207 */
[----:B------:R-:W-:Y:S01]  /*0960*/  ISETP.GE.U32.AND P0, PT, R14, R19, PT ;  /* 0x000000130e00720c */ /* 0x000fe20003f06070 */
[----:B------:R-:W-:Y:S01]  /*0970*/  IMAD.WIDE.U32 R6, R6, UR12, R10 ;  /* 0x0000000c06067c25 */ /* 0x000fe2000f8e000a */
[----:B------:R-:W-:Y:S01]  /*0980*/  ULDC.64 UR8, c[0x0][0x230] ;  /* 0x00008c0000087ab9 */ /* 0x000fe20000000a00 */
[----:B------:R-:W-:Y:S01]  /*0990*/  ULDC.64 UR12, c[0x0][0x228] ;  /* 0x00008a00000c7ab9 */ /* 0x000fe20000000a00 */
[----:B------:R-:W-:-:S02]  /*09a0*/  ISETP.GE.AND.EX P0, PT, R3, R2, PT, P0 ;  /* 0x000000020300720c */ /* 0x000fc40003f06300 */
[----:B------:R-:W-:Y:S02]  /*09b0*/  IADD3 R10, P1, R0, UR8, RZ ;  /* 0x00000008000a7c10 */ /* 0x000fe4000ff3e0ff */
[----:B------:R-:W-:Y:S02]  /*09c0*/  LEA R5, P2, R4, UR12, 0x2 ;  /* 0x0000000c04057c11 */ /* 0x000fe4000f8410ff */
[----:B------:R-:W-:Y:S02]  /*09d0*/  LEA R0, P3, R19, UR10, 0x2 ;  /* 0x0000000a13007c11 */ /* 0x000fe4000f8610ff */
[----:B------:R-:W-:Y:S02]  /*09e0*/  LEA R17, P4, R14, UR10, 0x2 ;  /* 0x0000000a0e117c11 */ /* 0x000fe4000f8810ff */
[----:B------:R-:W-:Y:S02]  /*09f0*/  IADD3.X R11, R12, UR9, RZ, P1, !PT ;  /* 0x000000090c0b7c10 */ /* 0x000fe40008ffe4ff */
[----:B------:R-:W-:-:S02]  /*0a00*/  LEA.HI.X R15, R4, UR13, R15, 0x2, P2 ;  /* 0x0000000d040f7c11 */ /* 0x000fc400090f140f */
[----:B------:R-:W-:Y:S02]  /*0a10*/  LEA.HI.X R2, R19, UR11, R2, 0x2, P3 ;  /* 0x0000000b13027c11 */ /* 0x000fe400098f1402 */
[----:B------:R-:W-:Y:S01]  /*0a20*/  LEA.HI.X R14, R14, UR11, R3, 0x2, P4 ;  /* 0x0000000b0e0e7c11 */ /* 0x000fe2000a0f1403 */
[----:B------:R-:W-:Y:S06]  /*0a30*/  @P0 EXIT ;  /* 0x000000000000094d */ /* 0x000fec0003800000 */
[----:B------:R-:W5:Y:S01]  /*0a40*/  LDG.E R4, desc[UR6][R10.64] ;  /* 0x000000060a047981 */ /* 0x000f62000c1e1900 */
[----:B------:R-:W-:Y:S01]  /*0a50*/  ULDC UR5, c[0x0][0xc] ;  /* 0x0000030000057ab9 */ /* 0x000fe20000000800 */
[----:B------:R-:W-:Y:S01]  /*0a60*/  ULDC.64 UR8, c[0x0][0x210] ;  /* 0x0000840000087ab9 */ /* 0x000fe20000000a00 */
[----:B------:R-:W-:Y:S01]  /*0a70*/  UIMAD UR4, UR4, UR5, URZ ;  /* 0x00000005040472a4 */ /* 0x000fe2000f8e023f */
[----:B------:R-:W-:Y:S01]  /*0a80*/  IADD3 R13, R7, R13, RZ ;  /* 0x0000000d070d7210 */ /* 0x000fe20007ffe0ff */
[----:B------:R0:W5:Y:S01]  /*0a90*/  LDG.E R3, desc[UR6][R8.64] ;  /* 0x0000000608037981 */ /* 0x000162000c1e1900 */
[----:B------:R-:W-:Y:S01]  /*0aa0*/  LEA R12, P0, R6, UR8, 0x2 ;  /* 0x00000008060c7c11 */ /* 0x000fe2000f8010ff */
[----:B------:R-:W-:-:S03]  /*0ab0*/  USHF.R.S32.HI UR5, URZ, 0x1f, UR4 ;  /* 0x0000001f3f057899 */ /* 0x000fc60008011404 */
[----:B------:R-:W-:Y:S01]  /*0ac0*/  LEA.HI.X R13, R6, UR9, R13, 0x2, P0 ;  /* 0x00000009060d7c11 */ /* 0x000fe200080f140d */
[----:B------:R-:W-:Y:S01]  /*0ad0*/  USHF.L.U32 UR8, UR4, 0x2, URZ ;  /* 0x0000000204087899 */ /* 0x000fe2000800063f */
[----:B0-----:R-:W-:Y:S02]  /*0ae0*/  IMAD.MOV.U32 R9, RZ, RZ, R14 ;  /* 0x000000ffff097224 */ /* 0x001fe400078e000e */
[----:B------:R-:W-:Y:S01]  /*0af0*/  IMAD.MOV.U32 R14, RZ, RZ, R5 ;  /* 0x000000ffff0e7224 */ /* 0x000fe200078e0005 */
[----:B------:R-:W-:-:S12]  /*0b00*/  USHF.L.U64.HI UR5, UR4, 0x2, UR5 ;  /* 0x0000000204057899 */ /* 0x000fd80008010205 */
.L_x_6:
[----:B------:R-:W-:Y:S01]  /*0b10*/  IMAD.MOV.U32 R8, RZ, RZ, R17 ;  /* 0x000000ffff087224 */ /* 0x000fe200078e0011 */
[----:B------:R-:W-:Y:S01]  /*0b20*/  MOV R7, R15 ;  /* 0x0000000f00077202 */ /* 0x000fe20000000f00 */
[----:B------:R-:W-:-:S04]  /*0b30*/  IMAD.MOV.U32 R6, RZ, RZ, R14 ;  /* 0x000000ffff067224 */ /* 0x000fc800078e000e */
[----:B------:R-:W2:Y:S04]  /*0b40*/  LDG.E R8, desc[UR6][R8.64] ;  /* 0x0000000608087981 */ /* 0x000ea8000c1e1900 */
[----:B------:R0:W2:Y:S02]  /*0b50*/  LDG.E R5, desc[UR6][R6.64] ;  /* 0x0000000606057981 */ /* 0x0000a4000c1e1900 */
[----:B0-----:R-:W-:Y:S01]  /*0b60*/  MOV R6, R12 ;  /* 0x0000000c00067202 */ /* 0x001fe20000000f00 */
[----:B------:R-:W-:Y:S01]  /*0b70*/  IMAD.MOV.U32 R7, RZ, RZ, R13 ;  /* 0x000000ffff077224 */ /* 0x000fe200078e000d */
[----:B------:R-:W-:-:S04]  /*0b80*/  IADD3 R12, P2, R12, UR8, RZ ;  /* 0x000000080c0c7c10 */ /* 0x000fc8000ff5e0ff */
[----:B------:R-:W-:Y:S01]  /*0b90*/  IADD3.X R13, R13, UR5, RZ, P2, !PT ;  /* 0x000000050d0d7c10 */ /* 0x000fe200097fe4ff */
[----:B--2---:R-:W-:-:S05]  /*0ba0*/  FADD.FTZ R5, -R5, R8 ;  /* 0x0000000805057221 */ /* 0x004fca0000010100 */
[C---:B------:R-:W-:Y:S02]  /*0bb0*/  FSETP.GT.FTZ.AND P0, PT, R5.reuse, RZ, PT ;  /* 0x000000ff0500720b */ /* 0x040fe40003f14000 */
[----:B------:R-:W-:-:S04]  /*0bc0*/  FSETP.GEU.FTZ.AND P1, PT, R5, RZ, PT ;  /* 0x000000ff0500720b */ /* 0x000fc80003f3e000 */
[----:B------:R-:W-:-:S04]  /*0bd0*/  SEL R10, RZ, 0x1, P1 ;  /* 0x00000001ff0a7807 */ /* 0x000fc80000800000 */
[----:B------:R-:W-:-:S03]  /*0be0*/  IADD3 R11, -R10, 0x1, RZ ;  /* 0x000000010a0b7810 */ /* 0x000fc60007ffe1ff */
[----:B------:R-:W-:Y:S01]  /*0bf0*/  @!P0 IMAD.MOV R11, RZ, RZ, -R10 ;  /* 0x000000ffff0b8224 */ /* 0x000fe200078e0a0a */
[----:B-----5:R-:W-:-:S04]  /*0c00*/  FSET.BF.EQ.FTZ.AND R5, |R5|, R4, PT ;  /* 0x000000040505720a */ /* 0x020fc80003812200 */
[----:B------:R-:W-:-:S05]  /*0c10*/  I2FP.F32.S32 R10, R11 ;  /* 0x0000000b000a7245 */ /* 0x000fca0000201400 */
[----:B------:R-:W-:Y:S01]  /*0c20*/  FMUL.FTZ R10, R3, R10 ;  /* 0x0000000a030a7220 */ /* 0x000fe20000410000 */
[----:B------:R-:W-:-:S03]  /*0c30*/  IADD3 R17, P0, R17, UR8, RZ ;  /* 0x0000000811117c10 */ /* 0x000fc6000ff1e0ff */
[----:B------:R-:W-:Y:S01]  /*0c40*/  FMUL.FTZ R5, R10, R5 ;  /* 0x000000050a057220 */ /* 0x000fe20000410000 */
[----:B------:R-:W-:Y:S02]  /*0c50*/  IADD3.X R9, R9, UR5, RZ, P0, !PT ;  /* 0x0000000509097c10 */ /* 0x000fe400087fe4ff */
[----:B------:R-:W-:Y:S02]  /*0c60*/  ISETP.GE.U32.AND P0, PT, R17, R0, PT ;  /* 0x000000001100720c */ /* 0x000fe40003f06070 */
[----:B------:R0:W-:Y:S02]  /*0c70*/  STG.E desc[UR6][R6.64], R5 ;  /* 0x0000000506007986 */ /* 0x0001e4000c101906 */
[----:B------:R-:W-:Y:S02]  /*0c80*/  ISETP.GE.U32.AND.EX P0, PT, R9, R2, PT, P0 ;  /* 0x000000020900720c */ /* 0x000fe40003f06100 */
[----:B------:R-:W-:-:S04]  /*0c90*/  IADD3 R14, P1, R14, UR8, RZ ;  /* 0x000000080e0e7c10 */ /* 0x000fc8000ff3e0ff */
[----:B------:R-:W-:-:S07]  /*0ca0*/  IADD3.X R15, R15, UR5, RZ, P1, !PT ;  /* 0x000000050f0f7c10 */ /* 0x000fce0008ffe4ff */
[----:B0-----:R-:W-:Y:S05]  /*0cb0*/  @!P0 BRA `(.L_x_6) ;  /* 0xfffffffc00948947 */ /* 0x001fea000383ffff */
[----:B------:R-:W-:Y:S05]  /*0cc0*/  EXIT ;  /* 0x000000000000794d */ /* 0x000fea0003800000 */
        .weak           $__internal_0_$__cuda_sm20_div_s64
        .type           $__internal_0_$__cuda_sm20_div_s64,@function
        .size           $__internal_0_$__cuda_sm20_div_s64,(.L_x_834 - $__internal_0_$__cuda_sm20_div_s64)
$__internal_0_$__cuda_sm20_div_s64:
[-C--:B------:R-:W-:Y:S02]  /*0cd0*/  IADD3 R7, P1, RZ, -R16.reuse, RZ ;  /* 0x80000010ff077210 */ /* 0x080fe40007f3e0ff */
[----:B------:R-:W-:Y:S02]  /*0ce0*/  ISETP.GE.AND P0, PT, R14, RZ, PT ;  /* 0x000000ff0e00720c */ /* 0x000fe40003f06270 */
[----:B------:R-:W-:Y:S01]  /*0cf0*/  ISETP.GE.AND P3, PT, R17, RZ, PT ;  /* 0x000000ff1100720c */ /* 0x000fe20003f66270 */
[----:B------:R-:W-:Y:S01]  /*0d00*/  IMAD.X R9, RZ, RZ, ~R14, P1 ;  /* 0x000000ffff097224 */ /* 0x000fe200008e0e0e */
[----:B------:R-:W-:-:S04]  /*0d10*/  SEL R6, R7, R16, !P0 ;  /* 0x0000001007067207 */ /* 0x000fc80004000000 */
[----:B------:R-:W-:-:S04]  /*0d20*/  SEL R7, R9, R14, !P0 ;  /* 0x0000000e09077207 */ /* 0x000fc80004000000 */
[----:B------:R-:W0:Y:S08]  /*0d30*/  I2F.U64.RP R19, R6 ;  /* 0x0000000600137312 */ /* 0x000e300000309000 */
[----:B0-----:R-:W0:Y:S02]  /*0d40*/  MUFU.RCP R19, R19 ;  /* 0x0000001300137308 */ /* 0x001e240000001000 */
[----:B0-----:R-:W-:-:S06]  /*0d50*/  IADD3 R10, R19, 0x1ffffffe, RZ ;  /* 0x1ffffffe130a7810 */ /* 0x001fcc0007ffe0ff */
[----:B------:R-:W0:Y:S02]  /*0d60*/  F2I.U64.TRUNC R10, R10 ;  /* 0x0000000a000a7311 */ /* 0x000e24000020d800 */
[----:B0-----:R-:W-:-:S04]  /*0d70*/  IMAD.WIDE.U32 R8, R10, R6, RZ ;  /* 0x000000060a087225 */ /* 0x001fc800078e00ff */
[----:B------:R-:W-:Y:S01]  /*0d80*/  IMAD R9, R10, R7, R9 ;  /* 0x000000070a097224 */ /* 0x000fe200078e0209 */
[----:B------:R-:W-:-:S03]  /*0d90*/  IADD3 R21, P0, RZ, -R8, RZ ;  /* 0x80000008ff157210 */ /* 0x000fc60007f1e0ff */
[----:B------:R-:W-:Y:S02]  /*0da0*/  IMAD R9, R11, R6, R9 ;  /* 0x000000060b097224 */ /* 0x000fe400078e0209 */
[----:B------:R-:W-:-:S04]  /*0db0*/  IMAD.HI.U32 R8, R10, R21, RZ ;  /* 0x000000150a087227 */ /* 0x000fc800078e00ff */
[----:B------:R-:W-:Y:S02]  /*0dc0*/  IMAD.X R23, RZ, RZ, ~R9, P0 ;  /* 0x000000ffff177224 */ /* 0x000fe400000e0e09 */
[----:B------:R-:W-:Y:S02]  /*0dd0*/  IMAD.MOV.U32 R9, RZ, RZ, R10 ;  /* 0x000000ffff097224 */ /* 0x000fe400078e000a */
[-C--:B------:R-:W-:Y:S02]  /*0de0*/  IMAD R25, R11, R23.reuse, RZ ;  /* 0x000000170b197224 */ /* 0x080fe400078e02ff */
[----:B------:R-:W-:-:S04]  /*0df0*/  IMAD.WIDE.U32 R8, P0, R10, R23, R8 ;  /* 0x000000170a087225 */ /* 0x000fc80007800008 */
[----:B------:R-:W-:-:S04]  /*0e00*/  IMAD.HI.U32 R19, R11, R23, RZ ;  /* 0x000000170b137227 */ /* 0x000fc800078e00ff */
[----:B------:R-:W-:Y:S01]  /*0e10*/  IMAD.HI.U32 R8, P1, R11, R21, R8 ;  /* 0x000000150b087227 */ /* 0x000fe20007820008 */
[----:B------:R-:W-:-:S04]  /*0e20*/  IADD3.X R19, R19, R11, RZ, P0, !PT ;  /* 0x0000000b13137210 */ /* 0x000fc800007fe4ff */
[----:B------:R-:W-:-:S04]  /*0e30*/  IADD3 R9, P2, R25, R8, RZ ;  /* 0x0000000819097210 */ /* 0x000fc80007f5e0ff */
[----:B------:R-:W-:Y:S01]  /*0e40*/  IADD3.X R19, RZ, RZ, R19, P2, P1 ;  /* 0x000000ffff137210 */ /* 0x000fe200017e2413 */
[----:B------:R-:W-:-:S04]  /*0e50*/  IMAD.WIDE.U32 R10, R9, R6, RZ ;  /* 0x00000006090a7225 */ /* 0x000fc800078e00ff */
[----:B------:R-:W-:Y:S01]  /*0e60*/  IMAD R8, R9, R7, R11 ;  /* 0x0000000709087224 */ /* 0x000fe200078e020b */
[----:B------:R-:W-:Y:S02]  /*0e70*/  IADD3 R21, P0, RZ, -R10, RZ ;  /* 0x8000000aff157210 */ /* 0x000fe40007f1e0ff */
[----:B------:R-:W-:Y:S01]  /*0e80*/  IADD3 R11, P4, RZ, -R18, RZ ;  /* 0x80000012ff0b7210 */ /* 0x000fe20007f9e0ff */
[----:B------:R-:W-:Y:S02]  /*0e90*/  IMAD R10, R19, R6, R8 ;  /* 0x00000006130a7224 */ /* 0x000fe400078e0208 */
[----:B------:R-:W-:Y:S01]  /*0ea0*/  IMAD.HI.U32 R8, R9, R21, RZ ;  /* 0x0000001509087227 */ /* 0x000fe200078e00ff */
[----:B------:R-:W-:-:S03]  /*0eb0*/  SEL R11, R11, R18, !P3 ;  /* 0x000000120b0b7207 */ /* 0x000fc60005800000 */
[----:B------:R-:W-:Y:S02]  /*0ec0*/  IMAD.X R10, RZ, RZ, ~R10, P0 ;  /* 0x000000ffff0a7224 */ /* 0x000fe400000e0e0a */
[----:B------:R-:W-:Y:S02]  /*0ed0*/  IMAD.X R18, RZ, RZ, ~R17, P4 ;  /* 0x000000ffff127224 */ /* 0x000fe400020e0e11 */
[----:B------:R-:W-:-:S04]  /*0ee0*/  IMAD.WIDE.U32 R8, P0, R9, R10, R8 ;  /* 0x0000000a09087225 */ /* 0x000fc80007800008 */
[----:B------:R-:W-:-:S04]  /*0ef0*/  IMAD.HI.U32 R20, R19, R10, RZ ;  /* 0x0000000a13147227 */ /* 0x000fc800078e00ff */
[----:B------:R-:W-:-:S04]  /*0f00*/  IMAD.HI.U32 R8, P1, R19, R21, R8 ;  /* 0x0000001513087227 */ /* 0x000fc80007820008 */
[----:B------:R-:W-:-:S05]  /*0f10*/  IMAD R9, R19, R10, RZ ;  /* 0x0000000a13097224 */ /* 0x000fca00078e02ff */
[----:B------:R-:W-:Y:S02]  /*0f20*/  IADD3 R10, P2, R9, R8, RZ ;  /* 0x00000008090a7210 */ /* 0x000fe40007f5e0ff */
[----:B------:R-:W-:Y:S02]  /*0f30*/  IADD3.X R9, R20, R19, RZ, P0, !PT ;  /* 0x0000001314097210 */ /* 0x000fe400007fe4ff */
[----:B------:R-:W-:Y:S01]  /*0f40*/  SEL R19, R18, R17, !P3 ;  /* 0x0000001112137207 */ /* 0x000fe20005800000 */
[----:B------:R-:W-:Y:S01]  /*0f50*/  IMAD.HI.U32 R8, R10, R11, RZ ;  /* 0x0000000b0a087227 */ /* 0x000fe200078e00ff */
[----:B------:R-:W-:-:S03]  /*0f60*/  IADD3.X R18, RZ, RZ, R9, P2, P1 ;  /* 0x000000ffff127210 */ /* 0x000fc600017e2409 */
[----:B------:R-:W-:Y:S02]  /*0f70*/  IMAD.MOV.U32 R9, RZ, RZ, RZ ;  /* 0x000000ffff097224 */ /* 0x000fe400078e00ff */
[-C--:B------:R-:W-:Y:S02]  /*0f80*/  IMAD R21, R18, R19.reuse, RZ ;  /* 0x0000001312157224 */ /* 0x080fe400078e02ff */
[----:B------:R-:W-:-:S04]  /*0f90*/  IMAD.WIDE.U32 R8, R10, R19, R8 ;  /* 0x000000130a087225 */ /* 0x000fc800078e0008 */
[----:B------:R-:W-:-:S04]  /*0fa0*/  IMAD.HI.U32 R23, R18, R19, RZ ;  /* 0x0000001312177227 */ /* 0x000fc800078e00ff */
[----:B------:R-:W-:-:S04]  /*0fb0*/  IMAD.HI.U32 R8, P0, R18, R11, R8 ;  /* 0x0000000b12087227 */ /* 0x000fc80007800008 */
[----:B------:R-:W-:Y:S01]  /*0fc0*/  IMAD.X R23, RZ, RZ, R23, P0 ;  /* 0x000000ffff177224 */ /* 0x000fe200000e0617 */
[----:B------:R-:W-:-:S04]  /*0fd0*/  IADD3 R21, P1, R21, R8, RZ ;  /* 0x0000000815157210 */ /* 0x000fc80007f3e0ff */
[----:B------:R-:W-:Y:S01]  /*0fe0*/  IADD3.X R23, RZ, R23, RZ, P1, !PT ;  /* 0x00000017ff177210 */ /* 0x000fe20000ffe4ff */
[----:B------:R-:W-:-:S04]  /*0ff0*/  IMAD.WIDE.U32 R8, R21, R6, RZ ;  /* 0x0000000615087225 */ /* 0x000fc800078e00ff */
[----:B------:R-:W-:Y:S01]  /*1000*/  IMAD R9, R21, R7, R9 ;  /* 0x0000000715097224 */ /* 0x000fe200078e0209 */
[----:B------:R-:W-:-:S03]  /*1010*/  IADD3 R25, P1, -R8, R11, RZ ;  /* 0x0000000b08197210 */ /* 0x000fc60007f3e1ff */
[-C--:B------:R-:W-:Y:S01]  /*1020*/  IMAD R8, R23, R6.reuse, R9 ;  /* 0x0000000617087224 */ /* 0x080fe200078e0209 */
[----:B------:R-:W-:-:S03]  /*1030*/  ISETP.GE.U32.AND P0, PT, R25, R6, PT ;  /* 0x000000061900720c */ /* 0x000fc60003f06070 */
[----:B------:R-:W-:Y:S01]  /*1040*/  IMAD.X R19, R19, 0x1, ~R8, P1 ;  /* 0x0000000113137824 */ /* 0x000fe200008e0e08 */
[----:B------:R-:W-:Y:S02]  /*1050*/  IADD3 R9, P1, R25, -R6, RZ ;  /* 0x8000000619097210 */ /* 0x000fe40007f3e0ff */
[----:B------:R-:W-:Y:S02]  /*1060*/  IADD3 R8, P2, R21, 0x1, RZ ;  /* 0x0000000115087810 */ /* 0x000fe40007f5e0ff */
[C---:B------:R-:W-:Y:S01]  /*1070*/  ISETP.GE.U32.AND.EX P0, PT, R19.reuse, R7, PT, P0 ;  /* 0x000000071300720c */ /* 0x040fe20003f06100 */
[----:B------:R-:W-:Y:S01]  /*1080*/  IMAD.X R11, R19, 0x1, ~R7, P1 ;  /* 0x00000001130b7824 */ /* 0x000fe200008e0e07 */
[----:B------:R-:W-:Y:S02]  /*1090*/  IADD3.X R10, RZ, R23, RZ, P2, !PT ;  /* 0x00000017ff0a7210 */ /* 0x000fe400017fe4ff */
[----:B------:R-:W-:Y:S02]  /*10a0*/  SEL R9, R9, R25, P0 ;  /* 0x0000001909097207 */ /* 0x000fe40000000000 */
[----:B------:R-:W-:-:S02]  /*10b0*/  SEL R21, R8, R21, P0 ;  /* 0x0000001508157207 */ /* 0x000fc40000000000 */
[----:B------:R-:W-:Y:S02]  /*10c0*/  SEL R11, R11, R19, P0 ;  /* 0x000000130b0b7207 */ /* 0x000fe40000000000 */
[----:B------:R-:W-:Y:S02]  /*10d0*/  ISETP.GE.U32.AND P1, PT, R9, R6, PT ;  /* 0x000000060900720c */ /* 0x000fe40003f26070 */
[----:B------:R-:W-:Y:S02]  /*10e0*/  SEL R6, R10, R23, P0 ;  /* 0x000000170a067207 */ /* 0x000fe40000000000 */
[----:B------:R-:W-:Y:S02]  /*10f0*/  IADD3 R8, P2, R21, 0x1, RZ ;  /* 0x0000000115087810 */ /* 0x000fe40007f5e0ff */
[----:B------:R-:W-:Y:S02]  /*1100*/  ISETP.GE.U32.AND.EX P0, PT, R11, R7, PT, P1 ;  /* 0x000000070b00720c */ /* 0x000fe40003f06110 */
[----:B------:R-:W-:Y:S01]  /*1110*/  LOP3.LUT R10, R14, R17, RZ, 0x3c, !PT ;  /* 0x000000110e0a7212 */ /* 0x000fe200078e3cff */
[----:B------:R-:W-:Y:S01]  /*1120*/  IMAD.X R9, RZ, RZ, R6, P2 ;  /* 0x000000ffff097224 */ /* 0x000fe200010e0606 */
[----:B------:R-:W-:-:S02]  /*1130*/  SEL R8, R8, R21, P0 ;  /* 0x0000001508087207 */ /* 0x000fc40000000000 */
[----:B------:R-:W-:Y:S02]  /*1140*/  ISETP.GE.AND P1, PT, R10, RZ, PT ;  /* 0x000000ff0a00720c */ /* 0x000fe40003f26270 */
[----:B------:R-:W-:Y:S02]  /*1150*/  SEL R9, R9, R6, P0 ;  /* 0x0000000609097207 */ /* 0x000fe40000000000 */
[-C--:B------:R-:W-:Y:S02]  /*1160*/  IADD3 R7, P2, RZ, -R8.reuse, RZ ;  /* 0x80000008ff077210 */ /* 0x080fe40007f5e0ff */
[----:B------:R-:W-:Y:S02]  /*1170*/  ISETP.NE.U32.AND P0, PT, R16, RZ, PT ;  /* 0x000000ff1000720c */ /* 0x000fe40003f05070 */
[----:B------:R-:W-:Y:S01]  /*1180*/  SEL R8, R7, R8, !P1 ;  /* 0x0000000807087207 */ /* 0x000fe20004800000 */
[----:B------:R-:W-:Y:S01]  /*1190*/  IMAD.X R6, RZ, RZ, ~R9, P2 ;  /* 0x000000ffff067224 */ /* 0x000fe200010e0e09 */
[----:B------:R-:W-:Y:S01]  /*11a0*/  ISETP.NE.AND.EX P0, PT, R14, RZ, PT, P0 ;  /* 0x000000ff0e00720c */ /* 0x000fe20003f05300 */
[----:B------:R-:W-:-:S03]  /*11b0*/  IMAD.MOV.U32 R7, RZ, RZ, 0x0 ;  /* 0x00000000ff077424 */ /* 0x000fc600078e00ff */
[----:B------:R-:W-:Y:S02]  /*11c0*/  SEL R9, R6, R9, !P1 ;  /* 0x0000000906097207 */ /* 0x000fe40004800000 */
[----:B------:R-:W-:Y:S02]  /*11d0*/  MOV R6, R12 ;  /* 0x0000000c00067202 */ /* 0x000fe40000000f00 */
[----:B------:R-:W-:Y:S02]  /*11e0*/  SEL R8, R8, 0xffffffff, P0 ;  /* 0xffffffff08087807 */ /* 0x000fe40000000000 */
[----:B------:R-:W-:Y:S01]  /*11f0*/  SEL R9, R9, 0xffffffff, P0 ;  /* 0xffffffff09097807 */ /* 0x000fe20000000000 */
[----:B------:R-:W-:Y:S06]  /*1200*/  RET.REL.NODEC R6 `(_ZN2at6native55_GLOBAL__N__6c1c77d0_17_DistanceKernel_cu_7dd49032_293831cdist_backward_kernel_cuda_implIfNS1_5distsIfE3infEEEvPT_PKS6_S9_S9_S9_S6_lllllll) ;  /* 0xffffffec067c7950 */ /* 0x000fec0003c3ffff */
.L_x_7:
[----:B------:R-:W-:-:S00]  /*1210*/  BRA `(.L_x_7) ;  /* 0xfffffffc00fc7947 */ /* 0x000fc0000383ffff */
[----:B------:R-:W-:-:S00]  /*1220*/  NOP ;  /* 0x0000000000007918 */ /* 0x000fc00000000000 */
        /* <DEDUP_REMOVED lines=13> */
.L_x_834:


//--------------------- .text._ZN2at6native55_GLOBAL__N__6c1c77d0_17_DistanceKernel_cu_7dd49032_293831cdist_backward_kernel_cuda_implIfNS1_5distsIfE3twoEEEvPT_PKS6_S9_S9_S9_S6_lllllll --------------------------
	.section	.text._ZN2at6native55_GLOBAL__N__6c1c77d0_17_DistanceKernel_cu_7dd49032_293831cdist_backward_kernel_cuda_implIfNS1_5distsIfE3twoEEEvPT_PKS6_S9_S9_S9_S6_lllllll,"ax",@progbits
	.align	128
.text._ZN2at6native55_GLOBAL__N__6c1c77d0_17_DistanceKernel_cu_7dd49032_293831cdist_backward_kernel_cuda_implIfNS1_5distsIfE3twoEEEvPT_PKS6_S9_S9_S9_S6_lllllll:
        .type           _ZN2at6native55_GLOBAL__N__6c1c77d0_17_DistanceKernel_cu_7dd49032_293831cdist_backward_kernel_cuda_implIfNS1_5distsIfE3twoEEEvPT_PKS6_S9_S9_S9_S6_lllllll,@function
        .size           _ZN2at6native55_GLOBAL__N__6c1c77d0_17_DistanceKernel_cu_7dd49032_293831cdist_backward_kernel_cuda_implIfNS1_5distsIfE3twoEEEvPT_PKS6_S9_S9_S9_S6_lllllll,(.L_x_836 - _ZN2at6native55_GLOBAL__N__6c1c77d0_17_DistanceKernel_cu_7dd49032_293831cdist_backward_kernel_cuda_implIfNS1_5distsIfE3twoEEEvPT_PKS6_S9_S9_S9_S6_lllllll)
        .other          _ZN2at6native55_GLOBAL__N__6c1c77d0_17_DistanceKernel_cu_7dd49032_293831cdist_backward_kernel_cuda_implIfNS1_5distsIfE3twoEEEvPT_PKS6_S9_S9_S9_S6_lllllll,@"STO_CUDA_ENTRY STV_DEFAULT"
_ZN2at6native55_GLOBAL__N__6c1c77d0_17_DistanceKernel_cu_7dd49032_293831cdist_backward_kernel_cuda_implIfNS1_5distsIfE3twoEEEvPT_PKS6_S9_S9_S9_S6_lllllll:
        /* <DEDUP_REMOVED lines=32> */
[----:B------:R-:W-:Y:S05]  /*0200*/  CALL.REL.NOINC `($__internal_1_$__cuda_sm20_div_s64) ;  /* 0x0000000800a47944 */ /* 0x000fea0003c00000 */
[--C-:B------:R-:W-:Y:S01]  /*0210*/  IMAD.MOV R5, RZ, RZ, -R8.reuse ;  /* 0x000000ffff057224 */ /* 0x100fe200078e0a08 */
[----:B------:R-:W-:Y:S01]  /*0220*/  ULDC UR5, c[0x0][0x260] ;  /* 0x0000980000057ab9 */ /* 0x000fe20000000800 */
[----:B------:R-:W-:Y:S02]  /*0230*/  IMAD.MOV.U32 R15, RZ, RZ, R8 ;  /* 0x000000ffff0f7224 */ /* 0x000fe400078e0008 */
[----:B------:R-:W-:Y:S01]  /*0240*/  IMAD R4, R5, UR5, R0 ;  /* 0x0000000505047c24 */ /* 0x000fe2000f8e0200 */
[----:B------:R-:W-:Y:S06]  /*0250*/  BRA `(.L_x_10) ;  /* 0x0000000000547947 */ /* 0x000fec0003800000 */
.L_x_9:
        /* <DEDUP_REMOVED lines=21> */
.L_x_10:
[----:B------:R-:W-:Y:S05]  /*03b0*/  BSYNC B0 ;  /* 0x0000000000007941 */ /* 0x000fea0003800000 */
.L_x_8:
        /* <DEDUP_REMOVED lines=8> */
[----:B------:R-:W-:Y:S01]  /*0440*/  MOV R18, R4 ;  /* 0x0000000400127202 */ /* 0x000fe20000000f00 */
[----:B------:R-:W-:Y:S01]  /*0450*/  IMAD.U32 R16, RZ, RZ, UR8 ;  /* 0x00000008ff107e24 */ /* 0x000fe2000f8e00ff */
[----:B------:R-:W-:Y:S01]  /*0460*/  MOV R17, R5 ;  /* 0x0000000500117202 */ /* 0x000fe20000000f00 */
[----:B------:R-:W-:Y:S01]  /*0470*/  IMAD.U32 R14, RZ, RZ, UR9 ;  /* 0x00000009ff0e7e24 */ /* 0x000fe2000f8e00ff */
[----:B------:R-:W-:-:S07]  /*0480*/  MOV R12, 0x4a0 ;  /* 0x000004a0000c7802 */ /* 0x000fce0000000f00 */
[----:B------:R-:W-:Y:S05]  /*0490*/  CALL.REL.NOINC `($__internal_1_$__cuda_sm20_div_s64) ;  /* 0x0000000800007944 */ /* 0x000fea0003c00000 */
[----:B------:R-:W-:Y:S01]  /*04a0*/  IADD3 R7, P0, RZ, -R8, RZ ;  /* 0x80000008ff077210 */ /* 0x000fe20007f1e0ff */
[----:B------:R-:W-:-:S04]  /*04b0*/  ULDC.64 UR8, c[0x0][0x248] ;  /* 0x0000920000087ab9 */ /* 0x000fc80000000a00 */
[----:B------:R-:W-:Y:S02]  /*04c0*/  IMAD.X R6, RZ, RZ, ~R9, P0 ;  /* 0x000000ffff067224 */ /* 0x000fe400000e0e09 */
[----:B------:R-:W-:-:S04]  /*04d0*/  IMAD.WIDE.U32 R4, R7, UR8, R4 ;  /* 0x0000000807047c25 */ /* 0x000fc8000f8e0004 */
[----:B------:R-:W-:-:S04]  /*04e0*/  IMAD R6, R6, UR8, RZ ;  /* 0x0000000806067c24 */ /* 0x000fc8000f8e02ff */
[----:B------:R-:W-:Y:S01]  /*04f0*/  IMAD R7, R7, UR9, R6 ;  /* 0x0000000907077c24 */ /* 0x000fe2000f8e0206 */
[----:B------:R-:W-:-:S03]  /*0500*/  MOV R6, R8 ;  /* 0x0000000800067202 */ /* 0x000fc60000000f00 */
[----:B------:R-:W-:Y:S02]  /*0510*/  IMAD.IADD R5, R5, 0x1, R7 ;  /* 0x0000000105057824 */ /* 0x000fe400078e0207 */
[----:B------:R-:W-:Y:S01]  /*0520*/  IMAD.MOV.U32 R7, RZ, RZ, R9 ;  /* 0x000000ffff077224 */ /* 0x000fe200078e0009 */
[----:B------:R-:W-:Y:S06]  /*0530*/  BRA `(.L_x_13) ;  /* 0x00000000005c7947 */ /* 0x000fec0003800000 */
.L_x_12:
        /* <DEDUP_REMOVED lines=15> */
[----:B------:R-:W-:Y:S01]  /*0630*/  @P0 IADD3 R7, R7, -UR5, RZ ;  /* 0x8000000507070c10 */ /* 0x000fe2000fffe0ff */
[----:B------:R-:W-:-:S03]  /*0640*/  @P0 VIADD R6, R6, 0x1 ;  /* 0x0000000106060836 */ /* 0x000fc60000000000 */
[----:B------:R-:W-:-:S13]  /*0650*/  ISETP.GE.U32.AND P1, PT, R7, UR5, PT ;  /* 0x0000000507007c0c */ /* 0x000fda000bf26070 */
[----:B------:R-:W-:Y:S01]  /*0660*/  @P1 VIADD R6, R6, 0x1 ;  /* 0x0000000106061836 */ /* 0x000fe20000000000 */
[----:B------:R-:W-:-:S04]  /*0670*/  @!P2 LOP3.LUT R6, RZ, UR5, RZ, 0x33, !PT ;  /* 0x00000005ff06ac12 */ /* 0x000fc8000f8e33ff */
[----:B------:R-:W-:-:S05]  /*0680*/  IADD3 R7, -R6, RZ, RZ ;  /* 0x000000ff06077210 */ /* 0x000fca0007ffe1ff */
[----:B------:R-:W-:Y:S02]  /*0690*/  IMAD R4, R7, UR5, R4 ;  /* 0x0000000507047c24 */ /* 0x000fe4000f8e0204 */
[----:B------:R-:W-:-:S07]  /*06a0*/  IMAD.MOV.U32 R7, RZ, RZ, RZ ;  /* 0x000000ffff077224 */ /* 0x000fce00078e00ff */
.L_x_13:
[----:B------:R-:W-:Y:S05]  /*06b0*/  BSYNC B0 ;  /* 0x0000000000007941 */ /* 0x000fea0003800000 */
.L_x_11:
[----:B------:R-:W-:Y:S01]  /*06c0*/  ULDC.64 UR12, c[0x0][0x250] ;  /* 0x00009400000c7ab9 */ /* 0x000fe20000000a00 */
[----:B------:R-:W-:Y:S01]  /*06d0*/  SHF.R.S32.HI R12, RZ, 0x1f, R15 ;  /* 0x0000001fff0c7819 */ /* 0x000fe2000001140f */
[----:B------:R-:W-:Y:S01]  /*06e0*/  IMAD R17, R7, UR12, RZ ;  /* 0x0000000c07117c24 */ /* 0x000fe2000f8e02ff */
[----:B------:R-:W-:Y:S01]  /*06f0*/  ULDC.64 UR8, c[0x0][0x270] ;  /* 0x00009c0000087ab9 */ /* 0x000fe20000000a00 */
[C---:B------:R-:W-:Y:S01]  /*0700*/  IMAD.WIDE.U32 R8, R6.reuse, UR12, RZ ;  /* 0x0000000c06087c25 */ /* 0x040fe2000f8e00ff */
[----:B------:R-:W-:Y:S01]  /*0710*/  ULDC UR5, c[0x0][0x260] ;  /* 0x0000980000057ab9 */ /* 0x000fe20000000800 */
[----:B------:R-:W-:Y:S01]  /*0720*/  ULDC.64 UR10, c[0x0][0x240] ;  /* 0x00009000000a7ab9 */ /* 0x000fe20000000a00 */
[----:B------:R-:W-:Y:S01]  /*0730*/  UIMAD UR5, UR12, UR5, URZ ;  /* 0x000000050c0572a4 */ /* 0x000fe2000f8e023f */
[----:B------:R-:W-:Y:S02]  /*0740*/  IMAD R17, R6, UR13, R17 ;  /* 0x0000000d06117c24 */ /* 0x000fe4000f8e0211 */
[----:B------:R-:W-:-:S02]  /*0750*/  IMAD R14, R12, UR8, RZ ;  /* 0x000000080c0e7c24 */ /* 0x000fc4000f8e02ff */
[----:B------:R-:W-:Y:S01]  /*0760*/  IMAD.WIDE.U32 R10, R15, UR8, R2 ;  /* 0x000000080f0a7c25 */ /* 0x000fe2000f8e0002 */
[----:B------:R-:W-:-:S03]  /*0770*/  IADD3 R9, R9, R17, RZ ;  /* 0x0000001109097210 */ /* 0x000fc60007ffe0ff */
[----:B------:R-:W-:Y:S01]  /*0780*/  IMAD R19, R15, UR9, R14 ;  /* 0x000000090f137c24 */ /* 0x000fe2000f8e020e */
[----:B------:R-:W-:Y:S01]  /*0790*/  ULDC.64 UR8, c[0x0][0x268] ;  /* 0x00009a0000087ab9 */ /* 0x000fe20000000a00 */
[----:B------:R-:W-:Y:S02]  /*07a0*/  IMAD R17, R5, UR10, RZ ;  /* 0x0000000a05117c24 */ /* 0x000fe4000f8e02ff */
[----:B------:R-:W-:Y:S02]  /*07b0*/  IMAD.IADD R11, R11, 0x1, R19 ;  /* 0x000000010b0b7824 */ /* 0x000fe400078e0213 */
[----:B------:R-:W-:Y:S02]  /*07c0*/  IMAD R12, R12, UR8, RZ ;  /* 0x000000080c0c7c24 */ /* 0x000fe4000f8e02ff */
[----:B------:R-:W-:Y:S02]  /*07d0*/  IMAD R19, R4, UR11, R17 ;  /* 0x0000000b04137c24 */ /* 0x000fe4000f8e0211 */
[----:B------:R-:W-:-:S02]  /*07e0*/  IMAD R5, R5, UR12, RZ ;  /* 0x0000000c05057c24 */ /* 0x000fc4000f8e02ff */
[C---:B------:R-:W-:Y:S02]  /*07f0*/  IMAD R17, R15.reuse, UR5, RZ ;  /* 0x000000050f117c24 */ /* 0x040fe4000f8e02ff */
        /* <DEDUP_REMOVED lines=15> */
[----:B------:R-:W-:Y:S01]  /*08f0*/  IMAD R7, R7, UR12, RZ ;  /* 0x0000000c07077c24 */ /* 0x000fe2000f8e02ff */
[----:B------:R-:W-:Y:S01]  /*0900*/  IADD3 R8, P0, R0, UR8, RZ ;  /* 0x0000000800087c10 */ /* 0x000fe2000ff1e0ff */
[----:B------:R-:W-:Y:S01]  /*0910*/  IMAD.X R17, R3, 0x1, R21, P2 ;  /* 0x0000000103117824 */ /* 0x000fe200010e0615 */
[----:B------:R-:W-:Y:S01]  /*0920*/  IADD3.X R2, R21, UR13, RZ, P1, !PT ;  /* 0x0000000d15027c10 */ /* 0x000fe20008ffe4ff */
[----:B------:R-:W-:Y:S01]  /*0930*/  IMAD R13, R6, UR13, R7 ;  /* 0x0000000d060d7c24 */ /* 0x000fe2000f8e0207 */
[----:B------:R-:W-:Y:S01]  /*0940*/  IADD3.X R9, R12, UR9, RZ, P0, !PT ;  /* 0x000000090c097c10 */ /* 0x000fe200087fe4ff */
[----:B------:R-:W-:Y:S01]  /*0950*/  IMAD.WIDE.U32 R6, R6, UR12, R10 ;  /* 0x0000000c06067c25 */ /* 0x000fe2000f8e000a */
[----:B------:R-:W-:Y:S01]  /*0960*/  ISETP.GE.U32.AND P0, PT, R14, R19, PT ;  /* 0x000000130e00720c */ /* 0x000fe20003f06070 */
[----:B------:R-:W-:Y:S01]  /*0970*/  ULDC.64 UR8, c[0x0][0x230] ;  /* 0x00008c0000087ab9 */ /* 0x000fe20000000a00 */
[----:B------:R-:W-:Y:S01]  /*0980*/  ULDC.64 UR12, c[0x0][0x228] ;  /* 0x00008a00000c7ab9 */ /* 0x000fe20000000a00 */
[----:B------:R-:W-:-:S02]  /*0990*/  IADD3 R10, P1, R0, UR8, RZ ;  /* 0x00000008000a7c10 */ /* 0x000fc4000ff3e0ff */
[----:B------:R-:W-:Y:S02]  /*09a0*/  ISETP.GE.AND.EX P0, PT, R17, R2, PT, P0 ;  /* 0x000000021100720c */ /* 0x000fe40003f06300 */
[----:B------:R-:W-:Y:S02]  /*09b0*/  IADD3 R15, R5, R15, RZ ;  /* 0x0000000f050f7210 */ /* 0x000fe40007ffe0ff */
[----:B------:R-:W-:Y:S02]  /*09c0*/  LEA R3, P2, R4, UR12, 0x2 ;  /* 0x0000000c04037c11 */ /* 0x000fe4000f8410ff */
[----:B------:R-:W-:Y:S02]  /*09d0*/  LEA R0, P3, R19, UR10, 0x2 ;  /* 0x0000000a13007c11 */ /* 0x000fe4000f8610ff */
[----:B------:R-:W-:Y:S02]  /*09e0*/  LEA R5, P4, R14, UR10, 0x2 ;  /* 0x0000000a0e057c11 */ /* 0x000fe4000f8810ff */
[----:B------:R-:W-:-:S02]  /*09f0*/  LEA.HI.X R16, R4, UR13, R15, 0x2, P2 ;  /* 0x0000000d04107c11 */ /* 0x000fc400090f140f */
[----:B------:R-:W-:Y:S02]  /*0a00*/  IADD3.X R11, R12, UR9, RZ, P1, !PT ;  /* 0x000000090c0b7c10 */ /* 0x000fe40008ffe4ff */
[----:B------:R-:W-:Y:S02]  /*0a10*/  LEA.HI.X R2, R19, UR11, R2, 0x2, P3 ;  /* 0x0000000b13027c11 */ /* 0x000fe400098f1402 */
[----:B------:R-:W-:Y:S01]  /*0a20*/  LEA.HI.X R4, R14, UR11, R17, 0x2, P4 ;  /* 0x0000000b0e047c11 */ /* 0x000fe2000a0f1411 */
[----:B------:R-:W-:Y:S06]  /*0a30*/  @P0 EXIT ;  /* 0x000000000000094d */ /* 0x000fec0003800000 */
[----:B------:R-:W5:Y:S01]  /*0a40*/  LDG.E R8, desc[UR6][R8.64] ;  /* 0x0000000608087981 */ /* 0x000f62000c1e1900 */
[----:B------:R-:W-:Y:S01]  /*0a50*/  ULDC UR5, c[0x0][0xc] ;  /* 0x0000030000057ab9 */ /* 0x000fe20000000800 */
[----:B------:R-:W-:Y:S01]  /*0a60*/  ULDC.64 UR8, c[0x0][0x210] ;  /* 0x0000840000087ab9 */ /* 0x000fe20000000a00 */
[----:B------:R-:W-:Y:S01]  /*0a70*/  IMAD.IADD R7, R7, 0x1, R13 ;  /* 0x0000000107077824 */ /* 0x000fe200078e020d */
[----:B------:R-:W-:Y:S01]  /*0a80*/  UIMAD UR4, UR4, UR5, URZ ;  /* 0x00000005040472a4 */ /* 0x000fe2000f8e023f */
[C---:B------:R-:W-:Y:S01]  /*0a90*/  LEA R13, P0, R6.reuse, UR8, 0x2 ;  /* 0x00000008060d7c11 */ /* 0x040fe2000f8010ff */
[----:B------:R0:W5:Y:S01]  /*0aa0*/  LDG.E R10, desc[UR6][R10.64] ;  /* 0x000000060a0a7981 */ /* 0x000162000c1e1900 */
[----:B------:R-:W-:Y:S01]  /*0ab0*/  IMAD.MOV.U32 R15, RZ, RZ, R5 ;  /* 0x000000ffff0f7224 */ /* 0x000fe200078e0005 */
[----:B------:R-:W-:Y:S01]  /*0ac0*/  USHF.R.S32.HI UR5, URZ, 0x1f, UR4 ;  /* 0x0000001f3f057899 */ /* 0x000fe20008011404 */
[----:B------:R-:W-:Y:S01]  /*0ad0*/  LEA.HI.X R14, R6, UR9, R7, 0x2, P0 ;  /* 0x00000009060e7c11 */ /* 0x000fe200080f1407 */
[----:B------:R-:W-:Y:S01]  /*0ae0*/  USHF.L.U32 UR8, UR4, 0x2, URZ ;  /* 0x0000000204087899 */ /* 0x000fe2000800063f */
[----:B------:R-:W-:Y:S01]  /*0af0*/  MOV R7, R4 ;  /* 0x0000000400077202 */ /* 0x000fe20000000f00 */
[----:B------:R-:W-:Y:S01]  /*0b00*/  USHF.L.U64.HI UR5, UR4, 0x2, UR5 ;  /* 0x0000000204057899 */ /* 0x000fe20008010205 */
[----:B0-----:R-:W-:-:S11]  /*0b10*/  IMAD.MOV.U32 R11, RZ, RZ, R3 ;  /* 0x000000ffff0b7224 */ /* 0x001fd600078e0003 */
.L_x_14:
[----:B-----5:R-:W-:-:S13]  /*0b20*/  FSETP.NEU.FTZ.AND P0, PT, R10, RZ, PT ;  /* 0x000000ff0a00720b */ /* 0x020fda0003f1d000 */
[----:B------:R-:W-:Y:S01]  /*0b30*/  @P0 IMAD.MOV.U32 R6, RZ, RZ, R15 ;  /* 0x000000ffff060224 */ /* 0x000fe200078e000f */
[----:B------:R-:W-:Y:S01]  /*0b40*/  @P0 MOV R5, R16 ;  /* 0x0000001000050202 */ /* 0x000fe20000000f00 */
[----:B------:R-:W-:-:S04]  /*0b50*/  @P0 IMAD.MOV.U32 R4, RZ, RZ, R11 ;  /* 0x000000ffff040224 */ /* 0x000fc800078e000b */
[----:B------:R-:W2:Y:S04]  /*0b60*/  @P0 LDG.E R6, desc[UR6][R6.64] ;  /* 0x0000000606060981 */ /* 0x000ea8000c1e1900 */
[----:B------:R0:W2:Y:S01]  /*0b70*/  @P0 LDG.E R3, desc[UR6][R4.64] ;  /* 0x0000000604030981 */ /* 0x0000a2000c1e1900 */
[----:B------:R-:W1:Y:S01]  /*0b80*/  @P0 MUFU.RCP R12, R10 ;  /* 0x0000000a000c0308 */ /* 0x000e620000001000 */
[----:B0-----:R-:W-:Y:S01]  /*0b90*/  MOV R4, R13 ;  /* 0x0000000d00047202 */ /* 0x001fe20000000f00 */
[----:B------:R-:W-:Y:S01]  /*0ba0*/  IMAD.MOV.U32 R5, RZ, RZ, R14 ;  /* 0x000000ffff057224 */ /* 0x000fe200078e000e */
[----:B------:R-:W-:Y:S02]  /*0bb0*/  IADD3 R13, P2, R13, UR8, RZ ;  /* 0x000000080d0d7c10 */ /* 0x000fe4000ff5e0ff */
[----:B------:R-:W-:-:S02]  /*0bc0*/  IADD3 R11, P1, R11, UR8, RZ ;  /* 0x000000080b0b7c10 */ /* 0x000fc4000ff3e0ff */
[----:B------:R-:W-:Y:S02]  /*0bd0*/  IADD3.X R14, R14, UR5, RZ, P2, !PT ;  /* 0x000000050e0e7c10 */ /* 0x000fe400097fe4ff */
[----:B------:R-:W-:Y:S01]  /*0be0*/  IADD3.X R16, R16, UR5, RZ, P1, !PT ;  /* 0x0000000510107c10 */ /* 0x000fe20008ffe4ff */
[----:B--2---:R-:W-:Y:S01]  /*0bf0*/  @P0 FADD.FTZ R9, -R3, R6 ;  /* 0x0000000603090221 */ /* 0x004fe20000010100 */
[----:B------:R-:W-:-:S03]  /*0c00*/  IMAD.MOV.U32 R3, RZ, RZ, RZ ;  /* 0x000000ffff037224 */ /* 0x000fc600078e00ff */
[----:B------:R-:W-:-:S04]  /*0c10*/  @P0 FMUL.FTZ R9, R8, R9 ;  /* 0x0000000908090220 */ /* 0x000fc80000410000 */
[----:B-1----:R-:W-:Y:S01]  /*0c20*/  @P0 FMUL.FTZ R3, R9, R12 ;  /* 0x0000000c09030220 */ /* 0x002fe20000410000 */
[----:B------:R-:W-:-:S04]  /*0c30*/  IADD3 R15, P0, R15, UR8, RZ ;  /* 0x000000080f0f7c10 */ /* 0x000fc8000ff1e0ff */
[----:B------:R0:W-:Y:S01]  /*0c40*/  STG.E desc[UR6][R4.64], R3 ;  /* 0x0000000304007986 */ /* 0x0001e2000c101906 */
[----:B------:R-:W-:Y:S02]  /*0c50*/  IADD3.X R7, R7, UR5, RZ, P0, !PT ;  /* 0x0000000507077c10 */ /* 0x000fe400087fe4ff */
[----:B------:R-:W-:-:S04]  /*0c60*/  ISETP.GE.U32.AND P0, PT, R15, R0, PT ;  /* 0x000000000f00720c */ /* 0x000fc80003f06070 */
[----:B------:R-:W-:-:S13]  /*0c70*/  ISETP.GE.U32.AND.EX P0, PT, R7, R2, PT, P0 ;  /* 0x000000020700720c */ /* 0x000fda0003f06100 */
[----:B0-----:R-:W-:Y:S05]  /*0c80*/  @!P0 BRA `(.L_x_14) ;  /* 0xfffffffc00a48947 */ /* 0x001fea000383ffff */
[----:B------:R-:W-:Y:S05]  /*0c90*/  EXIT ;  /* 0x000000000000794d */ /* 0x000fea0003800000 */
        .weak           $__internal_1_$__cuda_sm20_div_s64
        .type           $__internal_1_$__cuda_sm20_div_s64,@function
        .size           $__internal_1_$__cuda_sm20_div_s64,(.L_x_836 - $__internal_1_$__cuda_sm20_div_s64)
$__internal_1_$__cuda_sm20_div_s64:
        /* <DEDUP_REMOVED lines=83> */
[----:B------:R-:W-:Y:S06]  /*11d0*/  RET.REL.NODEC R6 `(_ZN2at6native55_GLOBAL__N__6c1c77d0_17_DistanceKernel_cu_7dd49032_293831cdist_backward_kernel_cuda_implIfNS1_5distsIfE3twoEEEvPT_PKS6_S9_S9_S9_S6_lllllll) ;  /* 0xffffffec06887950 */ /* 0x000fec0003c3ffff */
.L_x_15:
        /* <DEDUP_REMOVED lines=10> */
.L_x_836:


//--------------------- .text._ZN2at6native55_GLOBAL__N__6c1c77d0_17_DistanceKernel_cu_7dd49032_293831cdist_backward_kernel_cuda_implIfNS1_5distsIfE6lt_twoEEEvPT_PKS6_S9_S9_S9_S6_lllllll --------------------------
	.section	.text._ZN2at6native55_GLOBAL__N__6c1c77d0_17_DistanceKernel_cu_7dd49032_293831cdist_backward_kernel_cuda_implIfNS1_5distsIfE6lt_twoEEEvPT_PKS6_S9_S9_S9_S6_lllllll,"ax",@progbits
	.align	128
.text._ZN2at6native55_GLOBAL__N__6c1c77d0_17_DistanceKernel_cu_7dd49032_293831cdist_backward_kernel_cuda_implIfNS1_5distsIfE6lt_twoEEEvPT_PKS6_S9_S9_S9_S6_lllllll:
        .type           _ZN2at6native55_GLOBAL__N__6c1c77d0_17_DistanceKernel_cu_7dd49032_293831cdist_backward_kernel_cuda_implIfNS1_5distsIfE6lt_twoEEEvPT_PKS6_S9_S9_S9_S6_lllllll,@function
        .size           _ZN2at6native55_GLOBAL__N__6c1c77d0_17_DistanceKernel_cu_7dd49032_293831cdist_backward_kernel_cuda_implIfNS1_5distsIfE6lt_twoEEEvPT_PKS6_S9_S9_S9_S6_lllllll,(.L_x_838 - _ZN2at6native55_GLOBAL__N__6c1c77d0_17_DistanceKernel_cu_7dd49032_293831cdist_backward_kernel_cuda_implIfNS1_5distsIfE6lt_twoEEEvPT_PKS6_S9_S9_S9_S6_lllllll)
        .other          _ZN2at6native55_GLOBAL__N__6c1c77d0_17_DistanceKernel_cu_7dd49032_293831cdist_backward_kernel_cuda_implIfNS1_5distsIfE6lt_twoEEEvPT_PKS6_S9_S9_S9_S6_lllllll,@"STO_CUDA_ENTRY STV_DEFAULT"
_ZN2at6native55_GLOBAL__N__6c1c77d0_17_DistanceKernel_cu_7dd49032_293831cdist_backward_kernel_cuda_implIfNS1_5distsIfE6lt_twoEEEvPT_PKS6_S9_S9_S9_S6_lllllll:
        /* <DEDUP_REMOVED lines=32> */
[----:B------:R-:W-:Y:S05]  /*0200*/  CALL.REL.NOINC `($__internal_2_$__cuda_sm20_div_s64) ;  /* 0x0000000c00a07944 */ /* 0x000fea0003c00000 */
[--C-:B------:R-:W-:Y:S01]  /*0210*/  IMAD.MOV R5, RZ, RZ, -R8.reuse ;  /* 0x000000ffff057224 */ /* 0x100fe200078e0a08 */
[----:B------:R-:W-:Y:S01]  /*0220*/  ULDC UR5, c[0x0][0x260] ;  /* 0x0000980000057ab9 */ /* 0x000fe20000000800 */
[----:B------:R-:W-:Y:S02]  /*0230*/  IMAD.MOV.U32 R15, RZ, RZ, R8 ;  /* 0x000000ffff0f7224 */ /* 0x000fe400078e0008 */
[----:B------:R-:W-:Y:S01]  /*0240*/  IMAD R4, R5, UR5, R0 ;  /* 0x0000000505047c24 */ /* 0x000fe2000f8e0200 */
[----:B------:R-:W-:Y:S06]  /*0250*/  BRA `(.L_x_18) ;  /* 0x0000000000547947 */ /* 0x000fec0003800000 */
.L_x_17:
        /* <DEDUP_REMOVED lines=21> */
.L_x_18:
[----:B------:R-:W-:Y:S05]  /*03b0*/  BSYNC B0 ;  /* 0x0000000000007941 */ /* 0x000fea0003800000 */
.L_x_16:
        /* <DEDUP_REMOVED lines=13> */
[----:B------:R-:W-:Y:S05]  /*0490*/  CALL.REL.NOINC `($__internal_2_$__cuda_sm20_div_s64) ;  /* 0x0000000800fc7944 */ /* 0x000fea0003c00000 */
        /* <DEDUP_REMOVED lines=10> */
.L_x_20:
        /* <DEDUP_REMOVED lines=23> */
.L_x_21:
[----:B------:R-:W-:Y:S05]  /*06b0*/  BSYNC B0 ;  /* 0x0000000000007941 */ /* 0x000fea0003800000 */
.L_x_19:
[----:B------:R-:W-:Y:S01]  /*06c0*/  ULDC.64 UR12, c[0x0][0x250] ;  /* 0x00009400000c7ab9 */ /* 0x000fe20000000a00 */
[----:B------:R-:W-:Y:S01]  /*06d0*/  SHF.R.S32.HI R12, RZ, 0x1f, R15 ;  /* 0x0000001fff0c7819 */ /* 0x000fe2000001140f */
[----:B------:R-:W-:Y:S01]  /*06e0*/  IMAD R17, R7, UR12, RZ ;  /* 0x0000000c07117c24 */ /* 0x000fe2000f8e02ff */
[----:B------:R-:W-:Y:S01]  /*06f0*/  ULDC.64 UR8, c[0x0][0x270] ;  /* 0x00009c0000087ab9 */ /* 0x000fe20000000a00 */
[----:B------:R-:W-:Y:S01]  /*0700*/  IMAD.WIDE.U32 R10, R6, UR12, RZ ;  /* 0x0000000c060a7c25 */ /* 0x000fe2000f8e00ff */
[----:B------:R-:W-:Y:S01]  /*0710*/  ULDC UR5, c[0x0][0x260] ;  /* 0x0000980000057ab9 */ /* 0x000fe20000000800 */
[----:B------:R-:W-:Y:S01]  /*0720*/  ULDC.64 UR10, c[0x0][0x240] ;  /* 0x00009000000a7ab9 */ /* 0x000fe20000000a00 */
[----:B------:R-:W-:Y:S01]  /*0730*/  UIMAD UR5, UR12, UR5, URZ ;  /* 0x000000050c0572a4 */ /* 0x000fe2000f8e023f */
[----:B------:R-:W-:Y:S01]  /*0740*/  IMAD R14, R12, UR8, RZ ;  /* 0x000000080c0e7c24 */ /* 0x000fe2000f8e02ff */
[----:B------:R-:W-:Y:S01]  /*0750*/  SHF.L.U64.HI R13, R0, 0x2, R13 ;  /* 0x00000002000d7819 */ /* 0x000fe2000001020d */
[----:B------:R-:W-:Y:S01]  /*0760*/  IMAD R17, R6, UR13, R17 ;  /* 0x0000000d06117c24 */ /* 0x000fe2000f8e0211 */
[----:B------:R-:W-:Y:S01]  /*0770*/  SHF.L.U32 R0, R0, 0x2, RZ ;  /* 0x0000000200007819 */ /* 0x000fe200000006ff */
[----:B------:R-:W-:-:S04]  /*0780*/  IMAD.WIDE.U32 R8, R15, UR8, R2 ;  /* 0x000000080f087c25 */ /* 0x000fc8000f8e0002 */
[----:B------:R-:W-:Y:S01]  /*0790*/  IMAD R19, R15, UR9, R14 ;  /* 0x000000090f137c24 */ /* 0x000fe2000f8e020e */
[----:B------:R-:W-:Y:S01]  /*07a0*/  ULDC.64 UR8, c[0x0][0x268] ;  /* 0x00009a0000087ab9 */ /* 0x000fe20000000a00 */
[----:B------:R-:W-:Y:S02]  /*07b0*/  IMAD.IADD R11, R11, 0x1, R17 ;  /* 0x000000010b0b7824 */ /* 0x000fe400078e0211 */
[----:B------:R-:W-:Y:S02]  /*07c0*/  IMAD R17, R5, UR10, RZ ;  /* 0x0000000a05117c24 */ /* 0x000fe4000f8e02ff */
[----:B------:R-:W-:Y:S02]  /*07d0*/  IMAD.IADD R9, R9, 0x1, R19 ;  /* 0x0000000109097824 */ /* 0x000fe400078e0213 */
[----:B------:R-:W-:Y:S02]  /*07e0*/  IMAD R12, R12, UR8, RZ ;  /* 0x000000080c0c7c24 */ /* 0x000fe4000f8e02ff */
[----:B------:R-:W-:-:S02]  /*07f0*/  IMAD R19, R4, UR11, R17 ;  /* 0x0000000b04137c24 */ /* 0x000fc4000f8e0211 */
[----:B------:R-:W-:Y:S02]  /*0800*/  IMAD R5, R5, UR12, RZ ;  /* 0x0000000c05057c24 */ /* 0x000fe4000f8e02ff */
[C---:B------:R-:W-:Y:S02]  /*0810*/  IMAD R17, R15.reuse, UR5, RZ ;  /* 0x000000050f117c24 */ /* 0x040fe4000f8e02ff */
[C---:B------:R-:W-:Y:S02]  /*0820*/  IMAD R21, R15.reuse, UR9, R12 ;  /* 0x000000090f157c24 */ /* 0x040fe4000f8e020c */
[----:B------:R-:W-:Y:S01]  /*0830*/  IMAD.WIDE.U32 R10, R15, UR8, R10 ;  /* 0x000000080f0a7c25 */ /* 0x000fe2000f8e000a */
[----:B------:R-:W-:-:S03]  /*0840*/  ULDC.64 UR8, c[0x0][0x218] ;  /* 0x0000860000087ab9 */ /* 0x000fc60000000a00 */
[----:B------:R-:W-:Y:S01]  /*0850*/  IMAD.WIDE.U32 R6, R4, UR10, R6 ;  /* 0x0000000a04067c25 */ /* 0x000fe2000f8e0006 */
[----:B------:R-:W-:Y:S01]  /*0860*/  IADD3 R14, P2, R2, R10, RZ ;  /* 0x0000000a020e7210 */ /* 0x000fe20007f5e0ff */
[----:B------:R-:W-:Y:S02]  /*0870*/  ULDC.64 UR10, c[0x0][0x220] ;  /* 0x00008800000a7ab9 */ /* 0x000fe40000000a00 */
        /* <DEDUP_REMOVED lines=11> */
[C---:B------:R-:W-:Y:S01]  /*0930*/  IMAD R7, R6.reuse, UR13, R7 ;  /* 0x0000000d06077c24 */ /* 0x040fe2000f8e0207 */
[----:B------:R-:W-:Y:S01]  /*0940*/  IADD3.X R11, R13, UR9, RZ, P0, !PT ;  /* 0x000000090d0b7c10 */ /* 0x000fe200087fe4ff */
[----:B------:R-:W-:Y:S01]  /*0950*/  IMAD.WIDE.U32 R8, R6, UR12, R8 ;  /* 0x0000000c06087c25 */ /* 0x000fe2000f8e0008 */
[----:B------:R-:W-:Y:S01]  /*0960*/  ISETP.GE.U32.AND P0, PT, R14, R19, PT ;  /* 0x000000130e00720c */ /* 0x000fe20003f06070 */
[----:B------:R-:W-:Y:S01]  /*0970*/  ULDC.64 UR8, c[0x0][0x230] ;  /* 0x00008c0000087ab9 */ /* 0x000fe20000000a00 */
[----:B------:R-:W-:Y:S01]  /*0980*/  ULDC.64 UR12, c[0x0][0x228] ;  /* 0x00008a00000c7ab9 */ /* 0x000fe20000000a00 */
[----:B------:R-:W-:Y:S01]  /*0990*/  IADD3 R12, P1, R0, UR8, RZ ;  /* 0x00000008000c7c10 */ /* 0x000fe2000ff3e0ff */
[----:B------:R-:W-:Y:S01]  /*09a0*/  IMAD.IADD R3, R5, 0x1, R15 ;  /* 0x0000000105037824 */ /* 0x000fe200078e020f */
[----:B------:R-:W-:-:S02]  /*09b0*/  ISETP.GE.AND.EX P0, PT, R17, R2, PT, P0 ;  /* 0x000000021100720c */ /* 0x000fc40003f06300 */
[----:B------:R-:W-:Y:S02]  /*09c0*/  LEA R15, P2, R4, UR12, 0x2 ;  /* 0x0000000c040f7c11 */ /* 0x000fe4000f8410ff */
[----:B------:R-:W-:Y:S02]  /*09d0*/  LEA R0, P3, R19, UR10, 0x2 ;  /* 0x0000000a13007c11 */ /* 0x000fe4000f8610ff */
[----:B------:R-:W-:Y:S02]  /*09e0*/  LEA R5, P4, R14, UR10, 0x2 ;  /* 0x0000000a0e057c11 */ /* 0x000fe4000f8810ff */
[----:B------:R-:W-:Y:S02]  /*09f0*/  IADD3.X R13, R13, UR9, RZ, P1, !PT ;  /* 0x000000090d0d7c10 */ /* 0x000fe40008ffe4ff */
[----:B------:R-:W-:Y:S02]  /*0a00*/  LEA.HI.X R16, R4, UR13, R3, 0x2, P2 ;  /* 0x0000000d04107c11 */ /* 0x000fe400090f1403 */
[----:B------:R-:W-:-:S02]  /*0a10*/  LEA.HI.X R2, R19, UR11, R2, 0x2, P3 ;  /* 0x0000000b13027c11 */ /* 0x000fc400098f1402 */
[----:B------:R-:W-:Y:S01]  /*0a20*/  LEA.HI.X R14, R14, UR11, R17, 0x2, P4 ;  /* 0x0000000b0e0e7c11 */ /* 0x000fe2000a0f1411 */
[----:B------:R-:W-:Y:S06]  /*0a30*/  @P0 EXIT ;  /* 0x000000000000094d */ /* 0x000fec0003800000 */
[----:B------:R-:W0:Y:S01]  /*0a40*/  LDC R17, c[0x0][0x238] ;  /* 0x00008e00ff117b82 */ /* 0x000e220000000800 */
[----:B------:R-:W-:Y:S01]  /*0a50*/  ULDC.64 UR8, c[0x0][0x210] ;  /* 0x0000840000087ab9 */ /* 0x000fe20000000a00 */
[----:B------:R-:W-:Y:S01]  /*0a60*/  IADD3 R7, R9, R7, RZ ;  /* 0x0000000709077210 */ /* 0x000fe20007ffe0ff */
[----:B------:R1:W5:Y:S01]  /*0a70*/  LDG.E R3, desc[UR6][R10.64] ;  /* 0x000000060a037981 */ /* 0x000362000c1e1900 */
[----:B------:R-:W-:-:S03]  /*0a80*/  LEA R6, P0, R8, UR8, 0x2 ;  /* 0x0000000808067c11 */ /* 0x000fc6000f8010ff */
[----:B------:R2:W5:Y:S01]  /*0a90*/  LDG.E R4, desc[UR6][R12.64] ;  /* 0x000000060c047981 */ /* 0x000562000c1e1900 */
[----:B------:R-:W-:Y:S01]  /*0aa0*/  LEA.HI.X R7, R8, UR9, R7, 0x2, P0 ;  /* 0x0000000908077c11 */ /* 0x000fe200080f1407 */
[----:B------:R-:W-:Y:S02]  /*0ab0*/  ULDC UR5, c[0x0][0xc] ;  /* 0x0000030000057ab9 */ /* 0x000fe40000000800 */
[----:B------:R-:W-:Y:S01]  /*0ac0*/  UIMAD UR4, UR4, UR5, URZ ;  /* 0x00000005040472a4 */ /* 0x000fe2000f8e023f */
[----:B-1----:R-:W-:-:S03]  /*0ad0*/  IMAD.MOV.U32 R11, RZ, RZ, R14 ;  /* 0x000000ffff0b7224 */ /* 0x002fc600078e000e */
[----:B------:R-:W-:Y:S01]  /*0ae0*/  USHF.R.S32.HI UR5, URZ, 0x1f, UR4 ;  /* 0x0000001f3f057899 */ /* 0x000fe20008011404 */
[----:B------:R-:W-:Y:S02]  /*0af0*/  IMAD.MOV.U32 R10, RZ, RZ, R15 ;  /* 0x000000ffff0a7224 */ /* 0x000fe400078e000f */
[----:B--2---:R-:W-:Y:S01]  /*0b00*/  IMAD.MOV.U32 R13, RZ, RZ, R16 ;  /* 0x000000ffff0d7224 */ /* 0x004fe200078e0010 */
[C---:B0-----:R-:W-:Y:S01]  /*0b10*/  FSETP.GEU.FTZ.AND P0, PT, R17.reuse, 1, PT ;  /* 0x3f8000001100780b */ /* 0x041fe20003f1e000 */
[----:B------:R-:W-:-:S12]  /*0b20*/  FADD.FTZ R12, R17, -1 ;  /* 0xbf800000110c7421 */ /* 0x000fd80000010000 */
[----:B------:R-:W-:Y:S05]  /*0b30*/  @!P0 BRA `(.L_x_22) ;  /* 0x0000000000a08947 */ /* 0x000fea0003800000 */
[----:B-----5:R-:W0:Y:S01]  /*0b40*/  MUFU.LG2 R9, R4 ;  /* 0x0000000400097308 */ /* 0x020e220000000c00 */
[----:B------:R-:W-:Y:S02]  /*0b50*/  USHF.L.U64.HI UR5, UR4, 0x2, UR5 ;  /* 0x0000000204057899 */ /* 0x000fe40008010205 */
[----:B------:R-:W-:Y:S01]  /*0b60*/  USHF.L.U32 UR4, UR4, 0x2, URZ ;  /* 0x0000000204047899 */ /* 0x000fe2000800063f */
[----:B0-----:R-:W-:-:S11]  /*0b70*/  FMUL.FTZ R14, R12, R9 ;  /* 0x000000090c0e7220 */ /* 0x001fd60000410000 */
.L_x_23:
[----:B------:R-:W-:-:S13]  /*0b80*/  FSETP.NEU.FTZ.AND P1, PT, R4, RZ, PT ;  /* 0x000000ff0400720b */ /* 0x000fda0003f3d000 */
[----:B0-----:R-:W-:Y:S01]  /*0b90*/  @P1 IMAD.MOV.U32 R8, RZ, RZ, R5 ;  /* 0x000000ffff081224 */ /* 0x001fe200078e0005 */
[----:B------:R-:W-:Y:S01]  /*0ba0*/  @P1 MOV R16, R10 ;  /* 0x0000000a00101202 */ /* 0x000fe20000000f00 */
[----:B------:R-:W-:Y:S02]  /*0bb0*/  @P1 IMAD.MOV.U32 R17, RZ, RZ, R13 ;  /* 0x000000ffff111224 */ /* 0x000fe400078e000d */
[----:B------:R-:W-:-:S03]  /*0bc0*/  @P1 IMAD.MOV.U32 R9, RZ, RZ, R11 ;  /* 0x000000ffff091224 */ /* 0x000fc600078e000b */
[----:B------:R-:W2:Y:S04]  /*0bd0*/  @P1 LDG.E R15, desc[UR6][R16.64] ;  /* 0x00000006100f1981 */ /* 0x000ea8000c1e1900 */
[----:B------:R0:W2:Y:S02]  /*0be0*/  @P1 LDG.E R8, desc[UR6][R8.64] ;  /* 0x0000000608081981 */ /* 0x0000a4000c1e1900 */
[----:B0-----:R-:W-:Y:S01]  /*0bf0*/  @P1 MUFU.EX2 R9, -R14 ;  /* 0x8000000e00091308 */ /* 0x001fe20000000800 */
[----:B--2---:R-:W-:-:S04]  /*0c00*/  @P1 FADD.FTZ R15, -R15, R8 ;  /* 0x000000080f0f1221 */ /* 0x004fc80000010100 */
[C---:B------:R-:W-:Y:S01]  /*0c10*/  @P1 FADD.FTZ R19, |R15|.reuse, -RZ ;  /* 0x800000ff0f131221 */ /* 0x040fe20000010200 */
[C---:B------:R-:W-:Y:S02]  /*0c20*/  FSETP.GT.OR P2, PT, R15.reuse, RZ, !P1 ;  /* 0x000000ff0f00720b */ /* 0x040fe40004f44400 */
[----:B------:R-:W-:-:S03]  /*0c30*/  @P1 FSETP.GEU.FTZ.AND P0, PT, R15, RZ, PT ;  /* 0x000000ff0f00120b */ /* 0x000fc60003f1e000 */
[----:B------:R-:W0:Y:S01]  /*0c40*/  @P1 MUFU.LG2 R19, R19 ;  /* 0x0000001300131308 */ /* 0x000e220000000c00 */
[----:B------:R-:W-:Y:S02]  /*0c50*/  @P1 SEL R15, RZ, 0x1, P0 ;  /* 0x00000001ff0f1807 */ /* 0x000fe40000000000 */
[----:B------:R-:W-:Y:S02]  /*0c60*/  IADD3 R5, P0, R5, UR4, RZ ;  /* 0x0000000405057c10 */ /* 0x000fe4000ff1e0ff */
[----:B------:R-:W-:Y:S02]  /*0c70*/  @P1 IADD3 R18, -R15, 0x1, RZ ;  /* 0x000000010f121810 */ /* 0x000fe40007ffe1ff */
[----:B------:R-:W-:Y:S02]  /*0c80*/  IADD3.X R11, R11, UR5, RZ, P0, !PT ;  /* 0x000000050b0b7c10 */ /* 0x000fe400087fe4ff */
[----:B------:R-:W-:Y:S01]  /*0c90*/  @!P2 IADD3 R18, -R15, RZ, RZ ;  /* 0x000000ff0f12a210 */ /* 0x000fe20007ffe1ff */
[----:B------:R-:W-:Y:S01]  /*0ca0*/  IMAD.MOV.U32 R15, RZ, RZ, RZ ;  /* 0x000000ffff0f7224 */ /* 0x000fe200078e00ff */
[----:B------:R-:W-:-:S02]  /*0cb0*/  ISETP.GE.U32.AND P0, PT, R5, R0, PT ;  /* 0x000000000500720c */ /* 0x000fc40003f06070 */
[----:B------:R-:W-:Y:S02]  /*0cc0*/  @P1 I2FP.F32.S32 R8, R18 ;  /* 0x0000001200081245 */ /* 0x000fe40000201400 */
[----:B------:R-:W-:Y:S01]  /*0cd0*/  ISETP.GE.U32.AND.EX P0, PT, R11, R2, PT, P0 ;  /* 0x000000020b00720c */ /* 0x000fe20003f06100 */
[----:B0-----:R-:W-:-:S04]  /*0ce0*/  @P1 FMUL.FTZ R20, R12, R19 ;  /* 0x000000130c141220 */ /* 0x001fc80000410000 */
[----:B------:R-:W0:Y:S02]  /*0cf0*/  @P1 MUFU.EX2 R21, R20 ;  /* 0x0000001400151308 */ /* 0x000e240000000800 */
[----:B0-----:R-:W-:-:S04]  /*0d00*/  @P1 FMUL.FTZ R8, R8, R21 ;  /* 0x0000001508081220 */ /* 0x001fc80000410000 */
[----:B------:R-:W-:-:S04]  /*0d10*/  @P1 FMUL.FTZ R8, R3, R8 ;  /* 0x0000000803081220 */ /* 0x000fc80000410000 */
[----:B------:R-:W-:Y:S01]  /*0d20*/  @P1 FMUL.FTZ R15, R8, R9 ;  /* 0x00000009080f1220 */ /* 0x000fe20000410000 */
[----:B------:R-:W-:Y:S01]  /*0d30*/  IMAD.MOV.U32 R8, RZ, RZ, R6 ;  /* 0x000000ffff087224 */ /* 0x000fe200078e0006 */
[----:B------:R-:W-:Y:S01]  /*0d40*/  IADD3 R6, P2, R6, UR4, RZ ;  /* 0x0000000406067c10 */ /* 0x000fe2000ff5e0ff */
[----:B------:R-:W-:Y:S01]  /*0d50*/  IMAD.MOV.U32 R9, RZ, RZ, R7 ;  /* 0x000000ffff097224 */ /* 0x000fe200078e0007 */
[----:B------:R-:W-:Y:S02]  /*0d60*/  IADD3 R10, P1, R10, UR4, RZ ;  /* 0x000000040a0a7c10 */ /* 0x000fe4000ff3e0ff */
[----:B------:R-:W-:Y:S02]  /*0d70*/  IADD3.X R7, R7, UR5, RZ, P2, !PT ;  /* 0x0000000507077c10 */ /* 0x000fe400097fe4ff */
[----:B------:R0:W-:Y:S01]  /*0d80*/  STG.E desc[UR6][R8.64], R15 ;  /* 0x0000000f08007986 */ /* 0x0001e2000c101906 */
[----:B------:R-:W-:Y:S01]  /*0d90*/  IADD3.X R13, R13, UR5, RZ, P1, !PT ;  /* 0x000000050d0d7c10 */ /* 0x000fe20008ffe4ff */
[----:B------:R-:W-:Y:S07]  /*0da0*/  @!P0 BRA `(.L_x_23) ;  /* 0xfffffffc00748947 */ /* 0x000fee000383ffff */
[----:B------:R-:W-:Y:S05]  /*0db0*/  EXIT ;  /* 0x000000000000794d */ /* 0x000fea0003800000 */
.L_x_22:
[----:B-----5:R-:W-:Y:S01]  /*0dc0*/  FSETP.NEU.FTZ.AND P1, PT, R4, RZ, PT ;  /* 0x000000ff0400720b */ /* 0x020fe20003f3d000 */
[----:B------:R-:W-:Y:S02]  /*0dd0*/  USHF.L.U64.HI UR5, UR4, 0x2, UR5 ;  /* 0x0000000204057899 */ /* 0x000fe40008010205 */
[----:B------:R-:W-:-:S12]  /*0de0*/  USHF.L.U32 UR4, UR4, 0x2, URZ ;  /* 0x0000000204047899 */ /* 0x000fd8000800063f */
.L_x_26:
[----:B------:R-:W-:Y:S01]  /*0df0*/  MOV R8, R10 ;  /* 0x0000000a00087202 */ /* 0x000fe20000000f00 */
[----:B------:R-:W-:Y:S01]  /*0e00*/  IMAD.MOV.U32 R9, RZ, RZ, R13 ;  /* 0x000000ffff097224 */ /* 0x000fe200078e000d */
[----:B------:R-:W-:Y:S01]  /*0e10*/  MOV R15, R11 ;  /* 0x0000000b000f7202 */ /* 0x000fe20000000f00 */
[----:B------:R-:W-:-:S03]  /*0e20*/  IMAD.MOV.U32 R14, RZ, RZ, R5 ;  /* 0x000000ffff0e7224 */ /* 0x000fc600078e0005 */
[----:B------:R0:W2:Y:S04]  /*0e30*/  LDG.E R8, desc[UR6][R8.64] ;  /* 0x0000000608087981 */ /* 0x0000a8000c1e1900 */
[----:B------:R-:W2:Y:S01]  /*0e40*/  LDG.E R15, desc[UR6][R14.64] ;  /* 0x000000060e0f7981 */ /* 0x000ea2000c1e1900 */
[----:B------:R-:W-:Y:S01]  /*0e50*/  BSSY B0, `(.L_x_24) ;  /* 0x0000018000007945 */ /* 0x000fe20003800000 */
[----:B------:R-:W-:Y:S01]  /*0e60*/  IMAD.MOV.U32 R17, RZ, RZ, RZ ;  /* 0x000000ffff117224 */ /* 0x000fe200078e00ff */
[----:B0-----:R-:W-:Y:S01]  /*0e70*/  MOV R9, R7 ;  /* 0x0000000700097202 */ /* 0x001fe20000000f00 */
[----:B--2---:R-:W-:Y:S01]  /*0e80*/  FADD.FTZ R19, -R8, R15 ;  /* 0x0000000f08137221 */ /* 0x004fe20000010100 */
[----:B------:R-:W-:-:S04]  /*0e90*/  IMAD.MOV.U32 R8, RZ, RZ, R6 ;  /* 0x000000ffff087224 */ /* 0x000fc800078e0006 */
[----:B------:R-:W-:-:S04]  /*0ea0*/  FSETP.NEU.FTZ.AND P0, PT, R19, RZ, PT ;  /* 0x000000ff1300720b */ /* 0x000fc80003f1d000 */
[----:B------:R-:W-:-:S13]  /*0eb0*/  PLOP3.LUT P0, PT, P1, P0, PT, 0x2a, 0x0 ;  /* 0x000000000000781c */ /* 0x000fda0000f00572 */
[----:B------:R-:W-:Y:S05]  /*0ec0*/  @P0 BRA `(.L_x_25) ;  /* 0x0000000000400947 */ /* 0x000fea0003800000 */
[C---:B------:R-:W-:Y:S01]  /*0ed0*/  FADD.FTZ R16, |R19|.reuse, -RZ ;  /* 0x800000ff13107221 */ /* 0x040fe20000010200 */
[----:B------:R-:W0:Y:S01]  /*0ee0*/  MUFU.LG2 R17, R4 ;  /* 0x0000000400117308 */ /* 0x000e220000000c00 */
[C---:B------:R-:W-:Y:S02]  /*0ef0*/  FSETP.GT.FTZ.AND P0, PT, R19.reuse, RZ, PT ;  /* 0x000000ff1300720b */ /* 0x040fe40003f14000 */
[----:B------:R-:W-:-:S04]  /*0f00*/  FSETP.GEU.FTZ.AND P2, PT, R19, RZ, PT ;  /* 0x000000ff1300720b */ /* 0x000fc80003f5e000 */
[----:B------:R-:W-:Y:S01]  /*0f10*/  SEL R14, RZ, 0x1, P2 ;  /* 0x00000001ff0e7807 */ /* 0x000fe20001000000 */
[----:B------:R-:W1:Y:S01]  /*0f20*/  MUFU.LG2 R15, R16 ;  /* 0x00000010000f7308 */ /* 0x000e620000000c00 */
[----:B0-----:R-:W-:-:S07]  /*0f30*/  FMUL.FTZ R19, R12, R17 ;  /* 0x000000110c137220 */ /* 0x001fce0000410000 */
[----:B------:R-:W-:Y:S01]  /*0f40*/  MUFU.EX2 R19, -R19 ;  /* 0x8000001300137308 */ /* 0x000fe20000000800 */
[----:B-1----:R-:W-:Y:S01]  /*0f50*/  FMUL.FTZ R18, R12, R15 ;  /* 0x0000000f0c127220 */ /* 0x002fe20000410000 */
[----:B------:R-:W-:Y:S01]  /*0f60*/  IADD3 R15, -R14, 0x1, RZ ;  /* 0x000000010e0f7810 */ /* 0x000fe20007ffe1ff */
[----:B------:R-:W-:-:S05]  /*0f70*/  @!P0 IMAD.MOV R15, RZ, RZ, -R14 ;  /* 0x000000ffff0f8224 */ /* 0x000fca00078e0a0e */
[----:B------:R-:W0:Y:S01]  /*0f80*/  MUFU.EX2 R18, R18 ;  /* 0x0000001200127308 */ /* 0x000e220000000800 */
[----:B------:R-:W-:-:S05]  /*0f90*/  I2FP.F32.S32 R15, R15 ;  /* 0x0000000f000f7245 */ /* 0x000fca0000201400 */
[----:B0-----:R-:W-:-:S04]  /*0fa0*/  FMUL.FTZ R14, R15, R18 ;  /* 0x000000120f0e7220 */ /* 0x001fc80000410000 */
[----:B------:R-:W-:-:S04]  /*0fb0*/  FMUL.FTZ R14, R3, R14 ;  /* 0x0000000e030e7220 */ /* 0x000fc80000410000 */
[----:B------:R-:W-:-:S07]  /*0fc0*/  FMUL.FTZ R17, R14, R19 ;  /* 0x000000130e117220 */ /* 0x000fce0000410000 */
.L_x_25:
[----:B------:R-:W-:Y:S05]  /*0fd0*/  BSYNC B0 ;  /* 0x0000000000007941 */ /* 0x000fea0003800000 */
.L_x_24:
[----:B------:R-:W-:Y:S01]  /*0fe0*/  IADD3 R5, P0, R5, UR4, RZ ;  /* 0x0000000405057c10 */ /* 0x000fe2000ff1e0ff */
[----:B------:R0:W-:Y:S01]  /*0ff0*/  STG.E desc[UR6][R8.64], R17 ;  /* 0x0000001108007986 */ /* 0x0001e2000c101906 */
[----:B------:R-:W-:Y:S02]  /*1000*/  IADD3 R10, P2, R10, UR4, RZ ;  /* 0x000000040a0a7c10 */ /* 0x000fe4000ff5e0ff */
[----:B------:R-:W-:Y:S02]  /*1010*/  IADD3.X R11, R11, UR5, RZ, P0, !PT ;  /* 0x000000050b0b7c10 */ /* 0x000fe400087fe4ff */
[----:B------:R-:W-:Y:S02]  /*1020*/  ISETP.GE.U32.AND P0, PT, R5, R0, PT ;  /* 0x000000000500720c */ /* 0x000fe40003f06070 */
[----:B------:R-:W-:Y:S02]  /*1030*/  IADD3 R6, P3, R6, UR4, RZ ;  /* 0x0000000406067c10 */ /* 0x000fe4000ff7e0ff */
[----:B------:R-:W-:-:S02]  /*1040*/  ISETP.GE.U32.AND.EX P0, PT, R11, R2, PT, P0 ;  /* 0x000000020b00720c */ /* 0x000fc40003f06100 */
[----:B------:R-:W-:Y:S02]  /*1050*/  IADD3.X R13, R13, UR5, RZ, P2, !PT ;  /* 0x000000050d0d7c10 */ /* 0x000fe400097fe4ff */
[----:B------:R-:W-:-:S09]  /*1060*/  IADD3.X R7, R7, UR5, RZ, P3, !PT ;  /* 0x0000000507077c10 */ /* 0x000fd20009ffe4ff */
[----:B0-----:R-:W-:Y:S05]  /*1070*/  @!P0 BRA `(.L_x_26) ;  /* 0xfffffffc005c8947 */ /* 0x001fea000383ffff */
[----:B------:R-:W-:Y:S05]  /*1080*/  EXIT ;  /* 0x000000000000794d */ /* 0x000fea0003800000 */
        .weak           $__internal_2_$__cuda_sm20_div_s64
        .type           $__internal_2_$__cuda_sm20_div_s64,@function
        .size           $__internal_2_$__cuda_sm20_div_s64,(.L_x_838 - $__internal_2_$__cuda_sm20_div_s64)
$__internal_2_$__cuda_sm20_div_s64:
        /* <DEDUP_REMOVED lines=83> */
[----:B------:R-:W-:Y:S06]  /*15c0*/  RET.REL.NODEC R6 `(_ZN2at6native55_GLOBAL__N__6c1c77d0_17_DistanceKernel_cu_7dd49032_293831cdist_backward_kernel_cuda_implIfNS1_5distsIfE6lt_twoEEEvPT_PKS6_S9_S9_S9_S6_lllllll) ;  /* 0xffffffe8068c7950 */ /* 0x000fec0003c3ffff */
.L_x_27:
        /* <DEDUP_REMOVED lines=11> */
.L_x_838:


//--------------------- .text._ZN2at6native55_GLOBAL__N__6c1c77d0_17_DistanceKernel_cu_7dd49032_293831cdist_backward_kernel_cuda_implIfNS1_5distsIfE3oneEEEvPT_PKS6_S9_S9_S9_S6_lllllll --------------------------
	.section	.text._ZN2at6native55_GLOBAL__N__6c1c77d0_17_DistanceKernel_cu_7dd49032_293831cdist_backward_kernel_cuda_implIfNS1_5distsIfE3oneEEEvPT_PKS6_S9_S9_S9_S6_lllllll,"ax",@progbits
	.align	128
.text._ZN2at6native55_GLOBAL__N__6c1c77d0_17_DistanceKernel_cu_7dd49032_293831cdist_backward_kernel_cuda_implIfNS1_5distsIfE3oneEEEvPT_PKS6_S9_S9_S9_S6_lllllll:
        .type           _ZN2at6native55_GLOBAL__N__6c1c77d0_17_DistanceKernel_cu_7dd49032_293831cdist_backward_kernel_cuda_implIfNS1_5distsIfE3oneEEEvPT_PKS6_S9_S9_S9_S6_lllllll,@function
        .size           _ZN2at6native55_GLOBAL__N__6c1c77d0_17_DistanceKernel_cu_7dd49032_293831cdist_backward_kernel_cuda_implIfNS1_5distsIfE3oneEEEvPT_PKS6_S9_S9_S9_S6_lllllll,(.L_x_840 - _ZN2at6native55_GLOBAL__N__6c1c77d0_17_DistanceKernel_cu_7dd49032_293831cdist_backward_kernel_cuda_implIfNS1_5distsIfE3oneEEEvPT_PKS6_S9_S9_S9_S6_lllllll)
        .other          _ZN2at6native55_GLOBAL__N__6c1c77d0_17_DistanceKernel_cu_7dd49032_293831cdist_backward_kernel_cuda_implIfNS1_5distsIfE3oneEEEvPT_PKS6_S9_S9_S9_S6_lllllll,@"STO_CUDA_ENTRY STV_DEFAULT"
_ZN2at6native55_GLOBAL__N__6c1c77d0_17_DistanceKernel_cu_7dd49032_293831cdist_backward_kernel_cuda_implIfNS1_5distsIfE3oneEEEvPT_PKS6_S9_S9_S9_S6_lllllll:
        /* <DEDUP_REMOVED lines=32> */
[----:B------:R-:W-:Y:S05]  /*0200*/  CALL.REL.NOINC `($__internal_3_$__cuda_sm20_div_s64) ;  /* 0x0000000800887944 */ /* 0x000fea0003c00000 */
[--C-:B------:R-:W-:Y:S01]  /*0210*/  IMAD.MOV R5, RZ, RZ, -R10.reuse ;  /* 0x000000ffff057224 */ /* 0x100fe200078e0a0a */
[----:B------:R-:W-:Y:S01]  /*0220*/  ULDC UR5, c[0x0][0x260] ;  /* 0x0000980000057ab9 */ /* 0x000fe20000000800 */
[----:B------:R-:W-:Y:S02]  /*0230*/  IMAD.MOV.U32 R15, RZ, RZ, R10 ;  /* 0x000000ffff0f7224 */ /* 0x000fe400078e000a */
[----:B------:R-:W-:Y:S01]  /*0240*/  IMAD R4, R5, UR5, R0 ;  /* 0x0000000505047c24 */ /* 0x000fe2000f8e0200 */
[----:B------:R-:W-:Y:S06]  /*0250*/  BRA `(.L_x_30) ;  /* 0x0000000000547947 */ /* 0x000fec0003800000 */
.L_x_29:
        /* <DEDUP_REMOVED lines=21> */
.L_x_30:
[----:B------:R-:W-:Y:S05]  /*03b0*/  BSYNC B0 ;  /* 0x0000000000007941 */ /* 0x000fea0003800000 */
.L_x_28:
        /* <DEDUP_REMOVED lines=13> */
[----:B------:R-:W-:Y:S05]  /*0490*/  CALL.REL.NOINC `($__internal_3_$__cuda_sm20_div_s64) ;  /* 0x0000000400e47944 */ /* 0x000fea0003c00000 */
[----:B------:R-:W-:Y:S01]  /*04a0*/  IADD3 R9, P0, RZ, -R10, RZ ;  /* 0x8000000aff097210 */ /* 0x000fe20007f1e0ff */
[----:B------:R-:W-:-:S04]  /*04b0*/  ULDC.64 UR8, c[0x0][0x248] ;  /* 0x0000920000087ab9 */ /* 0x000fc80000000a00 */
[----:B------:R-:W-:Y:S02]  /*04c0*/  IMAD.X R8, RZ, RZ, ~R11, P0 ;  /* 0x000000ffff087224 */ /* 0x000fe400000e0e0b */
[----:B------:R-:W-:-:S04]  /*04d0*/  IMAD.WIDE.U32 R6, R9, UR8, R4 ;  /* 0x0000000809067c25 */ /* 0x000fc8000f8e0004 */
[----:B------:R-:W-:-:S04]  /*04e0*/  IMAD R8, R8, UR8, RZ ;  /* 0x0000000808087c24 */ /* 0x000fc8000f8e02ff */
[----:B------:R-:W-:-:S05]  /*04f0*/  IMAD R5, R9, UR9, R8 ;  /* 0x0000000909057c24 */ /* 0x000fca000f8e0208 */
[----:B------:R-:W-:Y:S01]  /*0500*/  IADD3 R7, R7, R5, RZ ;  /* 0x0000000507077210 */ /* 0x000fe20007ffe0ff */
[----:B------:R-:W-:Y:S06]  /*0510*/  BRA `(.L_x_33) ;  /* 0x00000000005c7947 */ /* 0x000fec0003800000 */
.L_x_32:
[----:B------:R-:W-:Y:S01]  /*0520*/  ULDC UR5, c[0x0][0x248] ;  /* 0x0000920000057ab9 */ /* 0x000fe20000000800 */
[----:B------:R-:W-:Y:S01]  /*0530*/  IMAD.MOV.U32 R11, RZ, RZ, RZ ;  /* 0x000000ffff0b7224 */ /* 0x000fe200078e00ff */
[----:B------:R-:W0:Y:S01]  /*0540*/  I2F.U32.RP R5, UR5 ;  /* 0x0000000500057d06 */ /* 0x000e220008209000 */
[----:B------:R-:W-:-:S07]  /*0550*/  ISETP.NE.U32.AND P2, PT, RZ, UR5, PT ;  /* 0x00000005ff007c0c */ /* 0x000fce000bf45070 */
[----:B0-----:R-:W0:Y:S02]  /*0560*/  MUFU.RCP R5, R5 ;  /* 0x0000000500057308 */ /* 0x001e240000001000 */
[----:B0-----:R-:W-:-:S06]  /*0570*/  VIADD R6, R5, 0xffffffe ;  /* 0x0ffffffe05067836 */ /* 0x001fcc0000000000 */
[----:B------:R0:W1:Y:S02]  /*0580*/  F2I.FTZ.U32.TRUNC.NTZ R7, R6 ;  /* 0x0000000600077305 */ /* 0x000064000021f000 */
[----:B0-----:R-:W-:Y:S02]  /*0590*/  IMAD.MOV.U32 R6, RZ, RZ, RZ ;  /* 0x000000ffff067224 */ /* 0x001fe400078e00ff */
[----:B-1----:R-:W-:-:S04]  /*05a0*/  IMAD.MOV R9, RZ, RZ, -R7 ;  /* 0x000000ffff097224 */ /* 0x002fc800078e0a07 */
[----:B------:R-:W-:-:S04]  /*05b0*/  IMAD R9, R9, UR5, RZ ;  /* 0x0000000509097c24 */ /* 0x000fc8000f8e02ff */
[----:B------:R-:W-:-:S06]  /*05c0*/  IMAD.HI.U32 R7, R7, R9, R6 ;  /* 0x0000000907077227 */ /* 0x000fcc00078e0006 */
[----:B------:R-:W-:-:S05]  /*05d0*/  IMAD.HI.U32 R10, R7, R4, RZ ;  /* 0x00000004070a7227 */ /* 0x000fca00078e00ff */
[----:B------:R-:W-:-:S05]  /*05e0*/  IADD3 R7, -R10, RZ, RZ ;  /* 0x000000ff0a077210 */ /* 0x000fca0007ffe1ff */
[----:B------:R-:W-:-:S05]  /*05f0*/  IMAD R7, R7, UR5, R4 ;  /* 0x0000000507077c24 */ /* 0x000fca000f8e0204 */
[----:B------:R-:W-:-:S13]  /*0600*/  ISETP.GE.U32.AND P0, PT, R7, UR5, PT ;  /* 0x0000000507007c0c */ /* 0x000fda000bf06070 */
[----:B------:R-:W-:Y:S02]  /*0610*/  @P0 VIADD R7, R7, -UR5 ;  /* 0x8000000507070c36 */ /* 0x000fe40008000000 */
[----:B------:R-:W-:-:S03]  /*0620*/  @P0 VIADD R10, R10, 0x1 ;  /* 0x000000010a0a0836 */ /* 0x000fc60000000000 */
[----:B------:R-:W-:Y:S01]  /*0630*/  ISETP.GE.U32.AND P1, PT, R7, UR5, PT ;  /* 0x0000000507007c0c */ /* 0x000fe2000bf26070 */
[----:B------:R-:W-:-:S12]  /*0640*/  IMAD.MOV.U32 R7, RZ, RZ, RZ ;  /* 0x000000ffff077224 */ /* 0x000fd800078e00ff */
[----:B------:R-:W-:Y:S01]  /*0650*/  @P1 VIADD R10, R10, 0x1 ;  /* 0x000000010a0a1836 */ /* 0x000fe20000000000 */
[----:B------:R-:W-:-:S04]  /*0660*/  @!P2 LOP3.LUT R10, RZ, UR5, RZ, 0x33, !PT ;  /* 0x00000005ff0aac12 */ /* 0x000fc8000f8e33ff */
[----:B------:R-:W-:-:S05]  /*0670*/  IADD3 R5, -R10, RZ, RZ ;  /* 0x000000ff0a057210 */ /* 0x000fca0007ffe1ff */
[----:B------:R-:W-:-:S07]  /*0680*/  IMAD R6, R5, UR5, R4 ;  /* 0x0000000505067c24 */ /* 0x000fce000f8e0204 */
.L_x_33:
[----:B------:R-:W-:Y:S05]  /*0690*/  BSYNC B0 ;  /* 0x0000000000007941 */ /* 0x000fea0003800000 */
.L_x_31:
[----:B------:R-:W-:Y:S01]  /*06a0*/  SHF.R.S32.HI R12, RZ, 0x1f, R15 ;  /* 0x0000001fff0c7819 */ /* 0x000fe2000001140f */
[----:B------:R-:W-:Y:S01]  /*06b0*/  ULDC.64 UR8, c[0x0][0x270] ;  /* 0x00009c0000087ab9 */ /* 0x000fe20000000a00 */
[----:B------:R-:W-:Y:S01]  /*06c0*/  ULDC.64 UR12, c[0x0][0x250] ;  /* 0x00009400000c7ab9 */ /* 0x000fe20000000a00 */
[----:B------:R-:W-:Y:S01]  /*06d0*/  IMAD.WIDE.U32 R8, R15, UR8, R2 ;  /* 0x000000080f087c25 */ /* 0x000fe2000f8e0002 */
[----:B------:R-:W-:Y:S01]  /*06e0*/  ULDC UR5, c[0x0][0x260] ;  /* 0x0000980000057ab9 */ /* 0x000fe20000000800 */
[----:B------:R-:W-:Y:S01]  /*06f0*/  ULDC.64 UR10, c[0x0][0x240] ;  /* 0x00009000000a7ab9 */ /* 0x000fe20000000a00 */
[----:B------:R-:W-:Y:S01]  /*0700*/  UIMAD UR5, UR12, UR5, URZ ;  /* 0x000000050c0572a4 */ /* 0x000fe2000f8e023f */
[----:B------:R-:W-:Y:S02]  /*0710*/  IMAD R4, R12, UR8, RZ ;  /* 0x000000080c047c24 */ /* 0x000fe4000f8e02ff */
[----:B------:R-:W-:Y:S02]  /*0720*/  IMAD R5, R11, UR12, RZ ;  /* 0x0000000c0b057c24 */ /* 0x000fe4000f8e02ff */
[----:B------:R-:W-:Y:S01]  /*0730*/  IMAD R19, R15, UR9, R4 ;  /* 0x000000090f137c24 */ /* 0x000fe2000f8e0204 */
[----:B------:R-:W-:Y:S01]  /*0740*/  ULDC.64 UR8, c[0x0][0x218] ;  /* 0x0000860000087ab9 */ /* 0x000fe20000000a00 */
[----:B------:R-:W-:Y:S01]  /*0750*/  IMAD.WIDE.U32 R16, R10, UR12, RZ ;  /* 0x0000000c0a107c25 */ /* 0x000fe2000f8e00ff */
[----:B------:R-:W-:-:S02]  /*0760*/  LEA R4, P0, R0, UR8, 0x2 ;  /* 0x0000000800047c11 */ /* 0x000fc4000f8010ff */
[----:B------:R-:W-:Y:S01]  /*0770*/  IADD3 R9, R9, R19, RZ ;  /* 0x0000001309097210 */ /* 0x000fe20007ffe0ff */
[----:B------:R-:W-:Y:S02]  /*0780*/  IMAD R5, R10, UR13, R5 ;  /* 0x0000000d0a057c24 */ /* 0x000fe4000f8e0205 */
[----:B------:R-:W-:Y:S02]  /*0790*/  IMAD R19, R7, UR10, RZ ;  /* 0x0000000a07137c24 */ /* 0x000fe4000f8e02ff */
[----:B------:R-:W-:Y:S01]  /*07a0*/  IMAD.IADD R17, R17, 0x1, R5 ;  /* 0x0000000111117824 */ /* 0x000fe200078e0205 */
[----:B------:R-:W-:Y:S01]  /*07b0*/  LEA.HI.X R5, R0, UR9, R13, 0x2, P0 ;  /* 0x0000000900057c11 */ /* 0x000fe200080f140d */
[----:B------:R-:W-:Y:S01]  /*07c0*/  ULDC.64 UR8, c[0x0][0x268] ;  /* 0x00009a0000087ab9 */ /* 0x000fe20000000a00 */
[----:B------:R-:W-:Y:S02]  /*07d0*/  IMAD R13, R15, UR5, RZ ;  /* 0x000000050f0d7c24 */ /* 0x000fe4000f8e02ff */
[----:B------:R-:W-:-:S02]  /*07e0*/  IMAD R12, R12, UR8, RZ ;  /* 0x000000080c0c7c24 */ /* 0x000fc4000f8e02ff */
[----:B------:R-:W-:-:S04]  /*07f0*/  IMAD.WIDE.U32 R10, R6, UR10, R10 ;  /* 0x0000000a060a7c25 */ /* 0x000fc8000f8e000a */
[----:B------:R-:W-:Y:S01]  /*0800*/  IMAD R21, R6, UR11, R19 ;  /* 0x0000000b06157c24 */ /* 0x000fe2000f8e0213 */
[----:B------:R-:W-:Y:S01]  /*0810*/  ULDC.64 UR10, c[0x0][0x228] ;  /* 0x00008a00000a7ab9 */ /* 0x000fe20000000a00 */
[----:B------:R-:W-:Y:S02]  /*0820*/  IMAD R7, R7, UR12, RZ ;  /* 0x0000000c07077c24 */ /* 0x000fe4000f8e02ff */
[C---:B------:R-:W-:Y:S01]  /*0830*/  IMAD R19, R15.reuse, UR9, R12 ;  /* 0x000000090f137c24 */ /* 0x040fe2000f8e020c */
[----:B------:R-:W-:Y:S01]  /*0840*/  IADD3 R12, P0, R2, R13, RZ ;  /* 0x0000000d020c7210 */ /* 0x000fe20007f1e0ff */
[----:B------:R-:W-:Y:S01]  /*0850*/  IMAD.WIDE.U32 R16, R15, UR8, R16 ;  /* 0x000000080f107c25 */ /* 0x000fe2000f8e0010 */
[----:B------:R-:W-:Y:S02]  /*0860*/  ULDC.64 UR8, c[0x0][0x220] ;  /* 0x0000880000087ab9 */ /* 0x000fe40000000a00 */
[----:B------:R-:W-:Y:S01]  /*0870*/  LEA.HI.X.SX32 R13, R13, R3, 0x1, P0 ;  /* 0x000000030d0d7211 */ /* 0x000fe200000f0eff */
[----:B------:R-:W-:-:S02]  /*0880*/  IMAD R15, R6, UR13, R7 ;  /* 0x0000000d060f7c24 */ /* 0x000fc4000f8e0207 */
[----:B------:R-:W-:Y:S02]  /*0890*/  IMAD.IADD R0, R11, 0x1, R21 ;  /* 0x000000010b007824 */ /* 0x000fe400078e0215 */
[----:B------:R-:W-:Y:S01]  /*08a0*/  IMAD.WIDE.U32 R6, R6, UR12, R8 ;  /* 0x0000000c06067c25 */ /* 0x000fe2000f8e0008 */
[----:B------:R-:W-:Y:S02]  /*08b0*/  IADD3 R9, P1, R2, R16, RZ ;  /* 0x0000001002097210 */ /* 0x000fe40007f3e0ff */
[----:B------:R-:W-:Y:S01]  /*08c0*/  IADD3 R2, P0, R16, UR12, RZ ;  /* 0x0000000c10027c10 */ /* 0x000fe2000ff1e0ff */
[----:B------:R-:W-:Y:S02]  /*08d0*/  IMAD.IADD R11, R17, 0x1, R19 ;  /* 0x00000001110b7824 */ /* 0x000fe400078e0213 */
[----:B------:R-:W-:Y:S02]  /*08e0*/  IMAD R17, R0, UR12, RZ ;  /* 0x0000000c00117c24 */ /* 0x000fe4000f8e02ff */
[----:B------:R-:W-:Y:S01]  /*08f0*/  IMAD.IADD R7, R7, 0x1, R15 ;  /* 0x0000000107077824 */ /* 0x000fe200078e020f */
[----:B------:R-:W-:Y:S01]  /*0900*/  IADD3.X R8, R3, R11, RZ, P1, !PT ;  /* 0x0000000b03087210 */ /* 0x000fe20000ffe4ff */
[C---:B------:R-:W-:Y:S01]  /*0910*/  IMAD R17, R10.reuse, UR13, R17 ;  /* 0x0000000d0a117c24 */ /* 0x040fe2000f8e0211 */
[----:B------:R-:W-:Y:S01]  /*0920*/  IADD3.X R11, R11, UR13, RZ, P0, !PT ;  /* 0x0000000d0b0b7c10 */ /* 0x000fe200087fe4ff */
[----:B------:R-:W-:Y:S01]  /*0930*/  IMAD.WIDE.U32 R12, R10, UR12, R12 ;  /* 0x0000000c0a0c7c25 */ /* 0x000fe2000f8e000c */
[----:B------:R-:W-:-:S02]  /*0940*/  ISETP.GE.U32.AND P0, PT, R9, R2, PT ;  /* 0x000000020900720c */ /* 0x000fc40003f06070 */
[----:B------:R-:W-:Y:S02]  /*0950*/  LEA R3, P3, R6, UR10, 0x2 ;  /* 0x0000000a06037c11 */ /* 0x000fe4000f8610ff */
[----:B------:R-:W-:Y:S02]  /*0960*/  ISETP.GE.AND.EX P0, PT, R8, R11, PT, P0 ;  /* 0x0000000b0800720c */ /* 0x000fe40003f06300 */
[----:B------:R-:W-:Y:S02]  /*0970*/  LEA R0, P1, R2, UR8, 0x2 ;  /* 0x0000000802007c11 */ /* 0x000fe4000f8210ff */
[----:B------:R-:W-:Y:S02]  /*0980*/  LEA R15, P2, R9, UR8, 0x2 ;  /* 0x00000008090f7c11 */ /* 0x000fe4000f8410ff */
[----:B------:R-:W-:Y:S02]  /*0990*/  LEA.HI.X R6, R6, UR11, R7, 0x2, P3 ;  /* 0x0000000b06067c11 */ /* 0x000fe400098f1407 */
[----:B------:R-:W-:-:S02]  /*09a0*/  LEA.HI.X R2, R2, UR9, R11, 0x2, P1 ;  /* 0x0000000902027c11 */ /* 0x000fc400088f140b */
[----:B------:R-:W-:-:S03]  /*09b0*/  LEA.HI.X R9, R9, UR9, R8, 0x2, P2 ;  /* 0x0000000909097c11 */ /* 0x000fc600090f1408 */
[----:B------:R-:W-:Y:S05]  /*09c0*/  @P0 EXIT ;  /* 0x000000000000094d */ /* 0x000fea0003800000 */
[----:B------:R0:W5:Y:S01]  /*09d0*/  LDG.E R4, desc[UR6][R4.64] ;  /* 0x0000000604047981 */ /* 0x000162000c1e1900 */
[----:B------:R-:W-:Y:S01]  /*09e0*/  ULDC UR5, c[0x0][0xc] ;  /* 0x0000030000057ab9 */ /* 0x000fe20000000800 */
[----:B------:R-:W-:Y:S01]  /*09f0*/  ULDC.64 UR8, c[0x0][0x210] ;  /* 0x0000840000087ab9 */ /* 0x000fe20000000a00 */
[----:B------:R-:W-:Y:S01]  /*0a00*/  IMAD.IADD R17, R13, 0x1, R17 ;  /* 0x000000010d117824 */ /* 0x000fe200078e0211 */
[----:B------:R-:W-:Y:S01]  /*0a10*/  UIMAD UR4, UR4, UR5, URZ ;  /* 0x00000005040472a4 */ /* 0x000fe2000f8e023f */
[C---:B------:R-:W-:Y:S01]  /*0a20*/  LEA R10, P0, R12.reuse, UR8, 0x2 ;  /* 0x000000080c0a7c11 */ /* 0x040fe2000f8010ff */
[----:B------:R-:W-:Y:S02]  /*0a30*/  IMAD.MOV.U32 R13, RZ, RZ, R6 ;  /* 0x000000ffff0d7224 */ /* 0x000fe400078e0006 */
[----:B------:R-:W-:Y:S01]  /*0a40*/  USHF.R.S32.HI UR5, URZ, 0x1f, UR4 ;  /* 0x0000001f3f057899 */ /* 0x000fe20008011404 */
[----:B------:R-:W-:Y:S01]  /*0a50*/  LEA.HI.X R11, R12, UR9, R17, 0x2, P0 ;  /* 0x000000090c0b7c11 */ /* 0x000fe200080f1411 */
[----:B------:R-:W-:Y:S01]  /*0a60*/  USHF.L.U32 UR8, UR4, 0x2, URZ ;  /* 0x0000000204087899 */ /* 0x000fe2000800063f */
[----:B------:R-:W-:Y:S01]  /*0a70*/  MOV R12, R3 ;  /* 0x00000003000c7202 */ /* 0x000fe20000000f00 */
[----:B0-----:R-:W-:-:S12]  /*0a80*/  USHF.L.U64.HI UR5, UR4, 0x2, UR5 ;  /* 0x0000000204057899 */ /* 0x001fd80008010205 */
.L_x_34:
        /* <DEDUP_REMOVED lines=14> */
[----:B------:R-:W-:-:S05]  /*0b70*/  @!P0 IMAD.MOV R5, RZ, RZ, -R3 ;  /* 0x000000ffff058224 */ /* 0x000fca00078e0a03 */
[----:B------:R-:W-:Y:S02]  /*0b80*/  I2FP.F32.S32 R5, R5 ;  /* 0x0000000500057245 */ /* 0x000fe40000201400 */
[----:B------:R-:W-:-:S03]  /*0b90*/  IADD3 R15, P0, R15, UR8, RZ ;  /* 0x000000080f0f7c10 */ /* 0x000fc6000ff1e0ff */
[----:B-----5:R-:W-:Y:S01]  /*0ba0*/  FMUL.FTZ R5, R4, R5 ;  /* 0x0000000504057220 */ /* 0x020fe20000410000 */
        /* <DEDUP_REMOVED lines=8> */
        .weak           $__internal_3_$__cuda_sm20_div_s64
        .type           $__internal_3_$__cuda_sm20_div_s64,@function
        .size           $__internal_3_$__cuda_sm20_div_s64,(.L_x_840 - $__internal_3_$__cuda_sm20_div_s64)
$__internal_3_$__cuda_sm20_div_s64:
        /* <DEDUP_REMOVED lines=83> */
[----:B------:R-:W-:Y:S06]  /*1160*/  RET.REL.NODEC R6 `(_ZN2at6native55_GLOBAL__N__6c1c77d0_17_DistanceKernel_cu_7dd49032_293831cdist_backward_kernel_cuda_implIfNS1_5distsIfE3oneEEEvPT_PKS6_S9_S9_S9_S6_lllllll) ;  /* 0xffffffec06a47950 */ /* 0x000fec0003c3ffff */
.L_x_35:
        /* <DEDUP_REMOVED lines=9> */
.L_x_840:


//--------------------- .text._ZN2at6native55_GLOBAL__N__6c1c77d0_17_DistanceKernel_cu_7dd49032_293831cdist_backward_kernel_cuda_implIfNS1_5distsIfE1pEEEvPT_PKS6_S9_S9_S9_S6_lllllll --------------------------
	.section	.text._ZN2at6native55_GLOBAL__N__6c1c77d0_17_DistanceKernel_cu_7dd49032_293831cdist_backward_kernel_cuda_implIfNS1_5distsIfE1pEEEvPT_PKS6_S9_S9_S9_S6_lllllll,"ax",@progbits
	.align	128
.text._ZN2at6native55_GLOBAL__N__6c1c77d0_17_DistanceKernel_cu_7dd49032_293831cdist_backward_kernel_cuda_implIfNS1_5distsIfE1pEEEvPT_PKS6_S9_S9_S9_S6_lllllll:
        .type           _ZN2at6native55_GLOBAL__N__6c1c77d0_17_DistanceKernel_cu_7dd49032_293831cdist_backward_kernel_cuda_implIfNS1_5distsIfE1pEEEvPT_PKS6_S9_S9_S9_S6_lllllll,@function
        .size           _ZN2at6native55_GLOBAL__N__6c1c77d0_17_DistanceKernel_cu_7dd49032_293831cdist_backward_kernel_cuda_implIfNS1_5distsIfE1pEEEvPT_PKS6_S9_S9_S9_S6_lllllll,(.L_x_842 - _ZN2at6native55_GLOBAL__N__6c1c77d0_17_DistanceKernel_cu_7dd49032_293831cdist_backward_kernel_cuda_implIfNS1_5distsIfE1pEEEvPT_PKS6_S9_S9_S9_S6_lllllll)
        .other          _ZN2at6native55_GLOBAL__N__6c1c77d0_17_DistanceKernel_cu_7dd49032_293831cdist_backward_kernel_cuda_implIfNS1_5distsIfE1pEEEvPT_PKS6_S9_S9_S9_S6_lllllll,@"STO_CUDA_ENTRY STV_DEFAULT"
_ZN2at6native55_GLOBAL__N__6c1c77d0_17_DistanceKernel_cu_7dd49032_293831cdist_backward_kernel_cuda_implIfNS1_5distsIfE1pEEEvPT_PKS6_S9_S9_S9_S6_lllllll:
        /* <DEDUP_REMOVED lines=32> */
[----:B------:R-:W-:Y:S05]  /*0200*/  CALL.REL.NOINC `($__internal_4_$__cuda_sm20_div_s64) ;  /* 0x0000000800c47944 */ /* 0x000fea0003c00000 */
[----:B------:R-:W-:Y:S01]  /*0210*/  IMAD.MOV R5, RZ, RZ, -R8 ;  /* 0x000000ffff057224 */ /* 0x000fe200078e0a08 */
[----:B------:R-:W-:Y:S01]  /*0220*/  ULDC UR5, c[0x0][0x260] ;  /* 0x0000980000057ab9 */ /* 0x000fe20000000800 */
[----:B------:R-:W-:Y:S02]  /*0230*/  MOV R15, R8 ;  /* 0x00000008000f7202 */ /* 0x000fe40000000f00 */
[----:B------:R-:W-:Y:S01]  /*0240*/  IMAD R4, R5, UR5, R0 ;  /* 0x0000000505047c24 */ /* 0x000fe2000f8e0200 */
[----:B------:R-:W-:Y:S06]  /*0250*/  BRA `(.L_x_38) ;  /* 0x0000000000547947 */ /* 0x000fec0003800000 */
.L_x_37:
[----:B------:R-:W-:Y:S02]  /*0260*/  ULDC UR5, c[0x0][0x260] ;  /* 0x0000980000057ab9 */ /* 0x000fe40000000800 */
[----:B------:R-:W0:Y:S01]  /*0270*/  I2F.U32.RP R6, UR5 ;  /* 0x0000000500067d06 */ /* 0x000e220008209000 */
[----:B------:R-:W-:-:S07]  /*0280*/  ISETP.NE.U32.AND P2, PT, RZ, UR5, PT ;  /* 0x00000005ff007c0c */ /* 0x000fce000bf45070 */
[----:B0-----:R-:W0:Y:S02]  /*0290*/  MUFU.RCP R6, R6 ;  /* 0x0000000600067308 */ /* 0x001e240000001000 */
[----:B0-----:R-:W-:-:S06]  /*02a0*/  VIADD R4, R6, 0xffffffe ;  /* 0x0ffffffe06047836 */ /* 0x001fcc0000000000 */
[----:B------:R0:W1:Y:S02]  /*02b0*/  F2I.FTZ.U32.TRUNC.NTZ R5, R4 ;  /* 0x0000000400057305 */ /* 0x000064000021f000 */
[----:B0-----:R-:W-:Y:S01]  /*02c0*/  HFMA2.MMA R4, -RZ, RZ, 0, 0 ;  /* 0x00000000ff047435 */ /* 0x001fe200000001ff */
[----:B-1----:R-:W-:-:S04]  /*02d0*/  IMAD.MOV R7, RZ, RZ, -R5 ;  /* 0x000000ffff077224 */ /* 0x002fc800078e0a05 */
[----:B------:R-:W-:-:S05]  /*02e0*/  IMAD R7, R7, UR5, RZ ;  /* 0x0000000507077c24 */ /* 0x000fca000f8e02ff */
        /* <DEDUP_REMOVED lines=12> */
.L_x_38:
[----:B------:R-:W-:Y:S05]  /*03b0*/  BSYNC B0 ;  /* 0x0000000000007941 */ /* 0x000fea0003800000 */
.L_x_36:
        /* <DEDUP_REMOVED lines=13> */
[----:B------:R-:W-:Y:S05]  /*0490*/  CALL.REL.NOINC `($__internal_4_$__cuda_sm20_div_s64) ;  /* 0x0000000800207944 */ /* 0x000fea0003c00000 */
        /* <DEDUP_REMOVED lines=10> */
.L_x_40:
        /* <DEDUP_REMOVED lines=23> */
.L_x_41:
[----:B------:R-:W-:Y:S05]  /*06b0*/  BSYNC B0 ;  /* 0x0000000000007941 */ /* 0x000fea0003800000 */
.L_x_39:
        /* <DEDUP_REMOVED lines=19> */
[----:B------:R-:W-:Y:S01]  /*07f0*/  IMAD.WIDE.U32 R6, R4, UR10, R6 ;  /* 0x0000000a04067c25 */ /* 0x000fe2000f8e0006 */
[----:B------:R-:W-:-:S03]  /*0800*/  ULDC.64 UR10, c[0x0][0x220] ;  /* 0x00008800000a7ab9 */ /* 0x000fc60000000a00 */
[C---:B------:R-:W-:Y:S02]  /*0810*/  IMAD R17, R15.reuse, UR5, RZ ;  /* 0x000000050f117c24 */ /* 0x040fe4000f8e02ff */
[C---:B------:R-:W-:Y:S02]  /*0820*/  IMAD R21, R15.reuse, UR9, R12 ;  /* 0x000000090f157c24 */ /* 0x040fe4000f8e020c */
[----:B------:R-:W-:Y:S01]  /*0830*/  IMAD.WIDE.U32 R8, R15, UR8, R8 ;  /* 0x000000080f087c25 */ /* 0x000fe2000f8e0008 */
[----:B------:R-:W-:-:S03]  /*0840*/  ULDC.64 UR8, c[0x0][0x218] ;  /* 0x0000860000087ab9 */ /* 0x000fc60000000a00 */
[C---:B------:R-:W-:Y:S02]  /*0850*/  IMAD R15, R4.reuse, UR13, R5 ;  /* 0x0000000d040f7c24 */ /* 0x040fe4000f8e0205 */
[----:B------:R-:W-:Y:S01]  /*0860*/  IMAD.WIDE.U32 R4, R4, UR12, R10 ;  /* 0x0000000c04047c25 */ /* 0x000fe2000f8e000a */
[C---:B------:R-:W-:Y:S02]  /*0870*/  IADD3 R10, P0, R2.reuse, R17, RZ ;  /* 0x00000011020a7210 */ /* 0x040fe40007f1e0ff */
[----:B------:R-:W-:Y:S01]  /*0880*/  IADD3 R2, P2, R2, R8, RZ ;  /* 0x0000000802027210 */ /* 0x000fe20007f5e0ff */
[----:B------:R-:W-:Y:S01]  /*0890*/  IMAD.IADD R12, R7, 0x1, R19 ;  /* 0x00000001070c7824 */ /* 0x000fe200078e0213 */
[C---:B------:R-:W-:Y:S01]  /*08a0*/  SHF.L.U64.HI R7, R0.reuse, 0x2, R13 ;  /* 0x0000000200077819 */ /* 0x040fe2000001020d */
[----:B------:R-:W-:Y:S01]  /*08b0*/  IMAD.IADD R21, R9, 0x1, R21 ;  /* 0x0000000109157824 */ /* 0x000fe200078e0215 */
[----:B------:R-:W-:Y:S01]  /*08c0*/  SHF.L.U32 R0, R0, 0x2, RZ ;  /* 0x0000000200007819 */ /* 0x000fe200000006ff */
[----:B------:R-:W-:Y:S01]  /*08d0*/  IMAD R13, R12, UR12, RZ ;  /* 0x0000000c0c0d7c24 */ /* 0x000fe2000f8e02ff */
[----:B------:R-:W-:Y:S01]  /*08e0*/  LEA.HI.X.SX32 R11, R17, R3, 0x1, P0 ;  /* 0x00000003110b7211 */ /* 0x000fe200000f0eff */
[----:B------:R-:W-:Y:S01]  /*08f0*/  IMAD.X R17, R3, 0x1, R21, P2 ;  /* 0x0000000103117824 */ /* 0x000fe200010e0615 */
[----:B------:R-:W-:Y:S01]  /*0900*/  IADD3 R12, P0, R0, UR8, RZ ;  /* 0x00000008000c7c10 */ /* 0x000fe2000ff1e0ff */
[----:B------:R-:W-:Y:S01]  /*0910*/  IMAD R9, R6, UR13, R13 ;  /* 0x0000000d06097c24 */ /* 0x000fe2000f8e020d */
[----:B------:R-:W-:Y:S01]  /*0920*/  IADD3 R19, P1, R8, UR12, RZ ;  /* 0x0000000c08137c10 */ /* 0x000fe2000ff3e0ff */
[----:B------:R-:W-:Y:S01]  /*0930*/  IMAD.WIDE.U32 R10, R6, UR12, R10 ;  /* 0x0000000c060a7c25 */ /* 0x000fe2000f8e000a */
[----:B------:R-:W-:Y:S01]  /*0940*/  IADD3.X R13, R7, UR9, RZ, P0, !PT ;  /* 0x00000009070d7c10 */ /* 0x000fe200087fe4ff */
[----:B------:R-:W-:Y:S01]  /*0950*/  ULDC.64 UR8, c[0x0][0x230] ;  /* 0x00008c0000087ab9 */ /* 0x000fe20000000a00 */
[----:B------:R-:W-:Y:S01]  /*0960*/  IADD3.X R8, R21, UR13, RZ, P1, !PT ;  /* 0x0000000d15087c10 */ /* 0x000fe20008ffe4ff */
[----:B------:R-:W-:Y:S01]  /*0970*/  ULDC.64 UR12, c[0x0][0x228] ;  /* 0x00008a00000c7ab9 */ /* 0x000fe20000000a00 */
[----:B------:R-:W-:-:S02]  /*0980*/  ISETP.GE.U32.AND P0, PT, R2, R19, PT ;  /* 0x000000130200720c */ /* 0x000fc40003f06070 */
[----:B------:R-:W-:Y:S02]  /*0990*/  IADD3 R6, P1, R0, UR8, RZ ;  /* 0x0000000800067c10 */ /* 0x000fe4000ff3e0ff */
[----:B------:R-:W-:Y:S02]  /*09a0*/  ISETP.GE.AND.EX P0, PT, R17, R8, PT, P0 ;  /* 0x000000081100720c */ /* 0x000fe40003f06300 */
[----:B------:R-:W-:Y:S02]  /*09b0*/  IADD3 R15, R5, R15, RZ ;  /* 0x0000000f050f7210 */ /* 0x000fe40007ffe0ff */
[----:B------:R-:W-:Y:S02]  /*09c0*/  LEA R14, P2, R4, UR12, 0x2 ;  /* 0x0000000c040e7c11 */ /* 0x000fe4000f8410ff */
[----:B------:R-:W-:Y:S02]  /*09d0*/  LEA R0, P3, R19, UR10, 0x2 ;  /* 0x0000000a13007c11 */ /* 0x000fe4000f8610ff */
[----:B------:R-:W-:-:S02]  /*09e0*/  LEA R3, P4, R2, UR10, 0x2 ;  /* 0x0000000a02037c11 */ /* 0x000fc4000f8810ff */
[----:B------:R-:W-:Y:S02]  /*09f0*/  LEA.HI.X R15, R4, UR13, R15, 0x2, P2 ;  /* 0x0000000d040f7c11 */ /* 0x000fe400090f140f */
[----:B------:R-:W-:Y:S02]  /*0a00*/  IADD3.X R7, R7, UR9, RZ, P1, !PT ;  /* 0x0000000907077c10 */ /* 0x000fe40008ffe4ff */
[----:B------:R-:W-:Y:S02]  /*0a10*/  LEA.HI.X R4, R19, UR11, R8, 0x2, P3 ;  /* 0x0000000b13047c11 */ /* 0x000fe400098f1408 */
[----:B------:R-:W-:Y:S01]  /*0a20*/  LEA.HI.X R16, R2, UR11, R17, 0x2, P4 ;  /* 0x0000000b02107c11 */ /* 0x000fe2000a0f1411 */
[----:B------:R-:W-:Y:S06]  /*0a30*/  @P0 EXIT ;  /* 0x000000000000094d */ /* 0x000fec0003800000 */
[----:B------:R-:W0:Y:S01]  /*0a40*/  LDC R17, c[0x0][0x238] ;  /* 0x00008e00ff117b82 */ /* 0x000e220000000800 */
        /* <DEDUP_REMOVED lines=9> */
[----:B------:R1:W5:Y:S01]  /*0ae0*/  LDG.E R6, desc[UR6][R6.64] ;  /* 0x0000000606067981 */ /* 0x000362000c1e1900 */
[----:B------:R-:W-:Y:S01]  /*0af0*/  MOV R3, R16 ;  /* 0x0000001000037202 */ /* 0x000fe20000000f00 */
[----:B------:R-:W-:Y:S01]  /*0b00*/  IMAD.MOV.U32 R10, RZ, RZ, R14 ;  /* 0x000000ffff0a7224 */ /* 0x000fe200078e000e */
[----:B------:R-:W-:Y:S01]  /*0b10*/  USHF.L.U32 UR8, UR4, 0x2, URZ ;  /* 0x0000000204087899 */ /* 0x000fe2000800063f */
[----:B------:R-:W-:Y:S01]  /*0b20*/  IMAD.MOV.U32 R11, RZ, RZ, R15 ;  /* 0x000000ffff0b7224 */ /* 0x000fe200078e000f */
[----:B------:R-:W-:Y:S01]  /*0b30*/  USHF.L.U64.HI UR5, UR4, 0x2, UR5 ;  /* 0x0000000204057899 */ /* 0x000fe20008010205 */
[C---:B0-----:R-:W-:Y:S01]  /*0b40*/  FADD.FTZ R12, R17.reuse, -2 ;  /* 0xc0000000110c7421 */ /* 0x041fe20000010000 */
[----:B-1----:R-:W-:-:S10]  /*0b50*/  FADD.FTZ R7, R17, -1 ;  /* 0xbf80000011077421 */ /* 0x002fd40000010000 */
.L_x_42:
[----:B-----5:R-:W-:-:S13]  /*0b60*/  FSETP.NEU.FTZ.AND P0, PT, R6, RZ, PT ;  /* 0x000000ff0600720b */ /* 0x020fda0003f1d000 */
[----:B------:R0:W2:Y:S04]  /*0b70*/  @P0 LDG.E R13, desc[UR6][R10.64] ;  /* 0x000000060a0d0981 */ /* 0x0000a8000c1e1900 */
[----:B------:R-:W2:Y:S01]  /*0b80*/  @P0 LDG.E R14, desc[UR6][R2.64] ;  /* 0x00000006020e0981 */ /* 0x000ea2000c1e1900 */
[----:B------:R-:W1:Y:S01]  /*0b90*/  @P0 MUFU.LG2 R18, R6 ;  /* 0x0000000600120308 */ /* 0x000e620000000c00 */
[----:B0-----:R-:W-:-:S04]  /*0ba0*/  IADD3 R10, P1, R10, UR8, RZ ;  /* 0x000000080a0a7c10 */ /* 0x001fc8000ff3e0ff */
[----:B------:R-:W-:Y:S01]  /*0bb0*/  IADD3.X R11, R11, UR5, RZ, P1, !PT ;  /* 0x000000050b0b7c10 */ /* 0x000fe20008ffe4ff */
[----:B-1----:R-:W-:-:S04]  /*0bc0*/  @P0 FMUL.FTZ R18, R7, R18 ;  /* 0x0000001207120220 */ /* 0x002fc80000410000 */
[----:B------:R-:W-:Y:S01]  /*0bd0*/  @P0 MUFU.EX2 R17, -R18 ;  /* 0x8000001200110308 */ /* 0x000fe20000000800 */
[----:B--2---:R-:W-:-:S04]  /*0be0*/  @P0 FADD.FTZ R13, -R13, R14 ;  /* 0x0000000e0d0d0221 */ /* 0x004fc80000010100 */
[----:B------:R-:W-:-:S04]  /*0bf0*/  @P0 FADD.FTZ R14, |R13|, -RZ ;  /* 0x800000ff0d0e0221 */ /* 0x000fc80000010200 */
[----:B------:R0:W1:Y:S02]  /*0c00*/  @P0 MUFU.LG2 R15, R14 ;  /* 0x0000000e000f0308 */ /* 0x0000640000000c00 */
[----:B0-----:R-:W-:Y:S01]  /*0c10*/  IMAD.MOV.U32 R14, RZ, RZ, R8 ;  /* 0x000000ffff0e7224 */ /* 0x001fe200078e0008 */
[----:B------:R-:W-:Y:S01]  /*0c20*/  IADD3 R8, P2, R8, UR8, RZ ;  /* 0x0000000808087c10 */ /* 0x000fe2000ff5e0ff */
[----:B-1----:R-:W-:-:S04]  /*0c30*/  @P0 FMUL.FTZ R15, R12, R15 ;  /* 0x0000000f0c0f0220 */ /* 0x002fc80000410000 */
[----:B------:R0:W1:Y:S02]  /*0c40*/  @P0 MUFU.EX2 R16, R15 ;  /* 0x0000000f00100308 */ /* 0x0000640000000800 */
[----:B0-----:R-:W-:Y:S01]  /*0c50*/  IMAD.MOV.U32 R15, RZ, RZ, R9 ;  /* 0x000000ffff0f7224 */ /* 0x001fe200078e0009 */
[----:B------:R-:W-:Y:S01]  /*0c60*/  IADD3.X R9, R9, UR5, RZ, P2, !PT ;  /* 0x0000000509097c10 */ /* 0x000fe200097fe4ff */
[----:B-1----:R-:W-:Y:S01]  /*0c70*/  @P0 FMUL.FTZ R16, R13, R16 ;  /* 0x000000100d100220 */ /* 0x002fe20000410000 */
[----:B------:R-:W-:-:S03]  /*0c80*/  HFMA2.MMA R13, -RZ, RZ, 0, 0 ;  /* 0x00000000ff0d7435 */ /* 0x000fc600000001ff */
[----:B------:R-:W-:-:S04]  /*0c90*/  @P0 FMUL.FTZ R16, R5, R16 ;  /* 0x0000001005100220 */ /* 0x000fc80000410000 */
[----:B------:R-:W-:Y:S01]  /*0ca0*/  @P0 FMUL.FTZ R13, R16, R17 ;  /* 0x00000011100d0220 */ /* 0x000fe20000410000 */
[----:B------:R-:W-:-:S04]  /*0cb0*/  IADD3 R2, P0, R2, UR8, RZ ;  /* 0x0000000802027c10 */ /* 0x000fc8000ff1e0ff */
[----:B------:R0:W-:Y:S01]  /*0cc0*/  STG.E desc[UR6][R14.64], R13 ;  /* 0x0000000d0e007986 */ /* 0x0001e2000c101906 */
[----:B------:R-:W-:Y:S02]  /*0cd0*/  IADD3.X R3, R3, UR5, RZ, P0, !PT ;  /* 0x0000000503037c10 */ /* 0x000fe400087fe4ff */
[----:B------:R-:W-:-:S04]  /*0ce0*/  ISETP.GE.U32.AND P0, PT, R2, R0, PT ;  /* 0x000000000200720c */ /* 0x000fc80003f06070 */
[----:B------:R-:W-:-:S13]  /*0cf0*/  ISETP.GE.U32.AND.EX P0, PT, R3, R4, PT, P0 ;  /* 0x000000040300720c */ /* 0x000fda0003f06100 */
[----:B0-----:R-:W-:Y:S05]  /*0d00*/  @!P0 BRA `(.L_x_42) ;  /* 0xfffffffc00948947 */ /* 0x001fea000383ffff */
[----:B------:R-:W-:Y:S05]  /*0d10*/  EXIT ;  /* 0x000000000000794d */ /* 0x000fea0003800000 */
        .weak           $__internal_4_$__cuda_sm20_div_s64
        .type           $__internal_4_$__cuda_sm20_div_s64,@function
        .size           $__internal_4_$__cuda_sm20_div_s64,(.L_x_842 - $__internal_4_$__cuda_sm20_div_s64)
$__internal_4_$__cuda_sm20_div_s64:
[----:B------:R-:W-:Y:S02]  /*0d20*/  IADD3 R7, P1, RZ, -R16, RZ ;  /* 0x80000010ff077210 */ /* 0x000fe40007f3e0ff */
[----:B------:R-:W-:Y:S02]  /*0d30*/  ISETP.GE.AND P0, PT, R14, RZ, PT ;  /* 0x000000ff0e00720c */ /* 0x000fe40003f06270 */
[----:B------:R-:W-:Y:S02]  /*0d40*/  IADD3.X R9, RZ, ~R14, RZ, P1, !PT ;  /* 0x8000000eff097210 */ /* 0x000fe40000ffe4ff */
[----:B------:R-:W-:Y:S02]  /*0d50*/  SEL R6, R7, R16, !P0 ;  /* 0x0000001007067207 */ /* 0x000fe40004000000 */
[----:B------:R-:W-:Y:S02]  /*0d60*/  SEL R7, R9, R14, !P0 ;  /* 0x0000000e09077207 */ /* 0x000fe40004000000 */
[----:B------:R-:W-:-:S02]  /*0d70*/  ISETP.GE.AND P3, PT, R17, RZ, PT ;  /* 0x000000ff1100720c */ /* 0x000fc40003f66270 */
[----:B------:R-:W0:Y:S08]  /*0d80*/  I2F.U64.RP R19, R6 ;  /* 0x0000000600137312 */ /* 0x000e300000309000 */
[----:B0-----:R-:W0:Y:S02]  /*0d90*/  MUFU.RCP R19, R19 ;  /* 0x0000001300137308 */ /* 0x001e240000001000 */
[----:B0-----:R-:W-:-:S06]  /*0da0*/  VIADD R10, R19, 0x1ffffffe ;  /* 0x1ffffffe130a7836 */ /* 0x001fcc0000000000 */
[----:B------:R-:W0:Y:S02]  /*0db0*/  F2I.U64.TRUNC R10, R10 ;  /* 0x0000000a000a7311 */ /* 0x000e24000020d800 */
[----:B0-----:R-:W-:-:S04]  /*0dc0*/  IMAD.WIDE.U32 R8, R10, R6, RZ ;  /* 0x000000060a087225 */ /* 0x001fc800078e00ff */
[----:B------:R-:W-:Y:S01]  /*0dd0*/  IMAD R9, R10, R7, R9 ;  /* 0x000000070a097224 */ /* 0x000fe200078e0209 */
[----:B------:R-:W-:-:S03]  /*0de0*/  IADD3 R21, P0, RZ, -R8, RZ ;  /* 0x80000008ff157210 */ /* 0x000fc60007f1e0ff */
[----:B------:R-:W-:Y:S02]  /*0df0*/  IMAD R9, R11, R6, R9 ;  /* 0x000000060b097224 */ /* 0x000fe400078e0209 */
[----:B------:R-:W-:-:S04]  /*0e00*/  IMAD.HI.U32 R8, R10, R21, RZ ;  /* 0x000000150a087227 */ /* 0x000fc800078e00ff */
[----:B------:R-:W-:Y:S01]  /*0e10*/  IMAD.X R23, RZ, RZ, ~R9, P0 ;  /* 0x000000ffff177224 */ /* 0x000fe200000e0e09 */
[----:B------:R-:W-:-:S03]  /*0e20*/  MOV R9, R10 ;  /* 0x0000000a00097202 */ /* 0x000fc60000000f00 */
[-C--:B------:R-:W-:Y:S02]  /*0e30*/  IMAD R25, R11, R23.reuse, RZ ;  /* 0x000000170b197224 */ /* 0x080fe400078e02ff */
[----:B------:R-:W-:-:S04]  /*0e40*/  IMAD.WIDE.U32 R8, P0, R10, R23, R8 ;  /* 0x000000170a087225 */ /* 0x000fc80007800008 */
[----:B------:R-:W-:-:S04]  /*0e50*/  IMAD.HI.U32 R19, R11, R23, RZ ;  /* 0x000000170b137227 */ /* 0x000fc800078e00ff */
[----:B------:R-:W-:-:S04]  /*0e60*/  IMAD.HI.U32 R8, P1, R11, R21, R8 ;  /* 0x000000150b087227 */ /* 0x000fc80007820008 */
[----:B------:R-:W-:Y:S01]  /*0e70*/  IMAD.X R19, R19, 0x1, R11, P0 ;  /* 0x0000000113137824 */ /* 0x000fe200000e060b */
        /* <DEDUP_REMOVED lines=8> */
[----:B------:R-:W-:Y:S02]  /*0f00*/  SEL R11, R11, R18, !P3 ;  /* 0x000000120b0b7207 */ /* 0x000fe40005800000 */
[----:B------:R-:W-:Y:S01]  /*0f10*/  IADD3.X R18, RZ, ~R17, RZ, P4, !PT ;  /* 0x80000011ff127210 */ /* 0x000fe200027fe4ff */
[----:B------:R-:W-:-:S04]  /*0f20*/  IMAD.X R10, RZ, RZ, ~R10, P0 ;  /* 0x000000ffff0a7224 */ /* 0x000fc800000e0e0a */
[----:B------:R-:W-:-:S04]  /*0f30*/  IMAD.WIDE.U32 R8, P0, R9, R10, R8 ;  /* 0x0000000a09087225 */ /* 0x000fc80007800008 */
[----:B------:R-:W-:-:S04]  /*0f40*/  IMAD.HI.U32 R20, R19, R10, RZ ;  /* 0x0000000a13147227 */ /* 0x000fc800078e00ff */
[----:B------:R-:W-:-:S04]  /*0f50*/  IMAD.HI.U32 R8, P1, R19, R21, R8 ;  /* 0x0000001513087227 */ /* 0x000fc80007820008 */
[----:B------:R-:W-:-:S05]  /*0f60*/  IMAD R9, R19, R10, RZ ;  /* 0x0000000a13097224 */ /* 0x000fca00078e02ff */
[----:B------:R-:W-:Y:S01]  /*0f70*/  IADD3 R10, P2, R9, R8, RZ ;  /* 0x00000008090a7210 */ /* 0x000fe20007f5e0ff */
[----:B------:R-:W-:Y:S01]  /*0f80*/  IMAD.X R9, R20, 0x1, R19, P0 ;  /* 0x0000000114097824 */ /* 0x000fe200000e0613 */
[----:B------:R-:W-:-:S03]  /*0f90*/  SEL R19, R18, R17, !P3 ;  /* 0x0000001112137207 */ /* 0x000fc60005800000 */
[----:B------:R-:W-:Y:S01]  /*0fa0*/  IMAD.HI.U32 R8, R10, R11, RZ ;  /* 0x0000000b0a087227 */ /* 0x000fe200078e00ff */
[----:B------:R-:W-:-:S03]  /*0fb0*/  IADD3.X R18, RZ, RZ, R9, P2, P1 ;  /* 0x000000ffff127210 */ /* 0x000fc600017e2409 */
[----:B------:R-:W-:Y:S02]  /*0fc0*/  IMAD.MOV.U32 R9, RZ, RZ, RZ ;  /* 0x000000ffff097224 */ /* 0x000fe400078e00ff */
[-C--:B------:R-:W-:Y:S02]  /*0fd0*/  IMAD R21, R18, R19.reuse, RZ ;  /* 0x0000001312157224 */ /* 0x080fe400078e02ff */
[----:B------:R-:W-:-:S04]  /*0fe0*/  IMAD.WIDE.U32 R8, R10, R19, R8 ;  /* 0x000000130a087225 */ /* 0x000fc800078e0008 */
[----:B------:R-:W-:-:S04]  /*0ff0*/  IMAD.HI.U32 R23, R18, R19, RZ ;  /* 0x0000001312177227 */ /* 0x000fc800078e00ff */
[----:B------:R-:W-:-:S05]  /*1000*/  IMAD.HI.U32 R8, P0, R18, R11, R8 ;  /* 0x0000000b12087227 */ /* 0x000fca0007800008 */
[----:B------:R-:W-:Y:S02]  /*1010*/  IADD3 R21, P1, R21, R8, RZ ;  /* 0x0000000815157210 */ /* 0x000fe40007f3e0ff */
[----:B------:R-:W-:-:S03]  /*1020*/  IADD3.X R23, R23, RZ, RZ, P0, !PT ;  /* 0x000000ff17177210 */ /* 0x000fc600007fe4ff */
[----:B------:R-:W-:-:S04]  /*1030*/  IMAD.WIDE.U32 R8, R21, R6, RZ ;  /* 0x0000000615087225 */ /* 0x000fc800078e00ff */
[----:B------:R-:W-:Y:S01]  /*1040*/  IMAD.X R23, RZ, RZ, R23, P1 ;  /* 0x000000ffff177224 */ /* 0x000fe200008e0617 */
[----:B------:R-:W-:Y:S01]  /*1050*/  IADD3 R25, P1, -R8, R11, RZ ;  /* 0x0000000b08197210 */ /* 0x000fe20007f3e1ff */
[----:B------:R-:W-:-:S03]  /*1060*/  IMAD R9, R21, R7, R9 ;  /* 0x0000000715097224 */ /* 0x000fc600078e0209 */
[-C--:B------:R-:W-:Y:S01]  /*1070*/  ISETP.GE.U32.AND P0, PT, R25, R6.reuse, PT ;  /* 0x000000061900720c */ /* 0x080fe20003f06070 */
[----:B------:R-:W-:-:S05]  /*1080*/  IMAD R8, R23, R6, R9 ;  /* 0x0000000617087224 */ /* 0x000fca00078e0209 */
[----:B------:R-:W-:Y:S02]  /*1090*/  IADD3.X R19, ~R8, R19, RZ, P1, !PT ;  /* 0x0000001308137210 */ /* 0x000fe40000ffe5ff */
[----:B------:R-:W-:Y:S02]  /*10a0*/  IADD3 R9, P1, R25, -R6, RZ ;  /* 0x8000000619097210 */ /* 0x000fe40007f3e0ff */
[----:B------:R-:W-:Y:S02]  /*10b0*/  ISETP.GE.U32.AND.EX P0, PT, R19, R7, PT, P0 ;  /* 0x000000071300720c */ /* 0x000fe40003f06100 */
[----:B------:R-:W-:Y:S01]  /*10c0*/  IADD3 R8, P2, R21, 0x1, RZ ;  /* 0x0000000115087810 */ /* 0x000fe20007f5e0ff */
[----:B------:R-:W-:Y:S01]  /*10d0*/  IMAD.X R11, R19, 0x1, ~R7, P1 ;  /* 0x00000001130b7824 */ /* 0x000fe200008e0e07 */
[----:B------:R-:W-:Y:S02]  /*10e0*/  SEL R9, R9, R25, P0 ;  /* 0x0000001909097207 */ /* 0x000fe40000000000 */
[----:B------:R-:W-:-:S02]  /*10f0*/  IADD3.X R10, RZ, R23, RZ, P2, !PT ;  /* 0x00000017ff0a7210 */ /* 0x000fc400017fe4ff */
[----:B------:R-:W-:Y:S02]  /*1100*/  SEL R21, R8, R21, P0 ;  /* 0x0000001508157207 */ /* 0x000fe40000000000 */
[----:B------:R-:W-:Y:S02]  /*1110*/  SEL R11, R11, R19, P0 ;  /* 0x000000130b0b7207 */ /* 0x000fe40000000000 */
[----:B------:R-:W-:Y:S02]  /*1120*/  ISETP.GE.U32.AND P1, PT, R9, R6, PT ;  /* 0x000000060900720c */ /* 0x000fe40003f26070 */
[----:B------:R-:W-:Y:S02]  /*1130*/  SEL R6, R10, R23, P0 ;  /* 0x000000170a067207 */ /* 0x000fe40000000000 */
[----:B------:R-:W-:Y:S02]  /*1140*/  IADD3 R8, P2, R21, 0x1, RZ ;  /* 0x0000000115087810 */ /* 0x000fe40007f5e0ff */
[----:B------:R-:W-:-:S02]  /*1150*/  ISETP.GE.U32.AND.EX P0, PT, R11, R7, PT, P1 ;  /* 0x000000070b00720c */ /* 0x000fc40003f06110 */
[----:B------:R-:W-:Y:S01]  /*1160*/  LOP3.LUT R10, R14, R17, RZ, 0x3c, !PT ;  /* 0x000000110e0a7212 */ /* 0x000fe200078e3cff */
[----:B------:R-:W-:Y:S01]  /*1170*/  IMAD.X R9, RZ, RZ, R6, P2 ;  /* 0x000000ffff097224 */ /* 0x000fe200010e0606 */
[----:B------:R-:W-:Y:S02]  /*1180*/  SEL R8, R8, R21, P0 ;  /* 0x0000001508087207 */ /* 0x000fe40000000000 */
[----:B------:R-:W-:Y:S02]  /*1190*/  ISETP.GE.AND P1, PT, R10, RZ, PT ;  /* 0x000000ff0a00720c */ /* 0x000fe40003f26270 */
[----:B------:R-:W-:Y:S02]  /*11a0*/  SEL R9, R9, R6, P0 ;  /* 0x0000000609097207 */ /* 0x000fe40000000000 */
[----:B------:R-:W-:Y:S02]  /*11b0*/  IADD3 R7, P2, RZ, -R8, RZ ;  /* 0x80000008ff077210 */ /* 0x000fe40007f5e0ff */
[----:B------:R-:W-:-:S02]  /*11c0*/  ISETP.NE.U32.AND P0, PT, R16, RZ, PT ;  /* 0x000000ff1000720c */ /* 0x000fc40003f05070 */
[-C--:B------:R-:W-:Y:S02]  /*11d0*/  IADD3.X R6, RZ, ~R9.reuse, RZ, P2, !PT ;  /* 0x80000009ff067210 */ /* 0x080fe400017fe4ff */
[----:B------:R-:W-:Y:S01]  /*11e0*/  SEL R8, R7, R8, !P1 ;  /* 0x0000000807087207 */ /* 0x000fe20004800000 */
[----:B------:R-:W-:Y:S01]  /*11f0*/  HFMA2.MMA R7, -RZ, RZ, 0, 0 ;  /* 0x00000000ff077435 */ /* 0x000fe200000001ff */
[----:B------:R-:W-:Y:S01]  /*1200*/  SEL R9, R6, R9, !P1 ;  /* 0x0000000906097207 */ /* 0x000fe20004800000 */
[----:B------:R-:W-:Y:S01]  /*1210*/  IMAD.MOV.U32 R6, RZ, RZ, R12 ;  /* 0x000000ffff067224 */ /* 0x000fe200078e000c */
[----:B------:R-:W-:-:S04]  /*1220*/  ISETP.NE.AND.EX P0, PT, R14, RZ, PT, P0 ;  /* 0x000000ff0e00720c */ /* 0x000fc80003f05300 */
[----:B------:R-:W-:Y:S02]  /*1230*/  SEL R8, R8, 0xffffffff, P0 ;  /* 0xffffffff08087807 */ /* 0x000fe40000000000 */
[----:B------:R-:W-:Y:S01]  /*1240*/  SEL R9, R9, 0xffffffff, P0 ;  /* 0xffffffff09097807 */ /* 0x000fe20000000000 */
[----:B------:R-:W-:Y:S06]  /*1250*/  RET.REL.NODEC R6 `(_ZN2at6native55_GLOBAL__N__6c1c77d0_17_DistanceKernel_cu_7dd49032_293831cdist_backward_kernel_cuda_implIfNS1_5distsIfE1pEEEvPT_PKS6_S9_S9_S9_S6_lllllll) ;  /* 0xffffffec06687950 */ /* 0x000fec0003c3ffff */
.L_x_43:
        /* <DEDUP_REMOVED lines=10> */
.L_x_842:


//--------------------- .text._ZN2at6native55_GLOBAL__N__6c1c77d0_17_DistanceKernel_cu_7dd49032_293831cdist_backward_kernel_cuda_implIdNS1_5distsIdE3infEEEvPT_PKS6_S9_S9_S9_S6_lllllll --------------------------
	.section	.text._ZN2at6native55_GLOBAL__N__6c1c77d0_17_DistanceKernel_cu_7dd49032_293831cdist_backward_kernel_cuda_implIdNS1_5distsIdE3infEEEvPT_PKS6_S9_S9_S9_S6_lllllll,"ax",@progbits
	.align	128
.text._ZN2at6native55_GLOBAL__N__6c1c77d0_17_DistanceKernel_cu_7dd49032_293831cdist_backward_kernel_cuda_implIdNS1_5distsIdE3infEEEvPT_PKS6_S9_S9_S9_S6_lllllll:
        .type           _ZN2at6native55_GLOBAL__N__6c1c77d0_17_DistanceKernel_cu_7dd49032_293831cdist_backward_kernel_cuda_implIdNS1_5distsIdE3infEEEvPT_PKS6_S9_S9_S9_S6_lllllll,@function
        .size           _ZN2at6native55_GLOBAL__N__6c1c77d0_17_DistanceKernel_cu_7dd49032_293831cdist_backward_kernel_cuda_implIdNS1_5distsIdE3infEEEvPT_PKS6_S9_S9_S9_S6_lllllll,(.L_x_844 - _ZN2at6native55_GLOBAL__N__6c1c77d0_17_DistanceKernel_cu_7dd49032_293831cdist_backward_kernel_cuda_implIdNS1_5distsIdE3infEEEvPT_PKS6_S9_S9_S9_S6_lllllll)
        .other          _ZN2at6native55_GLOBAL__N__6c1c77d0_17_DistanceKernel_cu_7dd49032_293831cdist_backward_kernel_cuda_implIdNS1_5distsIdE3infEEEvPT_PKS6_S9_S9_S9_S6_lllllll,@"STO_CUDA_ENTRY STV_DEFAULT"
_ZN2at6native55_GLOBAL__N__6c1c77d0_17_DistanceKernel_cu_7dd49032_293831cdist_backward_kernel_cuda_implIdNS1_5distsIdE3infEEEvPT_PKS6_S9_S9_S9_S6_lllllll:
        /* <DEDUP_REMOVED lines=32> */
[----:B------:R-:W-:Y:S05]  /*0200*/  CALL.REL.NOINC `($__internal_5_$__cuda_sm20_div_s64) ;  /* 0x0000000800b87944 */ /* 0x000fea0003c00000 */
[--C-:B------:R-:W-:Y:S01]  /*0210*/  IMAD.MOV R5, RZ, RZ, -R8.reuse ;  /* 0x000000ffff057224 */ /* 0x100fe200078e0a08 */
[----:B------:R-:W-:Y:S01]  /*0220*/  ULDC UR5, c[0x0][0x260] ;  /* 0x0000980000057ab9 */ /* 0x000fe20000000800 */
[----:B------:R-:W-:Y:S02]  /*0230*/  IMAD.MOV.U32 R15, RZ, RZ, R8 ;  /* 0x000000ffff0f7224 */ /* 0x000fe400078e0008 */
[----:B------:R-:W-:Y:S01]  /*0240*/  IMAD R4, R5, UR5, R0 ;  /* 0x0000000505047c24 */ /* 0x000fe2000f8e0200 */
[----:B------:R-:W-:Y:S06]  /*0250*/  BRA `(.L_x_46) ;  /* 0x0000000000547947 */ /* 0x000fec0003800000 */
.L_x_45:
        /* <DEDUP_REMOVED lines=21> */
.L_x_46:
[----:B------:R-:W-:Y:S05]  /*03b0*/  BSYNC B0 ;  /* 0x0000000000007941 */ /* 0x000fea0003800000 */
.L_x_44:
        /* <DEDUP_REMOVED lines=13> */
[----:B------:R-:W-:Y:S05]  /*0490*/  CALL.REL.NOINC `($__internal_5_$__cuda_sm20_div_s64) ;  /* 0x0000000800147944 */ /* 0x000fea0003c00000 */
        /* <DEDUP_REMOVED lines=10> */
.L_x_48:
        /* <DEDUP_REMOVED lines=23> */
.L_x_49:
[----:B------:R-:W-:Y:S05]  /*06b0*/  BSYNC B0 ;  /* 0x0000000000007941 */ /* 0x000fea0003800000 */
.L_x_47:
        /* <DEDUP_REMOVED lines=10> */
[----:B------:R-:W-:Y:S02]  /*0760*/  IMAD.IADD R17, R17, 0x1, R11 ;  /* 0x0000000111117824 */ /* 0x000fe400078e020b */
[----:B------:R-:W-:-:S04]  /*0770*/  IMAD.WIDE.U32 R8, R15, UR8, R2 ;  /* 0x000000080f087c25 */ /* 0x000fc8000f8e0002 */
[----:B------:R-:W-:Y:S01]  /*0780*/  IMAD R19, R15, UR9, R12 ;  /* 0x000000090f137c24 */ /* 0x000fe2000f8e020c */
[----:B------:R-:W-:Y:S01]  /*0790*/  ULDC.64 UR8, c[0x0][0x268] ;  /* 0x00009a0000087ab9 */ /* 0x000fe20000000a00 */
[C---:B------:R-:W-:Y:S02]  /*07a0*/  IMAD R11, R5.reuse, UR10, RZ ;  /* 0x0000000a050b7c24 */ /* 0x040fe4000f8e02ff */
[----:B------:R-:W-:Y:S02]  /*07b0*/  IMAD R10, R10, UR8, RZ ;  /* 0x000000080a0a7c24 */ /* 0x000fe4000f8e02ff */
[----:B------:R-:W-:Y:S02]  /*07c0*/  IMAD R21, R4, UR11, R11 ;  /* 0x0000000b04157c24 */ /* 0x000fe4000f8e020b */
[----:B------:R-:W-:Y:S02]  /*07d0*/  IMAD R5, R5, UR12, RZ ;  /* 0x0000000c05057c24 */ /* 0x000fe4000f8e02ff */
[----:B------:R-:W-:-:S02]  /*07e0*/  IMAD.IADD R9, R9, 0x1, R19 ;  /* 0x0000000109097824 */ /* 0x000fc400078e0213 */
[----:B------:R-:W-:Y:S02]  /*07f0*/  IMAD R11, R15, UR5, RZ ;  /* 0x000000050f0b7c24 */ /* 0x000fe4000f8e02ff */
[----:B------:R-:W-:Y:S01]  /*0800*/  IMAD.WIDE.U32 R6, R4, UR10, R6 ;  /* 0x0000000a04067c25 */ /* 0x000fe2000f8e0006 */
[----:B------:R-:W-:-:S03]  /*0810*/  ULDC.64 UR10, c[0x0][0x220] ;  /* 0x00008800000a7ab9 */ /* 0x000fc60000000a00 */
[C---:B------:R-:W-:Y:S01]  /*0820*/  IMAD R19, R15.reuse, UR9, R10 ;  /* 0x000000090f137c24 */ /* 0x040fe2000f8e020a */
[----:B------:R-:W-:Y:S01]  /*0830*/  IADD3 R10, P0, R2, R11, RZ ;  /* 0x0000000b020a7210 */ /* 0x000fe20007f1e0ff */
[----:B------:R-:W-:Y:S01]  /*0840*/  IMAD.WIDE.U32 R16, R15, UR8, R16 ;  /* 0x000000080f107c25 */ /* 0x000fe2000f8e0010 */
[----:B------:R-:W-:Y:S02]  /*0850*/  ULDC.64 UR8, c[0x0][0x218] ;  /* 0x0000860000087ab9 */ /* 0x000fe40000000a00 */
[----:B------:R-:W-:Y:S01]  /*0860*/  LEA.HI.X.SX32 R11, R11, R3, 0x1, P0 ;  /* 0x000000030b0b7211 */ /* 0x000fe200000f0eff */
[----:B------:R-:W-:Y:S01]  /*0870*/  IMAD R15, R4, UR13, R5 ;  /* 0x0000000d040f7c24 */ /* 0x000fe2000f8e0205 */
[----:B------:R-:W-:Y:S01]  /*0880*/  IADD3 R2, P2, R2, R16, RZ ;  /* 0x0000001002027210 */ /* 0x000fe20007f5e0ff */
[----:B------:R-:W-:Y:S01]  /*0890*/  IMAD.WIDE.U32 R4, R4, UR12, R8 ;  /* 0x0000000c04047c25 */ /* 0x000fe2000f8e0008 */
[C---:B------:R-:W-:Y:S02]  /*08a0*/  SHF.L.U64.HI R8, R0.reuse, 0x3, R13 ;  /* 0x0000000300087819 */ /* 0x040fe4000001020d */
[----:B------:R-:W-:Y:S01]  /*08b0*/  SHF.L.U32 R0, R0, 0x3, RZ ;  /* 0x0000000300007819 */ /* 0x000fe200000006ff */
[----:B------:R-:W-:Y:S01]  /*08c0*/  IMAD.IADD R7, R7, 0x1, R21 ;  /* 0x0000000107077824 */ /* 0x000fe200078e0215 */
[----:B------:R-:W-:Y:S01]  /*08d0*/  LEA R18, P4, R2, UR10, 0x3 ;  /* 0x0000000a02127c11 */ /* 0x000fe2000f8818ff */
[----:B------:R-:W-:Y:S01]  /*08e0*/  IMAD.IADD R17, R17, 0x1, R19 ;  /* 0x0000000111117824 */ /* 0x000fe200078e0213 */
[----:B------:R-:W-:Y:S01]  /*08f0*/  IADD3 R12, P0, R0, UR8, RZ ;  /* 0x00000008000c7c10 */ /* 0x000fe2000ff1e0ff */
[----:B------:R-:W-:Y:S01]  /*0900*/  IMAD R7, R7, UR12, RZ ;  /* 0x0000000c07077c24 */ /* 0x000fe2000f8e02ff */
[----:B------:R-:W-:Y:S01]  /*0910*/  IADD3 R19, P1, R16, UR12, RZ ;  /* 0x0000000c10137c10 */ /* 0x000fe2000ff3e0ff */
[----:B------:R-:W-:Y:S01]  /*0920*/  IMAD.X R3, R3, 0x1, R17, P2 ;  /* 0x0000000103037824 */ /* 0x000fe200010e0611 */
[----:B------:R-:W-:Y:S01]  /*0930*/  IADD3.X R13, R8, UR9, RZ, P0, !PT ;  /* 0x00000009080d7c10 */ /* 0x000fe200087fe4ff */
[----:B------:R-:W-:Y:S01]  /*0940*/  IMAD R9, R6, UR13, R7 ;  /* 0x0000000d06097c24 */ /* 0x000fe2000f8e0207 */
[----:B------:R-:W-:Y:S01]  /*0950*/  ISETP.GE.U32.AND P0, PT, R2, R19, PT ;  /* 0x000000130200720c */ /* 0x000fe20003f06070 */
[----:B------:R-:W-:Y:S01]  /*0960*/  IMAD.WIDE.U32 R6, R6, UR12, R10 ;  /* 0x0000000c06067c25 */ /* 0x000fe2000f8e000a */
[----:B------:R-:W-:Y:S01]  /*0970*/  IADD3.X R10, R17, UR13, RZ, P1, !PT ;  /* 0x0000000d110a7c10 */ /* 0x000fe20008ffe4ff */
[----:B------:R-:W-:Y:S01]  /*0980*/  ULDC.64 UR8, c[0x0][0x230] ;  /* 0x00008c0000087ab9 */ /* 0x000fe20000000a00 */
[----:B------:R-:W-:Y:S01]  /*0990*/  ULDC.64 UR12, c[0x0][0x228] ;  /* 0x00008a00000c7ab9 */ /* 0x000fe20000000a00 */
[----:B------:R-:W-:Y:S01]  /*09a0*/  IADD3 R14, P1, R0, UR8, RZ ;  /* 0x00000008000e7c10 */ /* 0x000fe2000ff3e0ff */
[----:B------:R-:W-:Y:S01]  /*09b0*/  IMAD.IADD R17, R5, 0x1, R15 ;  /* 0x0000000105117824 */ /* 0x000fe200078e020f */
[----:B------:R-:W-:-:S02]  /*09c0*/  ISETP.GE.AND.EX P0, PT, R3, R10, PT, P0 ;  /* 0x0000000a0300720c */ /* 0x000fc40003f06300 */
[C---:B------:R-:W-:Y:S02]  /*09d0*/  LEA R0, P3, R19.reuse, UR10, 0x3 ;  /* 0x0000000a13007c11 */ /* 0x040fe4000f8618ff */
[----:B------:R-:W-:Y:S02]  /*09e0*/  LEA R16, P2, R4, UR12, 0x3 ;  /* 0x0000000c04107c11 */ /* 0x000fe4000f8418ff */
[----:B------:R-:W-:Y:S02]  /*09f0*/  IADD3.X R15, R8, UR9, RZ, P1, !PT ;  /* 0x00000009080f7c10 */ /* 0x000fe40008ffe4ff */
[----:B------:R-:W-:Y:S02]  /*0a00*/  LEA.HI.X R8, R19, UR11, R10, 0x3, P3 ;  /* 0x0000000b13087c11 */ /* 0x000fe400098f1c0a */
[----:B------:R-:W-:Y:S02]  /*0a10*/  LEA.HI.X R17, R4, UR13, R17, 0x3, P2 ;  /* 0x0000000d04117c11 */ /* 0x000fe400090f1c11 */
[----:B------:R-:W-:Y:S01]  /*0a20*/  LEA.HI.X R19, R2, UR11, R3, 0x3, P4 ;  /* 0x0000000b02137c11 */ /* 0x000fe2000a0f1c03 */
[----:B------:R-:W-:Y:S06]  /*0a30*/  @P0 EXIT ;  /* 0x000000000000094d */ /* 0x000fec0003800000 */
[----:B------:R-:W5:Y:S01]  /*0a40*/  LDG.E.64 R4, desc[UR6][R14.64] ;  /* 0x000000060e047981 */ /* 0x000f62000c1e1b00 */
[----:B------:R-:W-:Y:S01]  /*0a50*/  ULDC UR5, c[0x0][0xc] ;  /* 0x0000030000057ab9 */ /* 0x000fe20000000800 */
[----:B------:R-:W-:Y:S01]  /*0a60*/  ULDC.64 UR8, c[0x0][0x210] ;  /* 0x0000840000087ab9 */ /* 0x000fe20000000a00 */
[----:B------:R-:W-:Y:S01]  /*0a70*/  UIMAD UR4, UR4, UR5, URZ ;  /* 0x00000005040472a4 */ /* 0x000fe2000f8e023f */
[----:B------:R-:W-:Y:S01]  /*0a80*/  IADD3 R9, R7, R9, RZ ;  /* 0x0000000907097210 */ /* 0x000fe20007ffe0ff */
[----:B------:R0:W5:Y:S01]  /*0a90*/  LDG.E.64 R2, desc[UR6][R12.64] ;  /* 0x000000060c027981 */ /* 0x000162000c1e1b00 */
[C---:B------:R-:W-:Y:S01]  /*0aa0*/  LEA R10, P0, R6.reuse, UR8, 0x3 ;  /* 0x00000008060a7c11 */ /* 0x040fe2000f8018ff */
[----:B------:R-:W-:Y:S01]  /*0ab0*/  USHF.R.S32.HI UR5, URZ, 0x1f, UR4 ;  /* 0x0000001f3f057899 */ /* 0x000fe20008011404 */
[----:B------:R-:W-:Y:S02]  /*0ac0*/  MOV R7, R17 ;  /* 0x0000001100077202 */ /* 0x000fe40000000f00 */
[----:B------:R-:W-:Y:S01]  /*0ad0*/  LEA.HI.X R11, R6, UR9, R9, 0x3, P0 ;  /* 0x00000009060b7c11 */ /* 0x000fe200080f1c09 */
[----:B------:R-:W-:-:S02]  /*0ae0*/  IMAD.MOV.U32 R9, RZ, RZ, R19 ;  /* 0x000000ffff097224 */ /* 0x000fc400078e0013 */
[----:B------:R-:W-:Y:S02]  /*0af0*/  IMAD.MOV.U32 R6, RZ, RZ, R16 ;  /* 0x000000ffff067224 */ /* 0x000fe400078e0010 */
[----:B0-----:R-:W-:Y:S01]  /*0b00*/  IMAD.MOV.U32 R12, RZ, RZ, R18 ;  /* 0x000000ffff0c7224 */ /* 0x001fe200078e0012 */
[----:B------:R-:W-:Y:S02]  /*0b10*/  USHF.L.U32 UR8, UR4, 0x3, URZ ;  /* 0x0000000304087899 */ /* 0x000fe4000800063f */
[----:B------:R-:W-:-:S12]  /*0b20*/  USHF.L.U64.HI UR5, UR4, 0x3, UR5 ;  /* 0x0000000304057899 */ /* 0x000fd80008010205 */
.L_x_50:
[----:B------:R-:W-:Y:S01]  /*0b30*/  IMAD.MOV.U32 R13, RZ, RZ, R9 ;  /* 0x000000ffff0d7224 */ /* 0x000fe200078e0009 */
[----:B0-----:R-:W2:Y:S04]  /*0b40*/  LDG.E.64 R14, desc[UR6][R6.64] ;  /* 0x00000006060e7981 */ /* 0x001ea8000c1e1b00 */
[----:B------:R-:W2:Y:S02]  /*0b50*/  LDG.E.64 R16, desc[UR6][R12.64] ;  /* 0x000000060c107981 */ /* 0x000ea4000c1e1b00 */
[----:B--2---:R-:W-:-:S08]  /*0b60*/  DADD R14, -R14, R16 ;  /* 0x000000000e0e7229 */ /* 0x004fd00000000110 */
[C---:B------:R-:W-:Y:S02]  /*0b70*/  DSETP.GT.AND P0, PT, R14.reuse, RZ, PT ;  /* 0x000000ff0e00722a */ /* 0x040fe40003f04000 */
[----:B------:R-:W-:-:S06]  /*0b80*/  DSETP.GEU.AND P1, PT, R14, RZ, PT ;  /* 0x000000ff0e00722a */ /* 0x000fcc0003f2e000 */
[----:B------:R-:W-:Y:S02]  /*0b90*/  SEL R16, RZ, 0x1, P1 ;  /* 0x00000001ff107807 */ /* 0x000fe40000800000 */
[----:B------:R-:W-:Y:S02]  /*0ba0*/  IADD3 R6, P1, R6, UR8, RZ ;  /* 0x0000000806067c10 */ /* 0x000fe4000ff3e0ff */
[----:B------:R-:W-:Y:S02]  /*0bb0*/  IADD3 R18, -R16, 0x1, RZ ;  /* 0x0000000110127810 */ /* 0x000fe40007ffe1ff */
[----:B------:R-:W-:Y:S01]  /*0bc0*/  @!P0 IMAD.MOV R18, RZ, RZ, -R16 ;  /* 0x000000ffff128224 */ /* 0x000fe200078e0a10 */
[----:B-----5:R-:W-:Y:S01]  /*0bd0*/  DSETP.NEU.AND P0, PT, |R14|, R4, PT ;  /* 0x000000040e00722a */ /* 0x020fe20003f0d200 */
[----:B------:R-:W-:Y:S01]  /*0be0*/  IADD3.X R7, R7, UR5, RZ, P1, !PT ;  /* 0x0000000507077c10 */ /* 0x000fe20008ffe4ff */
[----:B------:R-:W-:Y:S01]  /*0bf0*/  IMAD.MOV.U32 R14, RZ, RZ, RZ ;  /* 0x000000ffff0e7224 */ /* 0x000fe200078e00ff */
[----:B------:R-:W0:Y:S03]  /*0c00*/  I2F.F64 R16, R18 ;  /* 0x0000001200107312 */ /* 0x000e260000201c00 */
[----:B------:R-:W-:-:S02]  /*0c10*/  FSEL R15, RZ, 1.875, P0 ;  /* 0x3ff00000ff0f7808 */ /* 0x000fc40000000000 */
[----:B------:R-:W-:-:S04]  /*0c20*/  IADD3 R12, P0, R12, UR8, RZ ;  /* 0x000000080c0c7c10 */ /* 0x000fc8000ff1e0ff */
[----:B------:R-:W-:Y:S02]  /*0c30*/  IADD3.X R9, R9, UR5, RZ, P0, !PT ;  /* 0x0000000509097c10 */ /* 0x000fe400087fe4ff */
[----:B------:R-:W-:Y:S01]  /*0c40*/  ISETP.GE.U32.AND P0, PT, R12, R0, PT ;  /* 0x000000000c00720c */ /* 0x000fe20003f06070 */
[----:B0-----:R-:W-:-:S03]  /*0c50*/  DMUL R16, R2, R16 ;  /* 0x0000001002107228 */ /* 0x001fc60000000000 */
[----:B------:R-:W-:-:S05]  /*0c60*/  ISETP.GE.U32.AND.EX P0, PT, R9, R8, PT, P0 ;  /* 0x000000080900720c */ /* 0x000fca0003f06100 */
[----:B------:R-:W-:Y:S01]  /*0c70*/  DMUL R16, R16, R14 ;  /* 0x0000000e10107228 */ /* 0x000fe20000000000 */
[----:B------:R-:W-:Y:S01]  /*0c80*/  MOV R14, R10 ;  /* 0x0000000a000e7202 */ /* 0x000fe20000000f00 */
[----:B------:R-:W-:Y:S01]  /*0c90*/  IMAD.MOV.U32 R15, RZ, RZ, R11 ;  /* 0x000000ffff0f7224 */ /* 0x000fe200078e000b */
[----:B------:R-:W-:-:S04]  /*0ca0*/  IADD3 R10, P2, R10, UR8, RZ ;  /* 0x000000080a0a7c10 */ /* 0x000fc8000ff5e0ff */
[----:B------:R0:W-:Y:S01]  /*0cb0*/  STG.E.64 desc[UR6][R14.64], R16 ;  /* 0x000000100e007986 */ /* 0x0001e2000c101b06 */
[----:B------:R-:W-:Y:S01]  /*0cc0*/  IADD3.X R11, R11, UR5, RZ, P2, !PT ;  /* 0x000000050b0b7c10 */ /* 0x000fe200097fe4ff */
[----:B------:R-:W-:Y:S07]  /*0cd0*/  @!P0 BRA `(.L_x_50) ;  /* 0xfffffffc00948947 */ /* 0x000fee000383ffff */
[----:B------:R-:W-:Y:S05]  /*0ce0*/  EXIT ;  /* 0x000000000000794d */ /* 0x000fea0003800000 */
        .weak           $__internal_5_$__cuda_sm20_div_s64
        .type           $__internal_5_$__cuda_sm20_div_s64,@function
        .size           $__internal_5_$__cuda_sm20_div_s64,(.L_x_844 - $__internal_5_$__cuda_sm20_div_s64)
$__internal_5_$__cuda_sm20_div_s64:
        /* <DEDUP_REMOVED lines=83> */
[----:B------:R-:W-:Y:S06]  /*1220*/  RET.REL.NODEC R6 `(_ZN2at6native55_GLOBAL__N__6c1c77d0_17_DistanceKernel_cu_7dd49032_293831cdist_backward_kernel_cuda_implIdNS1_5distsIdE3infEEEvPT_PKS6_S9_S9_S9_S6_lllllll) ;  /* 0xffffffec06747950 */ /* 0x000fec0003c3ffff */
.L_x_51:
        /* <DEDUP_REMOVED lines=13> */
.L_x_844:


//--------------------- .text._ZN2at6native55_GLOBAL__N__6c1c77d0_17_DistanceKernel_cu_7dd49032_293831cdist_backward_kernel_cuda_implIdNS1_5distsIdE3twoEEEvPT_PKS6_S9_S9_S9_S6_lllllll --------------------------
	.section	.text._ZN2at6native55_GLOBAL__N__6c1c77d0_17_DistanceKernel_cu_7dd49032_293831cdist_backward_kernel_cuda_implIdNS1_5distsIdE3twoEEEvPT_PKS6_S9_S9_S9_S6_lllllll,"ax",@progbits
	.align	128
.text._ZN2at6native55_GLOBAL__N__6c1c77d0_17_DistanceKernel_cu_7dd49032_293831cdist_backward_kernel_cuda_implIdNS1_5distsIdE3twoEEEvPT_PKS6_S9_S9_S9_S6_lllllll:
        .type           _ZN2at6native55_GLOBAL__N__6c1c77d0_17_DistanceKernel_cu_7dd49032_293831cdist_backward_kernel_cuda_implIdNS1_5distsIdE3twoEEEvPT_PKS6_S9_S9_S9_S6_lllllll,@function
        .size           _ZN2at6native55_GLOBAL__N__6c1c77d0_17_DistanceKernel_cu_7dd49032_293831cdist_backward_kernel_cuda_implIdNS1_5distsIdE3twoEEEvPT_PKS6_S9_S9_S9_S6_lllllll,(.L_x_846 - _ZN2at6native55_GLOBAL__N__6c1c77d0_17_DistanceKernel_cu_7dd49032_293831cdist_backward_kernel_cuda_implIdNS1_5distsIdE3twoEEEvPT_PKS6_S9_S9_S9_S6_lllllll)
        .other          _ZN2at6native55_GLOBAL__N__6c1c77d0_17_DistanceKernel_cu_7dd49032_293831cdist_backward_kernel_cuda_implIdNS1_5distsIdE3twoEEEvPT_PKS6_S9_S9_S9_S6_lllllll,@"STO_CUDA_ENTRY STV_DEFAULT"
_ZN2at6native55_GLOBAL__N__6c1c77d0_17_DistanceKernel_cu_7dd49032_293831cdist_backward_kernel_cuda_implIdNS1_5distsIdE3twoEEEvPT_PKS6_S9_S9_S9_S6_lllllll:
        /* <DEDUP_REMOVED lines=28> */
[----:B------:R-:W-:Y:S01]  /*01c0*/  MOV R4, 0x210 ;  /* 0x0000021000047802 */ /* 0x000fe20000000f00 */
[----:B------:R-:W-:Y:S02]  /*01d0*/  IMAD.U32 R12, RZ, RZ, UR6 ;  /* 0x00000006ff0c7e24 */ /* 0x000fe4000f8e00ff */
[----:B------:R-:W-:Y:S02]  /*01e0*/  IMAD.U32 R10, RZ, RZ, UR7 ;  /* 0x00000007ff0a7e24 */ /* 0x000fe4000f8e00ff */
[----:B------:R-:W-:-:S07]  /*01f0*/  IMAD.MOV.U32 R13, RZ, RZ, R5 ;  /* 0x000000ffff0d7224 */ /* 0x000fce00078e0005 */
[----:B------:R-:W-:Y:S05]  /*0200*/  CALL.REL.NOINC `($__internal_7_$__cuda_sm20_div_s64) ;  /* 0x0000001000647944 */ /* 0x000fea0003c00000 */
[--C-:B------:R-:W-:Y:S01]  /*0210*/  IMAD.MOV R7, RZ, RZ, -R10.reuse ;  /* 0x000000ffff077224 */ /* 0x100fe200078e0a0a */
[----:B------:R-:W-:Y:S01]  /*0220*/  ULDC UR5, c[0x0][0x260] ;  /* 0x0000980000057ab9 */ /* 0x000fe20000000800 */
[----:B------:R-:W-:Y:S02]  /*0230*/  IMAD.MOV.U32 R11, RZ, RZ, R10 ;  /* 0x000000ffff0b7224 */ /* 0x000fe400078e000a */
[----:B------:R-:W-:Y:S01]  /*0240*/  IMAD R6, R7, UR5, R0 ;  /* 0x0000000507067c24 */ /* 0x000fe2000f8e0200 */
[----:B------:R-:W-:Y:S06]  /*0250*/  BRA `(.L_x_54) ;  /* 0x0000000000547947 */ /* 0x000fec0003800000 */
.L_x_53:
        /* <DEDUP_REMOVED lines=14> */
[----:B------:R-:W-:Y:S02]  /*0340*/  @P0 VIADD R7, R7, -UR5 ;  /* 0x8000000507070c36 */ /* 0x000fe40008000000 */
[----:B------:R-:W-:-:S03]  /*0350*/  @P0 VIADD R11, R11, 0x1 ;  /* 0x000000010b0b0836 */ /* 0x000fc60000000000 */
[----:B------:R-:W-:-:S13]  /*0360*/  ISETP.GE.U32.AND P1, PT, R7, UR5, PT ;  /* 0x0000000507007c0c */ /* 0x000fda000bf26070 */
[----:B------:R-:W-:Y:S01]  /*0370*/  @P1 VIADD R11, R11, 0x1 ;  /* 0x000000010b0b1836 */ /* 0x000fe20000000000 */
[----:B------:R-:W-:-:S05]  /*0380*/  @!P2 LOP3.LUT R11, RZ, UR5, RZ, 0x33, !PT ;  /* 0x00000005ff0bac12 */ /* 0x000fca000f8e33ff */
[----:B------:R-:W-:-:S04]  /*0390*/  IMAD.MOV R7, RZ, RZ, -R11 ;  /* 0x000000ffff077224 */ /* 0x000fc800078e0a0b */
[----:B------:R-:W-:-:S07]  /*03a0*/  IMAD R6, R7, UR5, R0 ;  /* 0x0000000507067c24 */ /* 0x000fce000f8e0200 */
.L_x_54:
[----:B------:R-:W-:Y:S05]  /*03b0*/  BSYNC B0 ;  /* 0x0000000000007941 */ /* 0x000fea0003800000 */
.L_x_52:
        /* <DEDUP_REMOVED lines=13> */
[----:B------:R-:W-:Y:S05]  /*0490*/  CALL.REL.NOINC `($__internal_7_$__cuda_sm20_div_s64) ;  /* 0x0000000c00c07944 */ /* 0x000fea0003c00000 */
[----:B------:R-:W-:Y:S01]  /*04a0*/  IADD3 R15, P0, RZ, -R10, RZ ;  /* 0x8000000aff0f7210 */ /* 0x000fe20007f1e0ff */
[----:B------:R-:W-:-:S04]  /*04b0*/  ULDC.64 UR8, c[0x0][0x248] ;  /* 0x0000920000087ab9 */ /* 0x000fc80000000a00 */
[----:B------:R-:W-:Y:S02]  /*04c0*/  IMAD.X R4, RZ, RZ, ~R13, P0 ;  /* 0x000000ffff047224 */ /* 0x000fe400000e0e0d */
[----:B------:R-:W-:-:S04]  /*04d0*/  IMAD.WIDE.U32 R8, R15, UR8, R6 ;  /* 0x000000080f087c25 */ /* 0x000fc8000f8e0006 */
[----:B------:R-:W-:Y:S02]  /*04e0*/  IMAD R4, R4, UR8, RZ ;  /* 0x0000000804047c24 */ /* 0x000fe4000f8e02ff */
[----:B------:R-:W-:Y:S02]  /*04f0*/  IMAD.MOV.U32 R6, RZ, RZ, R10 ;  /* 0x000000ffff067224 */ /* 0x000fe400078e000a */
[----:B------:R-:W-:-:S04]  /*0500*/  IMAD R7, R15, UR9, R4 ;  /* 0x000000090f077c24 */ /* 0x000fc8000f8e0204 */
[----:B------:R-:W-:Y:S02]  /*0510*/  IMAD.IADD R16, R9, 0x1, R7 ;  /* 0x0000000109107824 */ /* 0x000fe400078e0207 */
[----:B------:R-:W-:Y:S01]  /*0520*/  IMAD.MOV.U32 R7, RZ, RZ, R13 ;  /* 0x000000ffff077224 */ /* 0x000fe200078e000d */
[----:B------:R-:W-:Y:S06]  /*0530*/  BRA `(.L_x_57) ;  /* 0x0000000000607947 */ /* 0x000fec0003800000 */
.L_x_56:
[----:B------:R-:W-:Y:S01]  /*0540*/  ULDC UR5, c[0x0][0x248] ;  /* 0x0000920000057ab9 */ /* 0x000fe20000000800 */
[----:B------:R-:W-:Y:S01]  /*0550*/  IMAD.MOV.U32 R16, RZ, RZ, RZ ;  /* 0x000000ffff107224 */ /* 0x000fe200078e00ff */
[----:B------:R-:W0:Y:S01]  /*0560*/  I2F.U32.RP R4, UR5 ;  /* 0x0000000500047d06 */ /* 0x000e220008209000 */
[----:B------:R-:W-:-:S07]  /*0570*/  ISETP.NE.U32.AND P2, PT, RZ, UR5, PT ;  /* 0x00000005ff007c0c */ /* 0x000fce000bf45070 */
[----:B0-----:R-:W0:Y:S02]  /*0580*/  MUFU.RCP R4, R4 ;  /* 0x0000000400047308 */ /* 0x001e240000001000 */
[----:B0-----:R-:W-:-:S06]  /*0590*/  VIADD R8, R4, 0xffffffe ;  /* 0x0ffffffe04087836 */ /* 0x001fcc0000000000 */
[----:B------:R0:W1:Y:S02]  /*05a0*/  F2I.FTZ.U32.TRUNC.NTZ R9, R8 ;  /* 0x0000000800097305 */ /* 0x000064000021f000 */
[----:B0-----:R-:W-:Y:S01]  /*05b0*/  MOV R8, RZ ;  /* 0x000000ff00087202 */ /* 0x001fe20000000f00 */
[----:B-1----:R-:W-:-:S04]  /*05c0*/  IMAD.MOV R7, RZ, RZ, -R9 ;  /* 0x000000ffff077224 */ /* 0x002fc800078e0a09 */
[----:B------:R-:W-:-:S04]  /*05d0*/  IMAD R7, R7, UR5, RZ ;  /* 0x0000000507077c24 */ /* 0x000fc8000f8e02ff */
        /* <DEDUP_REMOVED lines=11> */
[----:B------:R-:W-:Y:S01]  /*0690*/  IMAD R8, R7, UR5, R6 ;  /* 0x0000000507087c24 */ /* 0x000fe2000f8e0206 */
[----:B------:R-:W-:Y:S01]  /*06a0*/  HFMA2.MMA R7, -RZ, RZ, 0, 0 ;  /* 0x00000000ff077435 */ /* 0x000fe200000001ff */
[----:B------:R-:W-:-:S10]  /*06b0*/  IMAD.MOV.U32 R6, RZ, RZ, R9 ;  /* 0x000000ffff067224 */ /* 0x000fd400078e0009 */
.L_x_57:
[----:B------:R-:W-:Y:S05]  /*06c0*/  BSYNC B0 ;  /* 0x0000000000007941 */ /* 0x000fea0003800000 */
.L_x_55:
        /* <DEDUP_REMOVED lines=11> */
[----:B------:R-:W-:Y:S02]  /*0780*/  IMAD R9, R16, UR10, RZ ;  /* 0x0000000a10097c24 */ /* 0x000fe4000f8e02ff */
[----:B------:R-:W-:-:S04]  /*0790*/  IMAD.WIDE.U32 R12, R11, UR8, R2 ;  /* 0x000000080b0c7c25 */ /* 0x000fc8000f8e0002 */
[----:B------:R-:W-:Y:S01]  /*07a0*/  IMAD R17, R11, UR9, R10 ;  /* 0x000000090b117c24 */ /* 0x000fe2000f8e020a */
[----:B------:R-:W-:Y:S01]  /*07b0*/  ULDC.64 UR8, c[0x0][0x268] ;  /* 0x00009a0000087ab9 */ /* 0x000fe20000000a00 */
[----:B------:R-:W-:Y:S02]  /*07c0*/  IMAD R23, R8, UR11, R9 ;  /* 0x0000000b08177c24 */ /* 0x000fe4000f8e0209 */
[----:B------:R-:W-:Y:S02]  /*07d0*/  IMAD R9, R16, UR12, RZ ;  /* 0x0000000c10097c24 */ /* 0x000fe4000f8e02ff */
[----:B------:R-:W-:Y:S02]  /*07e0*/  IMAD.IADD R13, R13, 0x1, R17 ;  /* 0x000000010d0d7824 */ /* 0x000fe400078e0211 */
[----:B------:R-:W-:Y:S02]  /*07f0*/  IMAD R4, R4, UR8, RZ ;  /* 0x0000000804047c24 */ /* 0x000fe4000f8e02ff */
[----:B------:R-:W-:-:S02]  /*0800*/  IMAD R21, R11, UR5, RZ ;  /* 0x000000050b157c24 */ /* 0x000fc4000f8e02ff */
[----:B------:R-:W-:Y:S01]  /*0810*/  IMAD.WIDE.U32 R6, R8, UR10, R6 ;  /* 0x0000000a08067c25 */ /* 0x000fe2000f8e0006 */
[----:B------:R-:W-:-:S03]  /*0820*/  ULDC.64 UR10, c[0x0][0x220] ;  /* 0x00008800000a7ab9 */ /* 0x000fc60000000a00 */
[----:B------:R-:W-:Y:S02]  /*0830*/  IMAD R19, R8, UR13, R9 ;  /* 0x0000000d08137c24 */ /* 0x000fe4000f8e0209 */
[----:B------:R-:W-:Y:S01]  /*0840*/  IMAD R17, R11, UR9, R4 ;  /* 0x000000090b117c24 */ /* 0x000fe2000f8e0204 */
[----:B------:R-:W-:Y:S01]  /*0850*/  IADD3 R4, P0, R2, R21, RZ ;  /* 0x0000001502047210 */ /* 0x000fe20007f1e0ff */
[----:B------:R-:W-:Y:S01]  /*0860*/  IMAD.WIDE.U32 R8, R8, UR12, R12 ;  /* 0x0000000c08087c25 */ /* 0x000fe2000f8e000c */
[----:B------:R-:W-:Y:S02]  /*0870*/  SHF.L.U64.HI R12, R0, 0x3, R5 ;  /* 0x00000003000c7819 */ /* 0x000fe40000010205 */
[----:B------:R-:W-:Y:S01]  /*0880*/  LEA.HI.X.SX32 R5, R21, R3, 0x1, P0 ;  /* 0x0000000315057211 */ /* 0x000fe200000f0eff */
[----:B------:R-:W-:Y:S01]  /*0890*/  IMAD.WIDE.U32 R14, R11, UR8, R14 ;  /* 0x000000080b0e7c25 */ /* 0x000fe2000f8e000e */
[----:B------:R-:W-:-:S03]  /*08a0*/  ULDC.64 UR8, c[0x0][0x218] ;  /* 0x0000860000087ab9 */ /* 0x000fc60000000a00 */
[----:B------:R-:W-:Y:S01]  /*08b0*/  IMAD.IADD R7, R7, 0x1, R23 ;  /* 0x0000000107077824 */ /* 0x000fe200078e0217 */
[----:B------:R-:W-:Y:S01]  /*08c0*/  IADD3 R11, P2, R2, R14, RZ ;  /* 0x0000000e020b7210 */ /* 0x000fe20007f5e0ff */
[----:B------:R-:W-:Y:S01]  /*08d0*/  IMAD.SHL.U32 R0, R0, 0x8, RZ ;  /* 0x0000000800007824 */ /* 0x000fe200078e00ff */
[----:B------:R-:W-:Y:S01]  /*08e0*/  IADD3 R14, P1, R14, UR12, RZ ;  /* 0x0000000c0e0e7c10 */ /* 0x000fe2000ff3e0ff */
[----:B------:R-:W-:Y:S01]  /*08f0*/  IMAD R7, R7, UR12, RZ ;  /* 0x0000000c07077c24 */ /* 0x000fe2000f8e02ff */
[----:B------:R-:W-:Y:S01]  /*0900*/  LEA R10, P4, R11, UR10, 0x3 ;  /* 0x0000000a0b0a7c11 */ /* 0x000fe2000f8818ff */
[----:B------:R-:W-:Y:S01]  /*0910*/  IMAD.IADD R13, R15, 0x1, R17 ;  /* 0x000000010f0d7824 */ /* 0x000fe200078e0211 */
[----:B------:R-:W-:Y:S01]  /*0920*/  IADD3 R16, P0, R0, UR8, RZ ;  /* 0x0000000800107c10 */ /* 0x000fe2000ff1e0ff */
[----:B------:R-:W-:Y:S01]  /*0930*/  IMAD R15, R6, UR13, R7 ;  /* 0x0000000d060f7c24 */ /* 0x000fe2000f8e0207 */
[----:B------:R-:W-:Y:S01]  /*0940*/  LEA R2, P3, R14, UR10, 0x3 ;  /* 0x0000000a0e027c11 */ /* 0x000fe2000f8618ff */
[----:B------:R-:W-:Y:S01]  /*0950*/  IMAD.WIDE.U32 R6, R6, UR12, R4 ;  /* 0x0000000c06067c25 */ /* 0x000fe2000f8e0004 */
[----:B------:R-:W-:Y:S01]  /*0960*/  IADD3.X R17, R12, UR9, RZ, P0, !PT ;  /* 0x000000090c117c10 */ /* 0x000fe200087fe4ff */
[----:B------:R-:W-:Y:S01]  /*0970*/  ULDC.64 UR8, c[0x0][0x230] ;  /* 0x00008c0000087ab9 */ /* 0x000fe20000000a00 */
[----:B------:R-:W-:Y:S01]  /*0980*/  ISETP.GE.U32.AND P0, PT, R11, R14, PT ;  /* 0x0000000e0b00720c */ /* 0x000fe20003f06070 */
[----:B------:R-:W-:Y:S01]  /*0990*/  IMAD.X R4, R3, 0x1, R13, P2 ;  /* 0x0000000103047824 */ /* 0x000fe200010e060d */
[----:B------:R-:W-:Y:S01]  /*09a0*/  IADD3.X R3, R13, UR13, RZ, P1, !PT ;  /* 0x0000000d0d037c10 */ /* 0x000fe20008ffe4ff */
[----:B------:R-:W-:Y:S01]  /*09b0*/  ULDC.64 UR12, c[0x0][0x228] ;  /* 0x00008a00000c7ab9 */ /* 0x000fe20000000a00 */
[----:B------:R-:W-:Y:S01]  /*09c0*/  IADD3 R26, P1, R0, UR8, RZ ;  /* 0x00000008001a7c10 */ /* 0x000fe2000ff3e0ff */
[----:B------:R-:W-:Y:S01]  /*09d0*/  IMAD.IADD R9, R9, 0x1, R19 ;  /* 0x0000000109097824 */ /* 0x000fe200078e0213 */
[----:B------:R-:W-:-:S02]  /*09e0*/  ISETP.GE.AND.EX P0, PT, R4, R3, PT, P0 ;  /* 0x000000030400720c */ /* 0x000fc40003f06300 */
[----:B------:R-:W-:Y:S02]  /*09f0*/  LEA R0, P2, R8, UR12, 0x3 ;  /* 0x0000000c08007c11 */ /* 0x000fe4000f8418ff */
[----:B------:R-:W-:Y:S02]  /*0a00*/  IADD3.X R27, R12, UR9, RZ, P1, !PT ;  /* 0x000000090c1b7c10 */ /* 0x000fe40008ffe4ff */
[----:B------:R-:W-:Y:S02]  /*0a10*/  LEA.HI.X R9, R8, UR13, R9, 0x3, P2 ;  /* 0x0000000d08097c11 */ /* 0x000fe400090f1c09 */
[----:B------:R-:W-:Y:S02]  /*0a20*/  LEA.HI.X R3, R14, UR11, R3, 0x3, P3 ;  /* 0x0000000b0e037c11 */ /* 0x000fe400098f1c03 */
[----:B------:R-:W-:-:S03]  /*0a30*/  LEA.HI.X R8, R11, UR11, R4, 0x3, P4 ;  /* 0x0000000b0b087c11 */ /* 0x000fc6000a0f1c04 */
[----:B------:R-:W-:Y:S05]  /*0a40*/  @P0 EXIT ;  /* 0x000000000000094d */ /* 0x000fea0003800000 */
[----:B------:R-:W5:Y:S04]  /*0a50*/  LDG.E.64 R16, desc[UR6][R16.64] ;  /* 0x0000000610107981 */ /* 0x000f68000c1e1b00 */
[----:B------:R-:W5:Y:S01]  /*0a60*/  LDG.E.64 R26, desc[UR6][R26.64] ;  /* 0x000000061a1a7981 */ /* 0x000f62000c1e1b00 */
[----:B------:R-:W-:Y:S01]  /*0a70*/  ULDC UR5, c[0x0][0xc] ;  /* 0x0000030000057ab9 */ /* 0x000fe20000000800 */
[----:B------:R-:W-:Y:S01]  /*0a80*/  ULDC.64 UR8, c[0x0][0x210] ;  /* 0x0000840000087ab9 */ /* 0x000fe20000000a00 */
[----:B------:R-:W-:Y:S01]  /*0a90*/  UIMAD UR4, UR4, UR5, URZ ;  /* 0x00000005040472a4 */ /* 0x000fe2000f8e023f */
[----:B------:R-:W-:Y:S01]  /*0aa0*/  IADD3 R15, R7, R15, RZ ;  /* 0x0000000f070f7210 */ /* 0x000fe20007ffe0ff */
[----:B------:R-:W-:Y:S01]  /*0ab0*/  IMAD.MOV.U32 R7, RZ, RZ, R8 ;  /* 0x000000ffff077224 */ /* 0x000fe200078e0008 */
[C---:B------:R-:W-:Y:S01]  /*0ac0*/  LEA R4, P0, R6.reuse, UR8, 0x3 ;  /* 0x0000000806047c11 */ /* 0x040fe2000f8018ff */
[----:B------:R-:W-:Y:S01]  /*0ad0*/  USHF.R.S32.HI UR5, URZ, 0x1f, UR4 ;  /* 0x0000001f3f057899 */ /* 0x000fe20008011404 */
[----:B------:R-:W-:Y:S01]  /*0ae0*/  IMAD.MOV.U32 R8, RZ, RZ, R0 ;  /* 0x000000ffff087224 */ /* 0x000fe200078e0000 */
[----:B------:R-:W-:Y:S01]  /*0af0*/  USHF.L.U32 UR8, UR4, 0x3, URZ ;  /* 0x0000000304087899 */ /* 0x000fe2000800063f */
[----:B------:R-:W-:Y:S01]  /*0b00*/  LEA.HI.X R5, R6, UR9, R15, 0x3, P0 ;  /* 0x0000000906057c11 */ /* 0x000fe200080f1c0f */
[----:B------:R-:W-:Y:S01]  /*0b10*/  IMAD.MOV.U32 R6, RZ, RZ, R10 ;  /* 0x000000ffff067224 */ /* 0x000fe200078e000a */
[----:B------:R-:W-:-:S12]  /*0b20*/  USHF.L.U64.HI UR5, UR4, 0x3, UR5 ;  /* 0x0000000304057899 */ /* 0x000fd80008010205 */
.L_x_61:
[----:B-----5:R-:W-:Y:S01]  /*0b30*/  DSETP.NEU.AND P0, PT, R26, RZ, PT ;  /* 0x000000ff1a00722a */ /* 0x020fe20003f0d000 */
[----:B------:R-:W-:Y:S01]  /*0b40*/  BSSY B0, `(.L_x_58) ;  /* 0x000001b000007945 */ /* 0x000fe20003800000 */
[----:B------:R-:W-:-:S12]  /*0b50*/  CS2R R10, SRZ ;  /* 0x00000000000a7805 */ /* 0x000fd8000001ff00 */
[----:B------:R-:W-:Y:S05]  /*0b60*/  @!P0 BRA `(.L_x_59) ;  /* 0x0000000000608947 */ /* 0x000fea0003800000 */
[----:B------:R-:W2:Y:S04]  /*0b70*/  LDG.E.64 R10, desc[UR6][R8.64] ;  /* 0x00000006080a7981 */ /* 0x000ea8000c1e1b00 */
[----:B------:R-:W2:Y:S01]  /*0b80*/  LDG.E.64 R12, desc[UR6][R6.64] ;  /* 0x00000006060c7981 */ /* 0x000ea2000c1e1b00 */
[----:B------:R-:W0:Y:S01]  /*0b90*/  MUFU.RCP64H R15, R27 ;  /* 0x0000001b000f7308 */ /* 0x000e220000001800 */
[----:B------:R-:W-:Y:S01]  /*0ba0*/  IMAD.MOV.U32 R14, RZ, RZ, 0x1 ;  /* 0x00000001ff0e7424 */ /* 0x000fe200078e00ff */
[----:B------:R-:W-:Y:S05]  /*0bb0*/  BSSY B1, `(.L_x_59) ;  /* 0x0000013000017945 */ /* 0x000fea0003800000 */
[----:B0-----:R-:W-:-:S08]  /*0bc0*/  DFMA R18, -R26, R14, 1 ;  /* 0x3ff000001a12742b */ /* 0x001fd0000000010e */
[----:B------:R-:W-:-:S08]  /*0bd0*/  DFMA R18, R18, R18, R18 ;  /* 0x000000121212722b */ /* 0x000fd00000000012 */
[----:B------:R-:W-:Y:S02]  /*0be0*/  DFMA R18, R14, R18, R14 ;  /* 0x000000120e12722b */ /* 0x000fe4000000000e */
[----:B--2---:R-:W-:-:S06]  /*0bf0*/  DADD R10, -R10, R12 ;  /* 0x000000000a0a7229 */ /* 0x004fcc000000010c */
[----:B------:R-:W-:Y:S02]  /*0c00*/  DFMA R12, -R26, R18, 1 ;  /* 0x3ff000001a0c742b */ /* 0x000fe40000000112 */
[----:B------:R-:W-:-:S06]  /*0c10*/  DMUL R14, R16, R10 ;  /* 0x0000000a100e7228 */ /* 0x000fcc0000000000 */
[----:B------:R-:W-:-:S08]  /*0c20*/  DFMA R12, R18, R12, R18 ;  /* 0x0000000c120c722b */ /* 0x000fd00000000012 */
[----:B------:R-:W-:Y:S01]  /*0c30*/  DMUL R10, R14, R12 ;  /* 0x0000000c0e0a7228 */ /* 0x000fe20000000000 */
[----:B------:R-:W-:-:S07]  /*0c40*/  FSETP.GEU.AND P1, PT, |R15|, 6.5827683646048100446e-37, PT ;  /* 0x036000000f00780b */ /* 0x000fce0003f2e200 */
[----:B------:R-:W-:-:S08]  /*0c50*/  DFMA R18, -R26, R10, R14 ;  /* 0x0000000a1a12722b */ /* 0x000fd0000000010e */
[----:B------:R-:W-:-:S10]  /*0c60*/  DFMA R10, R12, R18, R10 ;  /* 0x000000120c0a722b */ /* 0x000fd4000000000a */
[----:B------:R-:W-:-:S05]  /*0c70*/  FFMA R0, RZ, R27, R11 ;  /* 0x0000001bff007223 */ /* 0x000fca000000000b */
[----:B------:R-:W-:-:S13]  /*0c80*/  FSETP.GT.AND P0, PT, |R0|, 1.469367938527859385e-39, PT ;  /* 0x001000000000780b */ /* 0x000fda0003f04200 */
[----:B------:R-:W-:Y:S05]  /*0c90*/  @P0 BRA P1, `(.L_x_60) ;  /* 0x0000000000100947 */ /* 0x000fea0000800000 */
[----:B------:R-:W-:-:S07]  /*0ca0*/  MOV R0, 0xcc0 ;  /* 0x00000cc000007802 */ /* 0x000fce0000000f00 */
[----:B------:R-:W-:Y:S05]  /*0cb0*/  CALL.REL.NOINC `($__internal_6_$__cuda_sm20_div_rn_f64_full) ;  /* 0x0000000000447944 */ /* 0x000fea0003c00000 */
[----:B------:R-:W-:Y:S02]  /*0cc0*/  IMAD.MOV.U32 R10, RZ, RZ, R12 ;  /* 0x000000ffff0a7224 */ /* 0x000fe400078e000c */
[----:B------:R-:W-:-:S07]  /*0cd0*/  IMAD.MOV.U32 R11, RZ, RZ, R13 ;  /* 0x000000ffff0b7224 */ /* 0x000fce00078e000d */
.L_x_60:
[----:B------:R-:W-:Y:S05]  /*0ce0*/  BSYNC B1 ;  /* 0x0000000000017941 */ /* 0x000fea0003800000 */
.L_x_59:
[----:B------:R-:W-:Y:S05]  /*0cf0*/  BSYNC B0 ;  /* 0x0000000000007941 */ /* 0x000fea0003800000 */
.L_x_58:
[----:B------:R-:W-:Y:S01]  /*0d00*/  IMAD.MOV.U32 R12, RZ, RZ, R4 ;  /* 0x000000ffff0c7224 */ /* 0x000fe200078e0004 */
[----:B------:R-:W-:Y:S02]  /*0d10*/  MOV R13, R5 ;  /* 0x00000005000d7202 */ /* 0x000fe40000000f00 */
[----:B------:R-:W-:Y:S02]  /*0d20*/  IADD3 R6, P0, R6, UR8, RZ ;  /* 0x0000000806067c10 */ /* 0x000fe4000ff1e0ff */
[----:B------:R-:W-:Y:S01]  /*0d30*/  IADD3 R8, P1, R8, UR8, RZ ;  /* 0x0000000808087c10 */ /* 0x000fe2000ff3e0ff */
[----:B------:R0:W-:Y:S01]  /*0d40*/  STG.E.64 desc[UR6][R12.64], R10 ;  /* 0x0000000a0c007986 */ /* 0x0001e2000c101b06 */
[----:B------:R-:W-:Y:S02]  /*0d50*/  IADD3.X R7, R7, UR5, RZ, P0, !PT ;  /* 0x0000000507077c10 */ /* 0x000fe400087fe4ff */
[----:B------:R-:W-:Y:S02]  /*0d60*/  ISETP.GE.U32.AND P0, PT, R6, R2, PT ;  /* 0x000000020600720c */ /* 0x000fe40003f06070 */
[----:B------:R-:W-:-:S02]  /*0d70*/  IADD3 R4, P2, R4, UR8, RZ ;  /* 0x0000000804047c10 */ /* 0x000fc4000ff5e0ff */
[----:B------:R-:W-:Y:S02]  /*0d80*/  ISETP.GE.U32.AND.EX P0, PT, R7, R3, PT, P0 ;  /* 0x000000030700720c */ /* 0x000fe40003f06100 */
[----:B------:R-:W-:Y:S02]  /*0d90*/  IADD3.X R9, R9, UR5, RZ, P1, !PT ;  /* 0x0000000509097c10 */ /* 0x000fe40008ffe4ff */
[----:B------:R-:W-:-:S09]  /*0da0*/  IADD3.X R5, R5, UR5, RZ, P2, !PT ;  /* 0x0000000505057c10 */ /* 0x000fd200097fe4ff */
[----:B0-----:R-:W-:Y:S05]  /*0db0*/  @!P0 BRA `(.L_x_61) ;  /* 0xfffffffc005c8947 */ /* 0x001fea000383ffff */
[----:B------:R-:W-:Y:S05]  /*0dc0*/  EXIT ;  /* 0x000000000000794d */ /* 0x000fea0003800000 */
        .weak           $__internal_6_$__cuda_sm20_div_rn_f64_full
        .type           $__internal_6_$__cuda_sm20_div_rn_f64_full,@function
        .size           $__internal_6_$__cuda_sm20_div_rn_f64_full,($__internal_7_$__cuda_sm20_div_s64 - $__internal_6_$__cuda_sm20_div_rn_f64_full)
$__internal_6_$__cuda_sm20_div_rn_f64_full:
[----:B------:R-:W-:Y:S01]  /*0dd0*/  FSETP.GEU.AND P2, PT, |R15|, 1.469367938527859385e-39, PT ;  /* 0x001000000f00780b */ /* 0x000fe20003f4e200 */
[----:B------:R-:W-:Y:S01]  /*0de0*/  IMAD.MOV.U32 R18, RZ, RZ, R14 ;  /* 0x000000ffff127224 */ /* 0x000fe200078e000e */
[C---:B------:R-:W-:Y:S01]  /*0df0*/  FSETP.GEU.AND P0, PT, |R27|.reuse, 1.469367938527859385e-39, PT ;  /* 0x001000001b00780b */ /* 0x040fe20003f0e200 */
[----:B------:R-:W-:Y:S01]  /*0e00*/  IMAD.MOV.U32 R22, RZ, RZ, 0x1 ;  /* 0x00000001ff167424 */ /* 0x000fe200078e00ff */
[----:B------:R-:W-:Y:S01]  /*0e10*/  LOP3.LUT R12, R27, 0x800fffff, RZ, 0xc0, !PT ;  /* 0x800fffff1b0c7812 */ /* 0x000fe200078ec0ff */
[----:B------:R-:W-:Y:S01]  /*0e20*/  BSSY B2, `(.L_x_62) ;  /* 0x0000052000027945 */ /* 0x000fe20003800000 */
[----:B------:R-:W-:Y:S02]  /*0e30*/  LOP3.LUT R10, R15, 0x7ff00000, RZ, 0xc0, !PT ;  /* 0x7ff000000f0a7812 */ /* 0x000fe400078ec0ff */
[----:B------:R-:W-:Y:S01]  /*0e40*/  LOP3.LUT R13, R12, 0x3ff00000, RZ, 0xfc, !PT ;  /* 0x3ff000000c0d7812 */ /* 0x000fe200078efcff */
[----:B------:R-:W-:Y:S01]  /*0e50*/  IMAD.MOV.U32 R12, RZ, RZ, R26 ;  /* 0x000000ffff0c7224 */ /* 0x000fe200078e001a */
[----:B------:R-:W-:-:S03]  /*0e60*/  LOP3.LUT R29, R27, 0x7ff00000, RZ, 0xc0, !PT ;  /* 0x7ff000001b1d7812 */ /* 0x000fc600078ec0ff */
[----:B------:R-:W-:Y:S01]  /*0e70*/  @!P2 LOP3.LUT R11, R27, 0x7ff00000, RZ, 0xc0, !PT ;  /* 0x7ff000001b0ba812 */ /* 0x000fe200078ec0ff */
[----:B------:R-:W-:Y:S01]  /*0e80*/  @!P2 IMAD.MOV.U32 R20, RZ, RZ, RZ ;  /* 0x000000ffff14a224 */ /* 0x000fe200078e00ff */
[----:B------:R-:W-:Y:S01]  /*0e90*/  @!P0 DMUL R12, R26, 8.98846567431157953865e+307 ;  /* 0x7fe000001a0c8828 */ /* 0x000fe20000000000 */
[C---:B------:R-:W-:Y:S02]  /*0ea0*/  ISETP.GE.U32.AND P1, PT, R10.reuse, R29, PT ;  /* 0x0000001d0a00720c */ /* 0x040fe40003f26070 */
[----:B------:R-:W-:Y:S01]  /*0eb0*/  @!P2 ISETP.GE.U32.AND P3, PT, R10, R11, PT ;  /* 0x0000000b0a00a20c */ /* 0x000fe20003f66070 */
[----:B------:R-:W-:Y:S02]  /*0ec0*/  IMAD.MOV.U32 R11, RZ, RZ, 0x1ca00000 ;  /* 0x1ca00000ff0b7424 */ /* 0x000fe400078e00ff */
[----:B------:R-:W0:Y:S03]  /*0ed0*/  MUFU.RCP64H R23, R13 ;  /* 0x0000000d00177308 */ /* 0x000e260000001800 */
[----:B------:R-:W-:-:S02]  /*0ee0*/  @!P2 SEL R21, R11, 0x63400000, !P3 ;  /* 0x634000000b15a807 */ /* 0x000fc40005800000 */
[----:B------:R-:W-:Y:S02]  /*0ef0*/  SEL R19, R11, 0x63400000, !P1 ;  /* 0x634000000b137807 */ /* 0x000fe40004800000 */
[--C-:B------:R-:W-:Y:S02]  /*0f00*/  @!P2 LOP3.LUT R21, R21, 0x80000000, R15.reuse, 0xf8, !PT ;  /* 0x800000001515a812 */ /* 0x100fe400078ef80f */
[----:B------:R-:W-:Y:S02]  /*0f10*/  LOP3.LUT R19, R19, 0x800fffff, R15, 0xf8, !PT ;  /* 0x800fffff13137812 */ /* 0x000fe400078ef80f */
[----:B------:R-:W-:Y:S02]  /*0f20*/  @!P2 LOP3.LUT R21, R21, 0x100000, RZ, 0xfc, !PT ;  /* 0x001000001515a812 */ /* 0x000fe400078efcff */
[----:B------:R-:W-:-:S04]  /*0f30*/  @!P0 LOP3.LUT R29, R13, 0x7ff00000, RZ, 0xc0, !PT ;  /* 0x7ff000000d1d8812 */ /* 0x000fc800078ec0ff */
[----:B------:R-:W-:Y:S02]  /*0f40*/  @!P2 DFMA R18, R18, 2, -R20 ;  /* 0x400000001212a82b */ /* 0x000fe40000000814 */
[----:B0-----:R-:W-:-:S08]  /*0f50*/  DFMA R20, R22, -R12, 1 ;  /* 0x3ff000001614742b */ /* 0x001fd0000000080c */
[----:B------:R-:W-:-:S08]  /*0f60*/  DFMA R20, R20, R20, R20 ;  /* 0x000000141414722b */ /* 0x000fd00000000014 */
[----:B------:R-:W-:-:S08]  /*0f70*/  DFMA R20, R22, R20, R22 ;  /* 0x000000141614722b */ /* 0x000fd00000000016 */
[----:B------:R-:W-:-:S08]  /*0f80*/  DFMA R22, R20, -R12, 1 ;  /* 0x3ff000001416742b */ /* 0x000fd0000000080c */
[----:B------:R-:W-:-:S08]  /*0f90*/  DFMA R20, R20, R22, R20 ;  /* 0x000000161414722b */ /* 0x000fd00000000014 */
[----:B------:R-:W-:-:S08]  /*0fa0*/  DMUL R22, R20, R18 ;  /* 0x0000001214167228 */ /* 0x000fd00000000000 */
[----:B------:R-:W-:-:S08]  /*0fb0*/  DFMA R24, R22, -R12, R18 ;  /* 0x8000000c1618722b */ /* 0x000fd00000000012 */
[----:B------:R-:W-:Y:S01]  /*0fc0*/  DFMA R24, R20, R24, R22 ;  /* 0x000000181418722b */ /* 0x000fe20000000016 */
[----:B------:R-:W-:Y:S01]  /*0fd0*/  IMAD.MOV.U32 R20, RZ, RZ, R10 ;  /* 0x000000ffff147224 */ /* 0x000fe200078e000a */
[----:B------:R-:W-:-:S05]  /*0fe0*/  @!P2 LOP3.LUT R20, R19, 0x7ff00000, RZ, 0xc0, !PT ;  /* 0x7ff000001314a812 */ /* 0x000fca00078ec0ff */
[----:B------:R-:W-:-:S05]  /*0ff0*/  VIADD R21, R20, 0xffffffff ;  /* 0xffffffff14157836 */ /* 0x000fca0000000000 */
[----:B------:R-:W-:Y:S02]  /*1000*/  ISETP.GT.U32.AND P0, PT, R21, 0x7feffffe, PT ;  /* 0x7feffffe1500780c */ /* 0x000fe40003f04070 */
[----:B------:R-:W-:-:S04]  /*1010*/  IADD3 R21, R29, -0x1, RZ ;  /* 0xffffffff1d157810 */ /* 0x000fc80007ffe0ff */
[----:B------:R-:W-:-:S13]  /*1020*/  ISETP.GT.U32.OR P0, PT, R21, 0x7feffffe, P0 ;  /* 0x7feffffe1500780c */ /* 0x000fda0000704470 */
[----:B------:R-:W-:Y:S05]  /*1030*/  @P0 BRA `(.L_x_63) ;  /* 0x00000000006c0947 */ /* 0x000fea0003800000 */
[----:B------:R-:W-:-:S04]  /*1040*/  LOP3.LUT R15, R27, 0x7ff00000, RZ, 0xc0, !PT ;  /* 0x7ff000001b0f7812 */ /* 0x000fc800078ec0ff */
[CC--:B------:R-:W-:Y:S02]  /*1050*/  VIADDMNMX R14, R10.reuse, -R15.reuse, 0xb9600000, !PT ;  /* 0xb96000000a0e7446 */ /* 0x0c0fe4000780090f */
[----:B------:R-:W-:Y:S02]  /*1060*/  ISETP.GE.U32.AND P0, PT, R10, R15, PT ;  /* 0x0000000f0a00720c */ /* 0x000fe40003f06070 */
[----:B------:R-:W-:Y:S02]  /*1070*/  VIMNMX R14, R14, 0x46a00000, PT ;  /* 0x46a000000e0e7848 */ /* 0x000fe40003fe0100 */
[----:B------:R-:W-:-:S05]  /*1080*/  SEL R11, R11, 0x63400000, !P0 ;  /* 0x634000000b0b7807 */ /* 0x000fca0004000000 */
[----:B------:R-:W-:Y:S02]  /*1090*/  IMAD.IADD R20, R14, 0x1, -R11 ;  /* 0x000000010e147824 */ /* 0x000fe400078e0a0b */
[----:B------:R-:W-:Y:S02]  /*10a0*/  IMAD.MOV.U32 R14, RZ, RZ, RZ ;  /* 0x000000ffff0e7224 */ /* 0x000fe400078e00ff */
[----:B------:R-:W-:-:S06]  /*10b0*/  VIADD R15, R20, 0x7fe00000 ;  /* 0x7fe00000140f7836 */ /* 0x000fcc0000000000 */
[----:B------:R-:W-:-:S10]  /*10c0*/  DMUL R10, R24, R14 ;  /* 0x0000000e180a7228 */ /* 0x000fd40000000000 */
[----:B------:R-:W-:-:S13]  /*10d0*/  FSETP.GTU.AND P0, PT, |R11|, 1.469367938527859385e-39, PT ;  /* 0x001000000b00780b */ /* 0x000fda0003f0c200 */
[----:B------:R-:W-:Y:S05]  /*10e0*/  @P0 BRA `(.L_x_64) ;  /* 0x0000000000940947 */ /* 0x000fea0003800000 */
[----:B------:R-:W-:Y:S01]  /*10f0*/  DFMA R12, R24, -R12, R18 ;  /* 0x8000000c180c722b */ /* 0x000fe20000000012 */
[----:B------:R-:W-:-:S09]  /*1100*/  IMAD.MOV.U32 R14, RZ, RZ, RZ ;  /* 0x000000ffff0e7224 */ /* 0x000fd200078e00ff */
[C---:B------:R-:W-:Y:S02]  /*1110*/  FSETP.NEU.AND P0, PT, R13.reuse, RZ, PT ;  /* 0x000000ff0d00720b */ /* 0x040fe40003f0d000 */
[----:B------:R-:W-:-:S04]  /*1120*/  LOP3.LUT R19, R13, 0x80000000, R27, 0x48, !PT ;  /* 0x800000000d137812 */ /* 0x000fc800078e481b */
[----:B------:R-:W-:-:S07]  /*1130*/  LOP3.LUT R15, R19, R15, RZ, 0xfc, !PT ;  /* 0x0000000f130f7212 */ /* 0x000fce00078efcff */
[----:B------:R-:W-:Y:S05]  /*1140*/  @!P0 BRA `(.L_x_64) ;  /* 0x00000000007c8947 */ /* 0x000fea0003800000 */
[----:B------:R-:W-:Y:S01]  /*1150*/  IMAD.MOV R13, RZ, RZ, -R20 ;  /* 0x000000ffff0d7224 */ /* 0x000fe200078e0a14 */
[----:B------:R-:W-:Y:S01]  /*1160*/  DMUL.RP R14, R24, R14 ;  /* 0x0000000e180e7228 */ /* 0x000fe20000008000 */
[----:B------:R-:W-:-:S06]  /*1170*/  IMAD.MOV.U32 R12, RZ, RZ, RZ ;  /* 0x000000ffff0c7224 */ /* 0x000fcc00078e00ff */
[----:B------:R-:W-:-:S03]  /*1180*/  DFMA R12, R10, -R12, R24 ;  /* 0x8000000c0a0c722b */ /* 0x000fc60000000018 */
[----:B------:R-:W-:-:S03]  /*1190*/  LOP3.LUT R19, R15, R19, RZ, 0x3c, !PT ;  /* 0x000000130f137212 */ /* 0x000fc600078e3cff */
[----:B------:R-:W-:-:S04]  /*11a0*/  IADD3 R12, -R20, -0x43300000, RZ ;  /* 0xbcd00000140c7810 */ /* 0x000fc80007ffe1ff */
[----:B------:R-:W-:-:S04]  /*11b0*/  FSETP.NEU.AND P0, PT, |R13|, R12, PT ;  /* 0x0000000c0d00720b */ /* 0x000fc80003f0d200 */
[----:B------:R-:W-:Y:S02]  /*11c0*/  FSEL R10, R14, R10, !P0 ;  /* 0x0000000a0e0a7208 */ /* 0x000fe40004000000 */
[----:B------:R-:W-:Y:S01]  /*11d0*/  FSEL R11, R19, R11, !P0 ;  /* 0x0000000b130b7208 */ /* 0x000fe20004000000 */
[----:B------:R-:W-:Y:S06]  /*11e0*/  BRA `(.L_x_64) ;  /* 0x0000000000547947 */ /* 0x000fec0003800000 */
.L_x_63:
[----:B------:R-:W-:-:S14]  /*11f0*/  DSETP.NAN.AND P0, PT, R14, R14, PT ;  /* 0x0000000e0e00722a */ /* 0x000fdc0003f08000 */
[----:B------:R-:W-:Y:S05]  /*1200*/  @P0 BRA `(.L_x_65) ;  /* 0x0000000000440947 */ /* 0x000fea0003800000 */
[----:B------:R-:W-:-:S14]  /*1210*/  DSETP.NAN.AND P0, PT, R26, R26, PT ;  /* 0x0000001a1a00722a */ /* 0x000fdc0003f08000 */
[----:B------:R-:W-:Y:S05]  /*1220*/  @P0 BRA `(.L_x_66) ;  /* 0x0000000000300947 */ /* 0x000fea0003800000 */
[----:B------:R-:W-:Y:S01]  /*1230*/  ISETP.NE.AND P0, PT, R20, R29, PT ;  /* 0x0000001d1400720c */ /* 0x000fe20003f05270 */
[----:B------:R-:W-:Y:S01]  /*1240*/  IMAD.MOV.U32 R10, RZ, RZ, 0x0 ;  /* 0x00000000ff0a7424 */ /* 0x000fe200078e00ff */
[----:B------:R-:W-:-:S11]  /*1250*/  MOV R11, 0xfff80000 ;  /* 0xfff80000000b7802 */ /* 0x000fd60000000f00 */
[----:B------:R-:W-:Y:S05]  /*1260*/  @!P0 BRA `(.L_x_64) ;  /* 0x0000000000348947 */ /* 0x000fea0003800000 */
[----:B------:R-:W-:Y:S02]  /*1270*/  ISETP.NE.AND P0, PT, R20, 0x7ff00000, PT ;  /* 0x7ff000001400780c */ /* 0x000fe40003f05270 */
[----:B------:R-:W-:Y:S02]  /*1280*/  LOP3.LUT R11, R15, 0x80000000, R27, 0x48, !PT ;  /* 0x800000000f0b7812 */ /* 0x000fe400078e481b */
[----:B------:R-:W-:-:S13]  /*1290*/  ISETP.EQ.OR P0, PT, R29, RZ, !P0 ;  /* 0x000000ff1d00720c */ /* 0x000fda0004702670 */
[----:B------:R-:W-:Y:S01]  /*12a0*/  @P0 LOP3.LUT R12, R11, 0x7ff00000, RZ, 0xfc, !PT ;  /* 0x7ff000000b0c0812 */ /* 0x000fe200078efcff */
[----:B------:R-:W-:Y:S02]  /*12b0*/  @!P0 IMAD.MOV.U32 R10, RZ, RZ, RZ ;  /* 0x000000ffff0a8224 */ /* 0x000fe400078e00ff */
[----:B------:R-:W-:Y:S02]  /*12c0*/  @P0 IMAD.MOV.U32 R10, RZ, RZ, RZ ;  /* 0x000000ffff0a0224 */ /* 0x000fe400078e00ff */
[----:B------:R-:W-:Y:S01]  /*12d0*/  @P0 IMAD.MOV.U32 R11, RZ, RZ, R12 ;  /* 0x000000ffff0b0224 */ /* 0x000fe200078e000c */
[----:B------:R-:W-:Y:S06]  /*12e0*/  BRA `(.L_x_64) ;  /* 0x0000000000147947 */ /* 0x000fec0003800000 */
.L_x_66:
[----:B------:R-:W-:Y:S01]  /*12f0*/  LOP3.LUT R11, R27, 0x80000, RZ, 0xfc, !PT ;  /* 0x000800001b0b7812 */ /* 0x000fe200078efcff */
[----:B------:R-:W-:Y:S01]  /*1300*/  IMAD.MOV.U32 R10, RZ, RZ, R26 ;  /* 0x000000ffff0a7224 */ /* 0x000fe200078e001a */
[----:B------:R-:W-:Y:S06]  /*1310*/  BRA `(.L_x_64) ;  /* 0x0000000000087947 */ /* 0x000fec0003800000 */
.L_x_65:
[----:B------:R-:W-:Y:S01]  /*1320*/  LOP3.LUT R11, R15, 0x80000, RZ, 0xfc, !PT ;  /* 0x000800000f0b7812 */ /* 0x000fe200078efcff */
[----:B------:R-:W-:-:S07]  /*1330*/  IMAD.MOV.U32 R10, RZ, RZ, R14 ;  /* 0x000000ffff0a7224 */ /* 0x000fce00078e000e */
.L_x_64:
[----:B------:R-:W-:Y:S05]  /*1340*/  BSYNC B2 ;  /* 0x0000000000027941 */ /* 0x000fea0003800000 */
.L_x_62:
[----:B------:R-:W-:Y:S01]  /*1350*/  IMAD.MOV.U32 R12, RZ, RZ, R10 ;  /* 0x000000ffff0c7224 */ /* 0x000fe200078e000a */
[----:B------:R-:W-:Y:S01]  /*1360*/  MOV R10, R0 ;  /* 0x00000000000a7202 */ /* 0x000fe20000000f00 */
[----:B------:R-:W-:Y:S02]  /*1370*/  IMAD.MOV.U32 R13, RZ, RZ, R11 ;  /* 0x000000ffff0d7224 */ /* 0x000fe400078e000b */
[----:B------:R-:W-:-:S04]  /*1380*/  IMAD.MOV.U32 R11, RZ, RZ, 0x0 ;  /* 0x00000000ff0b7424 */ /* 0x000fc800078e00ff */
[----:B------:R-:W-:Y:S05]  /*1390*/  RET.REL.NODEC R10 `(_ZN2at6native55_GLOBAL__N__6c1c77d0_17_DistanceKernel_cu_7dd49032_293831cdist_backward_kernel_cuda_implIdNS1_5distsIdE3twoEEEvPT_PKS6_S9_S9_S9_S6_lllllll) ;  /* 0xffffffec0a187950 */ /* 0x000fea0003c3ffff */
        .weak           $__internal_7_$__cuda_sm20_div_s64
        .type           $__internal_7_$__cuda_sm20_div_s64,@function
        .size           $__internal_7_$__cuda_sm20_div_s64,(.L_x_846 - $__internal_7_$__cuda_sm20_div_s64)
$__internal_7_$__cuda_sm20_div_s64:
        /* <DEDUP_REMOVED lines=21> */
[----:B------:R-:W-:-:S04]  /*14f0*/  IADD3 R21, P4, RZ, -R18, RZ ;  /* 0x80000012ff157210 */ /* 0x000fc80007f9e0ff */
[----:B------:R-:W-:Y:S01]  /*1500*/  IADD3 R17, P2, R19, R16, RZ ;  /* 0x0000001013117210 */ /* 0x000fe20007f5e0ff */
[----:B------:R-:W-:-:S04]  /*1510*/  IMAD.X R16, R23, 0x1, R15, P0 ;  /* 0x0000000117107824 */ /* 0x000fc800000e060f */
[----:B------:R-:W-:Y:S01]  /*1520*/  IMAD.WIDE.U32 R14, R17, R8, RZ ;  /* 0x00000008110e7225 */ /* 0x000fe200078e00ff */
[----:B------:R-:W-:-:S03]  /*1530*/  IADD3.X R19, RZ, RZ, R16, P2, P1 ;  /* 0x000000ffff137210 */ /* 0x000fc600017e2410 */
[----:B------:R-:W-:Y:S01]  /*1540*/  IMAD R15, R17, R9, R15 ;  /* 0x00000009110f7224 */ /* 0x000fe200078e020f */
[----:B------:R-:W-:Y:S02]  /*1550*/  IADD3 R23, P0, RZ, -R14, RZ ;  /* 0x8000000eff177210 */ /* 0x000fe40007f1e0ff */
[----:B------:R-:W-:Y:S01]  /*1560*/  SEL R14, R21, R18, !P3 ;  /* 0x00000012150e7207 */ /* 0x000fe20005800000 */
[----:B------:R-:W-:Y:S02]  /*1570*/  IMAD R15, R19, R8, R15 ;  /* 0x00000008130f7224 */ /* 0x000fe400078e020f */
[----:B------:R-:W-:-:S03]  /*1580*/  IMAD.HI.U32 R16, R17, R23, RZ ;  /* 0x0000001711107227 */ /* 0x000fc600078e00ff */
[----:B------:R-:W-:Y:S01]  /*1590*/  IADD3.X R20, RZ, ~R15, RZ, P0, !PT ;  /* 0x8000000fff147210 */ /* 0x000fe200007fe4ff */
[----:B------:R-:W-:-:S04]  /*15a0*/  IMAD.X R18, RZ, RZ, ~R13, P4 ;  /* 0x000000ffff127224 */ /* 0x000fc800020e0e0d */
[----:B------:R-:W-:Y:S01]  /*15b0*/  IMAD.WIDE.U32 R16, P0, R17, R20, R16 ;  /* 0x0000001411107225 */ /* 0x000fe20007800010 */
[----:B------:R-:W-:-:S03]  /*15c0*/  SEL R18, R18, R13, !P3 ;  /* 0x0000000d12127207 */ /* 0x000fc60005800000 */
[----:B------:R-:W-:-:S04]  /*15d0*/  IMAD.HI.U32 R15, P1, R19, R23, R16 ;  /* 0x00000017130f7227 */ /* 0x000fc80007820010 */
[CC--:B------:R-:W-:Y:S02]  /*15e0*/  IMAD R16, R19.reuse, R20.reuse, RZ ;  /* 0x0000001413107224 */ /* 0x0c0fe400078e02ff */
[----:B------:R-:W-:-:S03]  /*15f0*/  IMAD.HI.U32 R20, R19, R20, RZ ;  /* 0x0000001413147227 */ /* 0x000fc600078e00ff */
[----:B------:R-:W-:Y:S01]  /*1600*/  IADD3 R15, P2, R16, R15, RZ ;  /* 0x0000000f100f7210 */ /* 0x000fe20007f5e0ff */
[----:B------:R-:W-:Y:S02]  /*1610*/  IMAD.X R19, R20, 0x1, R19, P0 ;  /* 0x0000000114137824 */ /* 0x000fe400000e0613 */
[----:B------:R-:W-:Y:S02]  /*1620*/  IMAD.MOV.U32 R17, RZ, RZ, RZ ;  /* 0x000000ffff117224 */ /* 0x000fe400078e00ff */
[----:B------:R-:W-:Y:S01]  /*1630*/  IMAD.HI.U32 R16, R15, R14, RZ ;  /* 0x0000000e0f107227 */ /* 0x000fe200078e00ff */
[----:B------:R-:W-:-:S03]  /*1640*/  IADD3.X R19, RZ, RZ, R19, P2, P1 ;  /* 0x000000ffff137210 */ /* 0x000fc600017e2413 */
[----:B------:R-:W-:-:S04]  /*1650*/  IMAD.WIDE.U32 R16, R15, R18, R16 ;  /* 0x000000120f107225 */ /* 0x000fc800078e0010 */
[C---:B------:R-:W-:Y:S02]  /*1660*/  IMAD R21, R19.reuse, R18, RZ ;  /* 0x0000001213157224 */ /* 0x040fe400078e02ff */
[----:B------:R-:W-:-:S04]  /*1670*/  IMAD.HI.U32 R16, P0, R19, R14, R16 ;  /* 0x0000000e13107227 */ /* 0x000fc80007800010 */
[----:B------:R-:W-:Y:S01]  /*1680*/  IMAD.HI.U32 R15, R19, R18, RZ ;  /* 0x00000012130f7227 */ /* 0x000fe200078e00ff */
[----:B------:R-:W-:-:S03]  /*1690*/  IADD3 R19, P1, R21, R16, RZ ;  /* 0x0000001015137210 */ /* 0x000fc60007f3e0ff */
[----:B------:R-:W-:Y:S02]  /*16a0*/  IMAD.X R15, RZ, RZ, R15, P0 ;  /* 0x000000ffff0f7224 */ /* 0x000fe400000e060f */
[----:B------:R-:W-:-:S04]  /*16b0*/  IMAD.WIDE.U32 R16, R19, R8, RZ ;  /* 0x0000000813107225 */ /* 0x000fc800078e00ff */
[----:B------:R-:W-:Y:S01]  /*16c0*/  IMAD.X R15, RZ, RZ, R15, P1 ;  /* 0x000000ffff0f7224 */ /* 0x000fe200008e060f */
[----:B------:R-:W-:Y:S01]  /*16d0*/  IADD3 R23, P1, -R16, R14, RZ ;  /* 0x0000000e10177210 */ /* 0x000fe20007f3e1ff */
[C---:B------:R-:W-:Y:S01]  /*16e0*/  IMAD R17, R19.reuse, R9, R17 ;  /* 0x0000000913117224 */ /* 0x040fe200078e0211 */
[----:B------:R-:W-:Y:S02]  /*16f0*/  IADD3 R14, P2, R19, 0x1, RZ ;  /* 0x00000001130e7810 */ /* 0x000fe40007f5e0ff */
[-C--:B------:R-:W-:Y:S01]  /*1700*/  ISETP.GE.U32.AND P0, PT, R23, R8.reuse, PT ;  /* 0x000000081700720c */ /* 0x080fe20003f06070 */
[-C--:B------:R-:W-:Y:S02]  /*1710*/  IMAD R17, R15, R8.reuse, R17 ;  /* 0x000000080f117224 */ /* 0x080fe400078e0211 */
[----:B------:R-:W-:Y:S02]  /*1720*/  IMAD.X R16, RZ, RZ, R15, P2 ;  /* 0x000000ffff107224 */ /* 0x000fe400010e060f */
[----:B------:R-:W-:Y:S01]  /*1730*/  IMAD.X R25, R18, 0x1, ~R17, P1 ;  /* 0x0000000112197824 */ /* 0x000fe200008e0e11 */
[----:B------:R-:W-:-:S04]  /*1740*/  IADD3 R17, P1, R23, -R8, RZ ;  /* 0x8000000817117210 */ /* 0x000fc80007f3e0ff */
[CC--:B------:R-:W-:Y:S02]  /*1750*/  ISETP.GE.U32.AND.EX P0, PT, R25.reuse, R9.reuse, PT, P0 ;  /* 0x000000091900720c */ /* 0x0c0fe40003f06100 */
[----:B------:R-:W-:Y:S02]  /*1760*/  IADD3.X R21, R25, ~R9, RZ, P1, !PT ;  /* 0x8000000919157210 */ /* 0x000fe40000ffe4ff */
[----:B------:R-:W-:Y:S02]  /*1770*/  SEL R17, R17, R23, P0 ;  /* 0x0000001711117207 */ /* 0x000fe40000000000 */
[----:B------:R-:W-:Y:S02]  /*1780*/  SEL R19, R14, R19, P0 ;  /* 0x000000130e137207 */ /* 0x000fe40000000000 */
[----:B------:R-:W-:Y:S02]  /*1790*/  SEL R21, R21, R25, P0 ;  /* 0x0000001915157207 */ /* 0x000fe40000000000 */
[----:B------:R-:W-:-:S02]  /*17a0*/  ISETP.GE.U32.AND P1, PT, R17, R8, PT ;  /* 0x000000081100720c */ /* 0x000fc40003f26070 */
[----:B------:R-:W-:Y:S02]  /*17b0*/  SEL R14, R16, R15, P0 ;  /* 0x0000000f100e7207 */ /* 0x000fe40000000000 */
[----:B------:R-:W-:Y:S02]  /*17c0*/  IADD3 R8, P2, R19, 0x1, RZ ;  /* 0x0000000113087810 */ /* 0x000fe40007f5e0ff */
[----:B------:R-:W-:Y:S02]  /*17d0*/  ISETP.GE.U32.AND.EX P0, PT, R21, R9, PT, P1 ;  /* 0x000000091500720c */ /* 0x000fe40003f06110 */
[----:B------:R-:W-:Y:S01]  /*17e0*/  LOP3.LUT R15, R10, R13, RZ, 0x3c, !PT ;  /* 0x0000000d0a0f7212 */ /* 0x000fe200078e3cff */
[----:B------:R-:W-:Y:S01]  /*17f0*/  IMAD.X R9, RZ, RZ, R14, P2 ;  /* 0x000000ffff097224 */ /* 0x000fe200010e060e */
[----:B------:R-:W-:Y:S02]  /*1800*/  SEL R8, R8, R19, P0 ;  /* 0x0000001308087207 */ /* 0x000fe40000000000 */
[----:B------:R-:W-:-:S02]  /*1810*/  ISETP.GE.AND P1, PT, R15, RZ, PT ;  /* 0x000000ff0f00720c */ /* 0x000fc40003f26270 */
[----:B------:R-:W-:Y:S02]  /*1820*/  SEL R13, R9, R14, P0 ;  /* 0x0000000e090d7207 */ /* 0x000fe40000000000 */
[----:B------:R-:W-:Y:S02]  /*1830*/  IADD3 R9, P2, RZ, -R8, RZ ;  /* 0x80000008ff097210 */ /* 0x000fe40007f5e0ff */
[----:B------:R-:W-:-:S03]  /*1840*/  ISETP.NE.U32.AND P0, PT, R12, RZ, PT ;  /* 0x000000ff0c00720c */ /* 0x000fc60003f05070 */
[----:B------:R-:W-:Y:S01]  /*1850*/  IMAD.X R12, RZ, RZ, ~R13, P2 ;  /* 0x000000ffff0c7224 */ /* 0x000fe200010e0e0d */
[----:B------:R-:W-:Y:S02]  /*1860*/  ISETP.NE.AND.EX P0, PT, R10, RZ, PT, P0 ;  /* 0x000000ff0a00720c */ /* 0x000fe40003f05300 */
[----:B------:R-:W-:Y:S01]  /*1870*/  SEL R10, R9, R8, !P1 ;  /* 0x00000008090a7207 */ /* 0x000fe20004800000 */
[----:B------:R-:W-:Y:S01]  /*1880*/  IMAD.MOV.U32 R8, RZ, RZ, R4 ;  /* 0x000000ffff087224 */ /* 0x000fe200078e0004 */
[----:B------:R-:W-:Y:S01]  /*1890*/  SEL R13, R12, R13, !P1 ;  /* 0x0000000d0c0d7207 */ /* 0x000fe20004800000 */
[----:B------:R-:W-:Y:S01]  /*18a0*/  IMAD.MOV.U32 R9, RZ, RZ, 0x0 ;  /* 0x00000000ff097424 */ /* 0x000fe200078e00ff */
[----:B------:R-:W-:Y:S02]  /*18b0*/  SEL R10, R10, 0xffffffff, P0 ;  /* 0xffffffff0a0a7807 */ /* 0x000fe40000000000 */
[----:B------:R-:W-:Y:S01]  /*18c0*/  SEL R13, R13, 0xffffffff, P0 ;  /* 0xffffffff0d0d7807 */ /* 0x000fe20000000000 */
[----:B------:R-:W-:Y:S06]  /*18d0*/  RET.REL.NODEC R8 `(_ZN2at6native55_GLOBAL__N__6c1c77d0_17_DistanceKernel_cu_7dd49032_293831cdist_backward_kernel_cuda_implIdNS1_5distsIdE3twoEEEvPT_PKS6_S9_S9_S9_S6_lllllll) ;  /* 0xffffffe408c87950 */ /* 0x000fec0003c3ffff */
.L_x_67:
        /* <DEDUP_REMOVED lines=10> */
.L_x_846:


//--------------------- .text._ZN2at6native55_GLOBAL__N__6c1c77d0_17_DistanceKernel_cu_7dd49032_293831cdist_backward_kernel_cuda_implIdNS1_5distsIdE6lt_twoEEEvPT_PKS6_S9_S9_S9_S6_lllllll --------------------------
	.section	.text._ZN2at6native55_GLOBAL__N__6c1c77d0_17_DistanceKernel_cu_7dd49032_293831cdist_backward_kernel_cuda_implIdNS1_5distsIdE6lt_twoEEEvPT_PKS6_S9_S9_S9_S6_lllllll,"ax",@progbits
	.align	128
.text._ZN2at6native55_GLOBAL__N__6c1c77d0_17_DistanceKernel_cu_7dd49032_293831cdist_backward_kernel_cuda_implIdNS1_5distsIdE6lt_twoEEEvPT_PKS6_S9_S9_S9_S6_lllllll:
        .type           _ZN2at6native55_GLOBAL__N__6c1c77d0_17_DistanceKernel_cu_7dd49032_293831cdist_backward_kernel_cuda_implIdNS1_5distsIdE6lt_twoEEEvPT_PKS6_S9_S9_S9_S6_lllllll,@function
        .size           _ZN2at6native55_GLOBAL__N__6c1c77d0_17_DistanceKernel_cu_7dd49032_293831cdist_backward_kernel_cuda_implIdNS1_5distsIdE6lt_twoEEEvPT_PKS6_S9_S9_S9_S6_lllllll,(.L_x_849 - _ZN2at6native55_GLOBAL__N__6c1c77d0_17_DistanceKernel_cu_7dd49032_293831cdist_backward_kernel_cuda_implIdNS1_5distsIdE6lt_twoEEEvPT_PKS6_S9_S9_S9_S6_lllllll)
        .other          _ZN2at6native55_GLOBAL__N__6c1c77d0_17_DistanceKernel_cu_7dd49032_293831cdist_backward_kernel_cuda_implIdNS1_5distsIdE6lt_twoEEEvPT_PKS6_S9_S9_S9_S6_lllllll,@"STO_CUDA_ENTRY STV_DEFAULT"
_ZN2at6native55_GLOBAL__N__6c1c77d0_17_DistanceKernel_cu_7dd49032_293831cdist_backward_kernel_cuda_implIdNS1_5distsIdE6lt_twoEEEvPT_PKS6_S9_S9_S9_S6_lllllll:
        /* <DEDUP_REMOVED lines=32> */
[----:B------:R-:W-:Y:S05]  /*0200*/  CALL.REL.NOINC `($__internal_9_$__cuda_sm20_div_s64) ;  /* 0x0000002400c47944 */ /* 0x000fea0003c00000 */
[--C-:B------:R-:W-:Y:S01]  /*0210*/  IMAD.MOV R8, RZ, RZ, -R6.reuse ;  /* 0x000000ffff087224 */ /* 0x100fe200078e0a06 */
[----:B------:R-:W-:Y:S01]  /*0220*/  ULDC UR5, c[0x0][0x260] ;  /* 0x0000980000057ab9 */ /* 0x000fe20000000800 */
[----:B------:R-:W-:Y:S02]  /*0230*/  IMAD.MOV.U32 R7, RZ, RZ, R6 ;  /* 0x000000ffff077224 */ /* 0x000fe400078e0006 */
[----:B------:R-:W-:Y:S01]  /*0240*/  IMAD R8, R8, UR5, R5 ;  /* 0x0000000508087c24 */ /* 0x000fe2000f8e0205 */
[----:B------:R-:W-:Y:S06]  /*0250*/  BRA `(.L_x_70) ;  /* 0x0000000000547947 */ /* 0x000fec0003800000 */
.L_x_69:
[----:B------:R-:W-:Y:S02]  /*0260*/  ULDC UR5, c[0x0][0x260] ;  /* 0x0000980000057ab9 */ /* 0x000fe40000000800 */
        /* <DEDUP_REMOVED lines=20> */
.L_x_70:
[----:B------:R-:W-:Y:S05]  /*03b0*/  BSYNC B0 ;  /* 0x0000000000007941 */ /* 0x000fea0003800000 */
.L_x_68:
        /* <DEDUP_REMOVED lines=14> */
[----:B------:R-:W-:Y:S01]  /*04a0*/  IADD3 R11, P0, RZ, -R6, RZ ;  /* 0x80000006ff0b7210 */ /* 0x000fe20007f1e0ff */
[----:B------:R-:W-:-:S04]  /*04b0*/  ULDC.64 UR8, c[0x0][0x248] ;  /* 0x0000920000087ab9 */ /* 0x000fc80000000a00 */
[----:B------:R-:W-:Y:S02]  /*04c0*/  IMAD.X R4, RZ, RZ, ~R13, P0 ;  /* 0x000000ffff047224 */ /* 0x000fe400000e0e0d */
[----:B------:R-:W-:-:S04]  /*04d0*/  IMAD.WIDE.U32 R8, R11, UR8, R8 ;  /* 0x000000080b087c25 */ /* 0x000fc8000f8e0008 */
[----:B------:R-:W-:Y:S02]  /*04e0*/  IMAD R4, R4, UR8, RZ ;  /* 0x0000000804047c24 */ /* 0x000fe4000f8e02ff */
[----:B------:R-:W-:Y:S02]  /*04f0*/  IMAD.MOV.U32 R17, RZ, RZ, R8 ;  /* 0x000000ffff117224 */ /* 0x000fe400078e0008 */
[----:B------:R-:W-:Y:S02]  /*0500*/  IMAD R11, R11, UR9, R4 ;  /* 0x000000090b0b7c24 */ /* 0x000fe4000f8e0204 */
[----:B------:R-:W-:Y:S02]  /*0510*/  IMAD.MOV.U32 R8, RZ, RZ, R6 ;  /* 0x000000ffff087224 */ /* 0x000fe400078e0006 */
[----:B------:R-:W-:Y:S02]  /*0520*/  IMAD.IADD R16, R9, 0x1, R11 ;  /* 0x0000000109107824 */ /* 0x000fe400078e020b */
[----:B------:R-:W-:Y:S01]  /*0530*/  IMAD.MOV.U32 R9, RZ, RZ, R13 ;  /* 0x000000ffff097224 */ /* 0x000fe200078e000d */
[----:B------:R-:W-:Y:S06]  /*0540*/  BRA `(.L_x_73) ;  /* 0x0000000000607947 */ /* 0x000fec0003800000 */
.L_x_72:
        /* <DEDUP_REMOVED lines=13> */
[----:B------:R-:W-:Y:S02]  /*0620*/  IMAD R6, R9, UR5, R8 ;  /* 0x0000000509067c24 */ /* 0x000fe4000f8e0208 */
[----:B------:R-:W-:-:S03]  /*0630*/  IMAD.MOV.U32 R9, RZ, RZ, RZ ;  /* 0x000000ffff097224 */ /* 0x000fc600078e00ff */
[----:B------:R-:W-:-:S13]  /*0640*/  ISETP.GE.U32.AND P0, PT, R6, UR5, PT ;  /* 0x0000000506007c0c */ /* 0x000fda000bf06070 */
[----:B------:R-:W-:Y:S02]  /*0650*/  @P0 VIADD R6, R6, -UR5 ;  /* 0x8000000506060c36 */ /* 0x000fe40008000000 */
[----:B------:R-:W-:-:S03]  /*0660*/  @P0 VIADD R11, R11, 0x1 ;  /* 0x000000010b0b0836 */ /* 0x000fc60000000000 */
[----:B------:R-:W-:-:S13]  /*0670*/  ISETP.GE.U32.AND P1, PT, R6, UR5, PT ;  /* 0x0000000506007c0c */ /* 0x000fda000bf26070 */
[----:B------:R-:W-:Y:S01]  /*0680*/  @P1 VIADD R11, R11, 0x1 ;  /* 0x000000010b0b1836 */ /* 0x000fe20000000000 */
[----:B------:R-:W-:-:S05]  /*0690*/  @!P2 LOP3.LUT R11, RZ, UR5, RZ, 0x33, !PT ;  /* 0x00000005ff0bac12 */ /* 0x000fca000f8e33ff */
[----:B------:R-:W-:-:S04]  /*06a0*/  IMAD.MOV R17, RZ, RZ, -R11 ;  /* 0x000000ffff117224 */ /* 0x000fc800078e0a0b */
[----:B------:R-:W-:Y:S02]  /*06b0*/  IMAD R17, R17, UR5, R8 ;  /* 0x0000000511117c24 */ /* 0x000fe4000f8e0208 */
[----:B------:R-:W-:-:S07]  /*06c0*/  IMAD.MOV.U32 R8, RZ, RZ, R11 ;  /* 0x000000ffff087224 */ /* 0x000fce00078e000b */
.L_x_73:
[----:B------:R-:W-:Y:S05]  /*06d0*/  BSYNC B0 ;  /* 0x0000000000007941 */ /* 0x000fea0003800000 */
.L_x_71:
[----:B------:R-:W-:Y:S01]  /*06e0*/  ULDC.64 UR12, c[0x0][0x250] ;  /* 0x00009400000c7ab9 */ /* 0x000fe20000000a00 */
[----:B------:R-:W-:Y:S01]  /*06f0*/  SHF.R.S32.HI R4, RZ, 0x1f, R7 ;  /* 0x0000001fff047819 */ /* 0x000fe20000011407 */
[----:B------:R-:W-:Y:S01]  /*0700*/  IMAD R13, R9, UR12, RZ ;  /* 0x0000000c090d7c24 */ /* 0x000fe2000f8e02ff */
[----:B------:R-:W-:Y:S01]  /*0710*/  ULDC.64 UR8, c[0x0][0x270] ;  /* 0x00009c0000087ab9 */ /* 0x000fe20000000a00 */
[----:B------:R-:W-:Y:S01]  /*0720*/  ULDC UR5, c[0x0][0x260] ;  /* 0x0000980000057ab9 */ /* 0x000fe20000000800 */
[----:B------:R-:W-:Y:S01]  /*0730*/  IMAD.WIDE.U32 R10, R8, UR12, RZ ;  /* 0x0000000c080a7c25 */ /* 0x000fe2000f8e00ff */
[----:B------:R-:W-:Y:S01]  /*0740*/  UIMAD UR5, UR12, UR5, URZ ;  /* 0x000000050c0572a4 */ /* 0x000fe2000f8e023f */
[----:B------:R-:W-:Y:S02]  /*0750*/  ULDC.64 UR10, c[0x0][0x240] ;  /* 0x00009000000a7ab9 */ /* 0x000fe40000000a00 */
[----:B------:R-:W-:Y:S02]  /*0760*/  IMAD R6, R4, UR8, RZ ;  /* 0x0000000804067c24 */ /* 0x000fe4000f8e02ff */
[----:B------:R-:W-:-:S02]  /*0770*/  IMAD R13, R8, UR13, R13 ;  /* 0x0000000d080d7c24 */ /* 0x000fc4000f8e020d */
[----:B------:R-:W-:-:S04]  /*0780*/  IMAD.WIDE.U32 R14, R7, UR8, R2 ;  /* 0x00000008070e7c25 */ /* 0x000fc8000f8e0002 */
[----:B------:R-:W-:Y:S01]  /*0790*/  IMAD R19, R7, UR9, R6 ;  /* 0x0000000907137c24 */ /* 0x000fe2000f8e0206 */
[----:B------:R-:W-:Y:S01]  /*07a0*/  ULDC.64 UR8, c[0x0][0x268] ;  /* 0x00009a0000087ab9 */ /* 0x000fe20000000a00 */
[----:B------:R-:W-:Y:S02]  /*07b0*/  IMAD.IADD R13, R11, 0x1, R13 ;  /* 0x000000010b0d7824 */ /* 0x000fe400078e020d */
[----:B------:R-:W-:Y:S02]  /*07c0*/  IMAD.MOV.U32 R12, RZ, RZ, R10 ;  /* 0x000000ffff0c7224 */ /* 0x000fe400078e000a */
[----:B------:R-:W-:Y:S02]  /*07d0*/  IMAD.MOV.U32 R10, RZ, RZ, R8 ;  /* 0x000000ffff0a7224 */ /* 0x000fe400078e0008 */
[----:B------:R-:W-:Y:S02]  /*07e0*/  IMAD.MOV.U32 R11, RZ, RZ, R9 ;  /* 0x000000ffff0b7224 */ /* 0x000fe400078e0009 */
[----:B------:R-:W-:-:S02]  /*07f0*/  IMAD R6, R16, UR10, RZ ;  /* 0x0000000a10067c24 */ /* 0x000fc4000f8e02ff */
[----:B------:R-:W-:Y:S02]  /*0800*/  IMAD R4, R4, UR8, RZ ;  /* 0x0000000804047c24 */ /* 0x000fe4000f8e02ff */
[----:B------:R-:W-:Y:S02]  /*0810*/  IMAD R21, R7, UR5, RZ ;  /* 0x0000000507157c24 */ /* 0x000fe4000f8e02ff */
[----:B------:R-:W-:-:S04]  /*0820*/  IMAD.WIDE.U32 R10, R17, UR10, R10 ;  /* 0x0000000a110a7c25 */ /* 0x000fc8000f8e000a */
[----:B------:R-:W-:Y:S01]  /*0830*/  IMAD R23, R17, UR11, R6 ;  /* 0x0000000b11177c24 */ /* 0x000fe2000f8e0206 */
[----:B------:R-:W-:Y:S01]  /*0840*/  ULDC.64 UR10, c[0x0][0x220] ;  /* 0x00008800000a7ab9 */ /* 0x000fe20000000a00 */
[----:B------:R-:W-:Y:S02]  /*0850*/  IMAD.IADD R15, R15, 0x1, R19 ;  /* 0x000000010f0f7824 */ /* 0x000fe400078e0213 */
[C---:B------:R-:W-:Y:S01]  /*0860*/  IMAD R19, R7.reuse, UR9, R4 ;  /* 0x0000000907137c24 */ /* 0x040fe2000f8e0204 */
[----:B------:R-:W-:Y:S01]  /*0870*/  IADD3 R4, P0, R2, R21, RZ ;  /* 0x0000001502047210 */ /* 0x000fe20007f1e0ff */
[----:B------:R-:W-:Y:S02]  /*0880*/  IMAD R16, R16, UR12, RZ ;  /* 0x0000000c10107c24 */ /* 0x000fe4000f8e02ff */
[----:B------:R-:W-:Y:S01]  /*0890*/  IMAD.WIDE.U32 R6, R7, UR8, R12 ;  /* 0x0000000807067c25 */ /* 0x000fe2000f8e000c */
[----:B------:R-:W-:Y:S01]  /*08a0*/  SHF.L.U64.HI R13, R5, 0x3, R0 ;  /* 0x00000003050d7819 */ /* 0x000fe20000010200 */
[----:B------:R-:W-:-:S02]  /*08b0*/  ULDC.64 UR8, c[0x0][0x230] ;  /* 0x00008c0000087ab9 */ /* 0x000fc40000000a00 */
[----:B------:R-:W-:Y:S01]  /*08c0*/  IMAD.IADD R11, R11, 0x1, R23 ;  /* 0x000000010b0b7824 */ /* 0x000fe200078e0217 */
[----:B------:R-:W-:Y:S01]  /*08d0*/  IADD3 R18, P1, R6, UR12, RZ ;  /* 0x0000000c06127c10 */ /* 0x000fe2000ff3e0ff */
[----:B------:R-:W-:Y:S01]  /*08e0*/  IMAD.SHL.U32 R12, R5, 0x8, RZ ;  /* 0x00000008050c7824 */ /* 0x000fe200078e00ff */
[----:B------:R-:W-:Y:S01]  /*08f0*/  LEA.HI.X.SX32 R5, R21, R3, 0x1, P0 ;  /* 0x0000000315057211 */ /* 0x000fe200000f0eff */
[C---:B------:R-:W-:Y:S02]  /*0900*/  IMAD R37, R17.reuse, UR13, R16 ;  /* 0x0000000d11257c24 */ /* 0x040fe4000f8e0210 */
[----:B------:R-:W-:Y:S01]  /*0910*/  IMAD.WIDE.U32 R8, R17, UR12, R14 ;  /* 0x0000000c11087c25 */ /* 0x000fe2000f8e000e */
[----:B------:R-:W-:Y:S02]  /*0920*/  IADD3 R17, P2, R2, R6, RZ ;  /* 0x0000000602117210 */ /* 0x000fe40007f5e0ff */
[----:B------:R-:W-:Y:S01]  /*0930*/  IADD3 R14, P0, R12, UR8, RZ ;  /* 0x000000080c0e7c10 */ /* 0x000fe2000ff1e0ff */
[----:B------:R-:W-:Y:S01]  /*0940*/  IMAD R15, R11, UR12, RZ ;  /* 0x0000000c0b0f7c24 */ /* 0x000fe2000f8e02ff */
[----:B------:R-:W-:Y:S01]  /*0950*/  LEA R16, P3, R17, UR10, 0x3 ;  /* 0x0000000a11107c11 */ /* 0x000fe2000f8618ff */
[----:B------:R-:W-:-:S02]  /*0960*/  IMAD.IADD R11, R7, 0x1, R19 ;  /* 0x00000001070b7824 */ /* 0x000fc400078e0213 */
[C---:B------:R-:W-:Y:S01]  /*0970*/  IMAD R19, R10.reuse, UR13, R15 ;  /* 0x0000000d0a137c24 */ /* 0x040fe2000f8e020f */
[----:B------:R-:W-:Y:S01]  /*0980*/  IADD3.X R15, R13, UR9, RZ, P0, !PT ;  /* 0x000000090d0f7c10 */ /* 0x000fe200087fe4ff */
[----:B------:R-:W-:Y:S01]  /*0990*/  IMAD.WIDE.U32 R6, R10, UR12, R4 ;  /* 0x0000000c0a067c25 */ /* 0x000fe2000f8e0004 */
[----:B------:R-:W-:Y:S01]  /*09a0*/  ISETP.GE.U32.AND P0, PT, R17, R18, PT ;  /* 0x000000121100720c */ /* 0x000fe20003f06070 */
[----:B------:R-:W-:Y:S02]  /*09b0*/  ULDC.64 UR8, c[0x0][0x218] ;  /* 0x0000860000087ab9 */ /* 0x000fe40000000a00 */
[----:B------:R-:W-:Y:S01]  /*09c0*/  IMAD.X R4, R3, 0x1, R11, P2 ;  /* 0x0000000103047824 */ /* 0x000fe200010e060b */
[----:B------:R-:W-:Y:S01]  /*09d0*/  IADD3.X R3, R11, UR13, RZ, P1, !PT ;  /* 0x0000000d0b037c10 */ /* 0x000fe20008ffe4ff */
[----:B------:R-:W-:Y:S01]  /*09e0*/  ULDC.64 UR12, c[0x0][0x228] ;  /* 0x00008a00000c7ab9 */ /* 0x000fe20000000a00 */
[----:B------:R-:W-:Y:S01]  /*09f0*/  IMAD.IADD R37, R9, 0x1, R37 ;  /* 0x0000000109257824 */ /* 0x000fe200078e0225 */
[----:B------:R-:W-:-:S02]  /*0a00*/  LEA R0, P4, R8, UR12, 0x3 ;  /* 0x0000000c08007c11 */ /* 0x000fc4000f8818ff */
[----:B------:R-:W-:Y:S02]  /*0a10*/  ISETP.GE.AND.EX P0, PT, R4, R3, PT, P0 ;  /* 0x000000030400720c */ /* 0x000fe40003f06300 */
[----:B------:R-:W-:Y:S02]  /*0a20*/  LEA R2, P2, R18, UR10, 0x3 ;  /* 0x0000000a12027c11 */ /* 0x000fe4000f8418ff */
[----:B------:R-:W-:Y:S02]  /*0a30*/  IADD3 R12, P1, R12, UR8, RZ ;  /* 0x000000080c0c7c10 */ /* 0x000fe4000ff3e0ff */
[----:B------:R-:W-:Y:S02]  /*0a40*/  LEA.HI.X R37, R8, UR13, R37, 0x3, P4 ;  /* 0x0000000d08257c11 */ /* 0x000fe4000a0f1c25 */
[----:B------:R-:W-:Y:S02]  /*0a50*/  LEA.HI.X R3, R18, UR11, R3, 0x3, P2 ;  /* 0x0000000b12037c11 */ /* 0x000fe400090f1c03 */
[----:B------:R-:W-:-:S02]  /*0a60*/  LEA.HI.X R17, R17, UR11, R4, 0x3, P3 ;  /* 0x0000000b11117c11 */ /* 0x000fc400098f1c04 */
[----:B------:R-:W-:Y:S01]  /*0a70*/  IADD3.X R13, R13, UR9, RZ, P1, !PT ;  /* 0x000000090d0d7c10 */ /* 0x000fe20008ffe4ff */
[----:B------:R-:W-:Y:S06]  /*0a80*/  @P0 EXIT ;  /* 0x000000000000094d */ /* 0x000fec0003800000 */
[----:B------:R-:W2:Y:S01]  /*0a90*/  LDG.E.64 R14, desc[UR6][R14.64] ;  /* 0x000000060e0e7981 */ /* 0x000ea2000c1e1b00 */
[----:B------:R-:W0:Y:S01]  /*0aa0*/  LDC.64 R4, c[0x0][0x238] ;  /* 0x00008e00ff047b82 */ /* 0x000e220000000a00 */
[----:B------:R-:W-:Y:S02]  /*0ab0*/  ULDC.64 UR8, c[0x0][0x210] ;  /* 0x0000840000087ab9 */ /* 0x000fe40000000a00 */
[----:B------:R-:W5:Y:S01]  /*0ac0*/  LDG.E.64 R12, desc[UR6][R12.64] ;  /* 0x000000060c0c7981 */ /* 0x000f62000c1e1b00 */
[----:B------:R-:W-:Y:S01]  /*0ad0*/  ULDC UR5, c[0x0][0xc] ;  /* 0x0000030000057ab9 */ /* 0x000fe20000000800 */
[----:B------:R-:W-:Y:S01]  /*0ae0*/  IMAD.IADD R19, R7, 0x1, R19 ;  /* 0x0000000107137824 */ /* 0x000fe200078e0213 */
[----:B------:R-:W-:-:S04]  /*0af0*/  UIMAD UR4, UR4, UR5, URZ ;  /* 0x00000005040472a4 */ /* 0x000fc8000f8e023f */
[----:B------:R-:W-:Y:S01]  /*0b00*/  USHF.R.S32.HI UR5, URZ, 0x1f, UR4 ;  /* 0x0000001f3f057899 */ /* 0x000fe20008011404 */
[C---:B0-----:R-:W-:Y:S02]  /*0b10*/  DADD R10, R4.reuse, -1 ;  /* 0xbff00000040a7429 */ /* 0x041fe40000000000 */
[----:B------:R-:W-:Y:S01]  /*0b20*/  DSETP.GEU.AND P0, PT, R4, 1, PT ;  /* 0x3ff000000400742a */ /* 0x000fe20003f0e000 */
[----:B------:R-:W-:-:S05]  /*0b30*/  LEA R4, P3, R6, UR8, 0x3 ;  /* 0x0000000806047c11 */ /* 0x000fca000f8618ff */
[----:B------:R-:W-:Y:S01]  /*0b40*/  DSETP.NEU.AND P1, PT, R10, RZ, PT ;  /* 0x000000ff0a00722a */ /* 0x000fe20003f2d000 */
[----:B------:R-:W-:Y:S01]  /*0b50*/  LEA.HI.X R5, R6, UR9, R19, 0x3, P3 ;  /* 0x0000000906057c11 */ /* 0x000fe200098f1c13 */
[----:B------:R-:W-:Y:S01]  /*0b60*/  IMAD.MOV.U32 R6, RZ, RZ, R16 ;  /* 0x000000ffff067224 */ /* 0x000fe200078e0010 */
[----:B--2---:R-:W-:-:S03]  /*0b70*/  DADD R8, R14, R10 ;  /* 0x000000000e087229 */ /* 0x004fc6000000000a */
[----:B------:R-:W-:-:S03]  /*0b80*/  DSETP.EQ.OR P2, PT, R14, 1, !P1 ;  /* 0x3ff000000e00742a */ /* 0x000fc60004f42400 */
[----:B------:R-:W-:-:S04]  /*0b90*/  IMAD.MOV.U32 R8, RZ, RZ, R0 ;  /* 0x000000ffff087224 */ /* 0x000fc800078e0000 */
[----:B------:R-:W-:Y:S02]  /*0ba0*/  IMAD.MOV.U32 R7, RZ, RZ, R9 ;  /* 0x000000ffff077224 */ /* 0x000fe400078e0009 */
[----:B------:R-:W-:Y:S01]  /*0bb0*/  IMAD.MOV.U32 R9, RZ, RZ, R17 ;  /* 0x000000ffff097224 */ /* 0x000fe200078e0011 */
[----:B------:R-:W-:Y:S06]  /*0bc0*/  @!P0 BRA `(.L_x_74) ;  /* 0x0000000800e88947 */ /* 0x000fec0003800000 */
[----:B------:R-:W-:-:S04]  /*0bd0*/  LOP3.LUT R17, R11, 0x7ff00000, RZ, 0xc0, !PT ;  /* 0x7ff000000b117812 */ /* 0x000fc800078ec0ff */
[----:B------:R-:W-:-:S07]  /*0be0*/  LEA.HI R17, R17, 0xfffffc0c, RZ, 0xc ;  /* 0xfffffc0c11117811 */ /* 0x000fce00078f60ff */
.L_x_93:
[----:B------:R-:W-:Y:S01]  /*0bf0*/  DSETP.NEU.AND P0, PT, R14, RZ, PT ;  /* 0x000000ff0e00722a */ /* 0x000fe20003f0d000 */
[----:B------:R-:W-:Y:S01]  /*0c00*/  BSSY B0, `(.L_x_75) ;  /* 0x00000a7000007945 */ /* 0x000fe20003800000 */
[----:B------:R-:W-:-:S12]  /*0c10*/  CS2R R18, SRZ ;  /* 0x0000000000127805 */ /* 0x000fd8000001ff00 */
[----:B------:R-:W-:Y:S05]  /*0c20*/  @!P0 BRA `(.L_x_76) ;  /* 0x0000000800908947 */ /* 0x000fea0003800000 */
[----:B------:R-:W-:Y:S02]  /*0c30*/  IMAD.MOV.U32 R36, RZ, RZ, R8 ;  /* 0x000000ffff247224 */ /* 0x000fe400078e0008 */
[----:B------:R-:W-:Y:S02]  /*0c40*/  IMAD.MOV.U32 R22, RZ, RZ, R6 ;  /* 0x000000ffff167224 */ /* 0x000fe400078e0006 */
[----:B------:R-:W-:Y:S01]  /*0c50*/  IMAD.MOV.U32 R23, RZ, RZ, R9 ;  /* 0x000000ffff177224 */ /* 0x000fe200078e0009 */
[----:B------:R-:W2:Y:S04]  /*0c60*/  LDG.E.64 R38, desc[UR6][R36.64] ;  /* 0x0000000624267981 */ /* 0x000ea8000c1e1b00 */
[----:B------:R-:W2:Y:S01]  /*0c70*/  LDG.E.64 R18, desc[UR6][R22.64] ;  /* 0x0000000616127981 */ /* 0x000ea2000c1e1b00 */
[----:B------:R-:W-:Y:S01]  /*0c80*/  BSSY B1, `(.L_x_77) ;  /* 0x000000b000017945 */ /* 0x000fe20003800000 */
[CCC-:B------:R-:W-:Y:S01]  /*0c90*/  SHF.L.U64.HI R16, R10.reuse, R17.reuse, R11.reuse ;  /* 0x000000110a107219 */ /* 0x1c0fe2000001020b */
[----:B------:R-:W-:Y:S01]  /*0ca0*/  IMAD.MOV.U32 R40, RZ, RZ, R10 ;  /* 0x000000ffff287224 */ /* 0x000fe200078e000a */
[----:B------:R-:W-:Y:S01]  /*0cb0*/  MOV R0, 0xd30 ;  /* 0x00000d3000007802 */ /* 0x000fe20000000f00 */
[----:B------:R-:W-:Y:S01]  /*0cc0*/  IMAD.MOV.U32 R41, RZ, RZ, R11 ;  /* 0x000000ffff297224 */ /* 0x000fe200078e000b */
[----:B--2---:R-:W-:Y:S01]  /*0cd0*/  DADD R38, -R38, R18 ;  /* 0x0000000026267229 */ /* 0x004fe20000000112 */
[----:B------:R-:W-:-:S07]  /*0ce0*/  SHF.L.U32 R18, R10, R17, RZ ;  /* 0x000000110a127219 */ /* 0x000fce00000006ff */
[----:B------:R-:W-:-:S10]  /*0cf0*/  DADD R44, -RZ, |R38| ;  /* 0x00000000ff2c7229 */ /* 0x000fd40000000526 */
[----:B------:R-:W-:Y:S02]  /*0d00*/  IMAD.MOV.U32 R20, RZ, RZ, R44 ;  /* 0x000000ffff147224 */ /* 0x000fe400078e002c */
[----:B------:R-:W-:-:S07]  /*0d10*/  IMAD.MOV.U32 R21, RZ, RZ, R45 ;  /* 0x000000ffff157224 */ /* 0x000fce00078e002d */
[----:B-----5:R-:W-:Y:S05]  /*0d20*/  CALL.REL.NOINC `($_ZN2at6native55_GLOBAL__N__6c1c77d0_17_DistanceKernel_cu_7dd49032_293831cdist_backward_kernel_cuda_implIdNS1_5distsIdE6lt_twoEEEvPT_PKS6_S9_S9_S9_S6_lllllll$__internal_accurate_pow) ;  /* 0x00000020004c7944 */ /* 0x020fea0003c00000 */
[----:B------:R-:W-:Y:S05]  /*0d30*/  BSYNC B1 ;  /* 0x0000000000017941 */ /* 0x000fea0003800000 */
.L_x_77:
[----:B------:R-:W-:Y:S01]  /*0d40*/  DSETP.NEU.AND P0, PT, |R38|, RZ, PT ;  /* 0x000000ff2600722a */ /* 0x000fe20003f0d200 */
[----:B------:R-:W-:Y:S01]  /*0d50*/  BSSY B1, `(.L_x_78) ;  /* 0x000001c000017945 */ /* 0x000fe20003800000 */
[----:B------:R-:W-:Y:S02]  /*0d60*/  IMAD.MOV.U32 R20, RZ, RZ, R30 ;  /* 0x000000ffff147224 */ /* 0x000fe400078e001e */
[----:B------:R-:W-:-:S10]  /*0d70*/  IMAD.MOV.U32 R21, RZ, RZ, R31 ;  /* 0x000000ffff157224 */ /* 0x000fd400078e001f */
[----:B------:R-:W-:Y:S05]  /*0d80*/  @!P0 BRA `(.L_x_79) ;  /* 0x0000000000448947 */ /* 0x000fea0003800000 */
[----:B------:R-:W-:Y:S01]  /*0d90*/  ISETP.GT.AND P4, PT, R45, -0x1, PT ;  /* 0xffffffff2d00780c */ /* 0x000fe20003f84270 */
[----:B------:R-:W-:Y:S01]  /*0da0*/  DADD R22, -RZ, -R20 ;  /* 0x00000000ff167229 */ /* 0x000fe20000000914 */
[----:B------:R-:W-:-:S04]  /*0db0*/  ISETP.NE.U32.AND P0, PT, R18, RZ, PT ;  /* 0x000000ff1200720c */ /* 0x000fc80003f05070 */
[----:B------:R-:W-:-:S04]  /*0dc0*/  ISETP.NE.AND.EX P0, PT, R16, -0x80000000, PT, P0 ;  /* 0x800000001000780c */ /* 0x000fc80003f05300 */
[----:B------:R-:W-:Y:S02]  /*0dd0*/  ISETP.LT.AND P3, PT, R45, RZ, !P0 ;  /* 0x000000ff2d00720c */ /* 0x000fe40004761270 */
[----:B------:R-:W-:Y:S02]  /*0de0*/  PLOP3.LUT P0, PT, P0, PT, PT, 0x8, 0x0 ;  /* 0x000000000000781c */ /* 0x000fe4000070e170 */
[----:B------:R-:W-:Y:S02]  /*0df0*/  FSEL R0, R22, R20, P3 ;  /* 0x0000001416007208 */ /* 0x000fe40001800000 */
[----:B------:R-:W-:Y:S01]  /*0e00*/  FSEL R23, R23, R21, P3 ;  /* 0x0000001517177208 */ /* 0x000fe20001800000 */
[----:B------:R-:W-:Y:S08]  /*0e10*/  @P4 BRA `(.L_x_80) ;  /* 0x00000000003c4947 */ /* 0x000ff00003800000 */
[----:B------:R-:W0:Y:S02]  /*0e20*/  FRND.F64.TRUNC R20, R10 ;  /* 0x0000000a00147313 */ /* 0x000e24000030d800 */
[----:B0-----:R-:W-:Y:S01]  /*0e30*/  DSETP.NEU.AND P3, PT, R20, R10, PT ;  /* 0x0000000a1400722a */ /* 0x001fe20003f6d000 */
[----:B------:R-:W-:Y:S02]  /*0e40*/  IMAD.MOV.U32 R20, RZ, RZ, R0 ;  /* 0x000000ffff147224 */ /* 0x000fe400078e0000 */
[----:B------:R-:W-:-:S11]  /*0e50*/  IMAD.MOV.U32 R21, RZ, RZ, R23 ;  /* 0x000000ffff157224 */ /* 0x000fd600078e0017 */
[----:B------:R-:W-:Y:S05]  /*0e60*/  @!P3 BRA `(.L_x_80) ;  /* 0x000000000028b947 */ /* 0x000fea0003800000 */
[----:B------:R-:W-:Y:S02]  /*0e70*/  IMAD.MOV.U32 R20, RZ, RZ, 0x0 ;  /* 0x00000000ff147424 */ /* 0x000fe400078e00ff */
[----:B------:R-:W-:Y:S01]  /*0e80*/  IMAD.MOV.U32 R21, RZ, RZ, -0x80000 ;  /* 0xfff80000ff157424 */ /* 0x000fe200078e00ff */
[----:B------:R-:W-:Y:S06]  /*0e90*/  BRA `(.L_x_80) ;  /* 0x00000000001c7947 */ /* 0x000fec0003800000 */
.L_x_79:
[----:B------:R-:W-:Y:S01]  /*0ea0*/  DSETP.NEU.AND P0, PT, |R10|, 0.5, PT ;  /* 0x3fe000000a00742a */ /* 0x000fe20003f0d200 */
[----:B------:R-:W-:Y:S01]  /*0eb0*/  ISETP.GE.AND P4, PT, R11, RZ, PT ;  /* 0x000000ff0b00720c */ /* 0x000fe20003f86270 */
[----:B------:R-:W-:Y:S01]  /*0ec0*/  IMAD.MOV.U32 R20, RZ, RZ, RZ ;  /* 0x000000ffff147224 */ /* 0x000fe200078e00ff */
[----:B------:R-:W-:-:S04]  /*0ed0*/  ISETP.EQ.U32.AND P3, PT, R18, RZ, PT ;  /* 0x000000ff1200720c */ /* 0x000fc80003f62070 */
[----:B------:R-:W-:-:S04]  /*0ee0*/  ISETP.EQ.AND.EX P0, PT, R16, -0x80000000, P0, P3 ;  /* 0x800000001000780c */ /* 0x000fc80000702330 */
[----:B------:R-:W-:-:S04]  /*0ef0*/  SEL R21, R45, RZ, P0 ;  /* 0x000000ff2d157207 */ /* 0x000fc80000000000 */
[----:B------:R-:W-:-:S07]  /*0f00*/  @!P4 LOP3.LUT R21, R21, 0x7ff00000, RZ, 0xfc, !PT ;  /* 0x7ff000001515c812 */ /* 0x000fce00078efcff */
.L_x_80:
[----:B------:R-:W-:Y:S05]  /*0f10*/  BSYNC B1 ;  /* 0x0000000000017941 */ /* 0x000fea0003800000 */
.L_x_78:
[----:B------:R-:W-:Y:S01]  /*0f20*/  DADD R22, R10, |R38| ;  /* 0x000000000a167229 */ /* 0x000fe20000000426 */
[----:B------:R-:W-:Y:S09]  /*0f30*/  BSSY B1, `(.L_x_81) ;  /* 0x000001c000017945 */ /* 0x000ff20003800000 */
[----:B------:R-:W-:-:S04]  /*0f40*/  LOP3.LUT R22, R23, 0x7ff00000, RZ, 0xc0, !PT ;  /* 0x7ff0000017167812 */ /* 0x000fc800078ec0ff */
[----:B------:R-:W-:-:S13]  /*0f50*/  ISETP.NE.AND P3, PT, R22, 0x7ff00000, PT ;  /* 0x7ff000001600780c */ /* 0x000fda0003f65270 */
[----:B------:R-:W-:Y:S05]  /*0f60*/  @P3 BRA `(.L_x_82) ;  /* 0x0000000000603947 */ /* 0x000fea0003800000 */
[----:B------:R-:W-:-:S06]  /*0f70*/  DSETP.GTU.AND P3, PT, |R10|, +INF , PT ;  /* 0x7ff000000a00742a */ /* 0x000fcc0003f6c200 */
[----:B------:R-:W-:-:S14]  /*0f80*/  DSETP.GTU.OR P3, PT, |R38|, +INF , P3 ;  /* 0x7ff000002600742a */ /* 0x000fdc0001f6c600 */
[----:B------:R-:W-:Y:S05]  /*0f90*/  @P3 BRA `(.L_x_83) ;  /* 0x0000000000503947 */ /* 0x000fea0003800000 */
[----:B------:R-:W-:-:S14]  /*0fa0*/  DSETP.NEU.AND P3, PT, |R10|, +INF , PT ;  /* 0x7ff000000a00742a */ /* 0x000fdc0003f6d200 */
[----:B------:R-:W-:Y:S05]  /*0fb0*/  @!P3 BRA `(.L_x_84) ;  /* 0x000000000028b947 */ /* 0x000fea0003800000 */
[----:B------:R-:W-:-:S14]  /*0fc0*/  DSETP.NEU.AND P3, PT, |R38|, +INF , PT ;  /* 0x7ff000002600742a */ /* 0x000fdc0003f6d200 */
[----:B------:R-:W-:Y:S05]  /*0fd0*/  @P3 BRA `(.L_x_82) ;  /* 0x0000000000443947 */ /* 0x000fea0003800000 */
[----:B------:R-:W-:Y:S01]  /*0fe0*/  ISETP.LT.AND P0, PT, R45, RZ, P0 ;  /* 0x000000ff2d00720c */ /* 0x000fe20000701270 */
[----:B------:R-:W-:Y:S01]  /*0ff0*/  IMAD.MOV.U32 R20, RZ, RZ, RZ ;  /* 0x000000ffff147224 */ /* 0x000fe200078e00ff */
[C---:B------:R-:W-:Y:S02]  /*1000*/  LOP3.LUT R0, R11.reuse, 0x7fffffff, RZ, 0xc0, !PT ;  /* 0x7fffffff0b007812 */ /* 0x040fe400078ec0ff */
[----:B------:R-:W-:Y:S02]  /*1010*/  ISETP.GT.AND P3, PT, R11, -0x1, PT ;  /* 0xffffffff0b00780c */ /* 0x000fe40003f64270 */
[----:B------:R-:W-:Y:S02]  /*1020*/  ISETP.NE.AND P0, PT, R0, 0x3fe00000, P0 ;  /* 0x3fe000000000780c */ /* 0x000fe40000705270 */
[----:B------:R-:W-:-:S11]  /*1030*/  SEL R21, RZ, 0x7ff00000, !P3 ;  /* 0x7ff00000ff157807 */ /* 0x000fd60005800000 */
[----:B------:R-:W-:Y:S01]  /*1040*/  @P0 VIADD R21, R21, 0x80000000 ;  /* 0x8000000015150836 */ /* 0x000fe20000000000 */
[----:B------:R-:W-:Y:S06]  /*1050*/  BRA `(.L_x_82) ;  /* 0x0000000000247947 */ /* 0x000fec0003800000 */
.L_x_84:
[----:B------:R-:W-:Y:S01]  /*1060*/  ISETP.GE.AND P3, PT, R11, RZ, PT ;  /* 0x000000ff0b00720c */ /* 0x000fe20003f66270 */
[----:B------:R-:W-:Y:S01]  /*1070*/  DSETP.GT.AND P0, PT, |R38|, 1, PT ;  /* 0x3ff000002600742a */ /* 0x000fe20003f04200 */
[----:B------:R-:W-:-:S05]  /*1080*/  IMAD.MOV.U32 R20, RZ, RZ, RZ ;  /* 0x000000ffff147224 */ /* 0x000fca00078e00ff */
[----:B------:R-:W-:Y:S01]  /*1090*/  SEL R0, RZ, 0x7ff00000, !P0 ;  /* 0x7ff00000ff007807 */ /* 0x000fe20004000000 */
[----:B------:R-:W-:-:S05]  /*10a0*/  DSETP.NEU.AND P0, PT, |R38|, -1, PT ;  /* 0xbff000002600742a */ /* 0x000fca0003f0d200 */
[----:B------:R-:W-:-:S04]  /*10b0*/  @!P3 LOP3.LUT R0, R0, 0x7ff00000, RZ, 0x3c, !PT ;  /* 0x7ff000000000b812 */ /* 0x000fc800078e3cff */
[----:B------:R-:W-:Y:S01]  /*10c0*/  SEL R21, R0, 0x3ff00000, P0 ;  /* 0x3ff0000000157807 */ /* 0x000fe20000000000 */
[----:B------:R-:W-:Y:S06]  /*10d0*/  BRA `(.L_x_82) ;  /* 0x0000000000047947 */ /* 0x000fec0003800000 */
.L_x_83:
[----:B------:R-:W-:-:S11]  /*10e0*/  DADD R20, R10, |R38| ;  /* 0x000000000a147229 */ /* 0x000fd60000000426 */
.L_x_82:
[----:B------:R-:W-:Y:S05]  /*10f0*/  BSYNC B1 ;  /* 0x0000000000017941 */ /* 0x000fea0003800000 */
.L_x_81:
[C---:B------:R-:W-:Y:S01]  /*1100*/  DSETP.GT.AND P0, PT, R38.reuse, RZ, PT ;  /* 0x000000ff2600722a */ /* 0x040fe20003f04000 */
[----:B------:R-:W-:Y:S01]  /*1110*/  BSSY B1, `(.L_x_85) ;  /* 0x0000011000017945 */ /* 0x000fe20003800000 */
[----:B------:R-:W-:Y:S01]  /*1120*/  DSETP.GEU.AND P3, PT, R38, RZ, PT ;  /* 0x000000ff2600722a */ /* 0x000fe20003f6e000 */
[----:B------:R-:W-:Y:S01]  /*1130*/  IMAD.MOV.U32 R40, RZ, RZ, R10 ;  /* 0x000000ffff287224 */ /* 0x000fe200078e000a */
[----:B------:R-:W-:Y:S01]  /*1140*/  DADD R24, -RZ, |R14| ;  /* 0x00000000ff187229 */ /* 0x000fe2000000050e */
[----:B------:R-:W-:-:S03]  /*1150*/  IMAD.MOV.U32 R41, RZ, RZ, R11 ;  /* 0x000000ffff297224 */ /* 0x000fc600078e000b */
[----:B------:R-:W-:-:S04]  /*1160*/  SEL R0, RZ, 0x1, P3 ;  /* 0x00000001ff007807 */ /* 0x000fc80001800000 */
[----:B------:R-:W-:Y:S02]  /*1170*/  IADD3 R22, -R0, 0x1, RZ ;  /* 0x0000000100167810 */ /* 0x000fe40007ffe1ff */
[----:B------:R-:W-:Y:S01]  /*1180*/  @!P0 IMAD.MOV R22, RZ, RZ, -R0 ;  /* 0x000000ffff168224 */ /* 0x000fe200078e0a00 */
[----:B------:R-:W-:Y:S01]  /*1190*/  DSETP.EQ.OR P0, PT, |R38|, 1, !P1 ;  /* 0x3ff000002600742a */ /* 0x000fe20004f02600 */
[----:B------:R-:W-:-:S04]  /*11a0*/  MOV R0, 0x1220 ;  /* 0x0000122000007802 */ /* 0x000fc80000000f00 */
[----:B------:R-:W0:Y:S01]  /*11b0*/  I2F.F64 R22, R22 ;  /* 0x0000001600167312 */ /* 0x000e220000201c00 */
[----:B------:R-:W-:Y:S01]  /*11c0*/  FSEL R38, R20, RZ, !P0 ;  /* 0x000000ff14267208 */ /* 0x000fe20004000000 */
[----:B------:R-:W-:Y:S01]  /*11d0*/  IMAD.MOV.U32 R20, RZ, RZ, R24 ;  /* 0x000000ffff147224 */ /* 0x000fe200078e0018 */
[----:B------:R-:W-:Y:S01]  /*11e0*/  FSEL R39, R21, 1.875, !P0 ;  /* 0x3ff0000015277808 */ /* 0x000fe20004000000 */
[----:B------:R-:W-:-:S05]  /*11f0*/  IMAD.MOV.U32 R21, RZ, RZ, R25 ;  /* 0x000000ffff157224 */ /* 0x000fca00078e0019 */
[----:B0-----:R-:W-:-:S11]  /*1200*/  DMUL R38, R22, R38 ;  /* 0x0000002616267228 */ /* 0x001fd60000000000 */
[----:B------:R-:W-:Y:S05]  /*1210*/  CALL.REL.NOINC `($_ZN2at6native55_GLOBAL__N__6c1c77d0_17_DistanceKernel_cu_7dd49032_293831cdist_backward_kernel_cuda_implIdNS1_5distsIdE6lt_twoEEEvPT_PKS6_S9_S9_S9_S6_lllllll$__internal_accurate_pow) ;  /* 0x0000001c00107944 */ /* 0x000fea0003c00000 */
[----:B------:R-:W-:Y:S05]  /*1220*/  BSYNC B1 ;  /* 0x0000000000017941 */ /* 0x000fea0003800000 */
.L_x_85:
[----:B------:R-:W-:Y:S01]  /*1230*/  ISETP.GT.AND P4, PT, R15, -0x1, PT ;  /* 0xffffffff0f00780c */ /* 0x000fe20003f84270 */
[----:B------:R-:W-:Y:S01]  /*1240*/  BSSY B1, `(.L_x_86) ;  /* 0x0000010000017945 */ /* 0x000fe20003800000 */
[----:B------:R-:W-:Y:S01]  /*1250*/  LOP3.LUT R0, R7, 0x7ff00000, RZ, 0xc0, !PT ;  /* 0x7ff0000007007812 */ /* 0x000fe200078ec0ff */
[----:B------:R-:W-:Y:S01]  /*1260*/  IMAD.MOV.U32 R19, RZ, RZ, R31 ;  /* 0x000000ffff137224 */ /* 0x000fe200078e001f */
[----:B------:R-:W-:Y:S01]  /*1270*/  ISETP.EQ.U32.AND P5, PT, R18, RZ, PT ;  /* 0x000000ff1200720c */ /* 0x000fe20003fa2070 */
[----:B------:R-:W-:Y:S01]  /*1280*/  IMAD.MOV.U32 R18, RZ, RZ, R30 ;  /* 0x000000ffff127224 */ /* 0x000fe200078e001e */
[----:B------:R-:W-:Y:S02]  /*1290*/  ISETP.GE.AND P0, PT, R15, RZ, PT ;  /* 0x000000ff0f00720c */ /* 0x000fe40003f06270 */
[----:B------:R-:W-:Y:S02]  /*12a0*/  ISETP.NE.AND P3, PT, R0, 0x7ff00000, PT ;  /* 0x7ff000000000780c */ /* 0x000fe40003f65270 */
[----:B------:R-:W-:-:S03]  /*12b0*/  ISETP.EQ.AND.EX P0, PT, R16, -0x80000000, !P0, P5 ;  /* 0x800000001000780c */ /* 0x000fc60004702350 */
[----:B------:R-:W-:Y:S10]  /*12c0*/  @P4 BRA `(.L_x_87) ;  /* 0x00000000001c4947 */ /* 0x000ff40003800000 */
[----:B------:R-:W0:Y:S01]  /*12d0*/  FRND.F64.TRUNC R22, R10 ;  /* 0x0000000a00167313 */ /* 0x000e22000030d800 */
[----:B------:R-:W-:-:S10]  /*12e0*/  DADD R20, -RZ, -R18 ;  /* 0x00000000ff147229 */ /* 0x000fd40000000912 */
[----:B------:R-:W-:Y:S02]  /*12f0*/  FSEL R18, R20, R18, P0 ;  /* 0x0000001214127208 */ /* 0x000fe40000000000 */
[----:B------:R-:W-:Y:S01]  /*1300*/  FSEL R19, R21, R19, P0 ;  /* 0x0000001315137208 */ /* 0x000fe20000000000 */
[----:B0-----:R-:W-:-:S14]  /*1310*/  DSETP.NEU.AND P4, PT, R22, R10, PT ;  /* 0x0000000a1600722a */ /* 0x001fdc0003f8d000 */
[----:B------:R-:W-:Y:S02]  /*1320*/  @P4 IMAD.MOV.U32 R18, RZ, RZ, 0x0 ;  /* 0x00000000ff124424 */ /* 0x000fe400078e00ff */
[----:B------:R-:W-:-:S07]  /*1330*/  @P4 IMAD.MOV.U32 R19, RZ, RZ, -0x80000 ;  /* 0xfff80000ff134424 */ /* 0x000fce00078e00ff */
.L_x_87:
[----:B------:R-:W-:Y:S05]  /*1340*/  BSYNC B1 ;  /* 0x0000000000017941 */ /* 0x000fea0003800000 */
.L_x_86:
[----:B------:R-:W-:Y:S04]  /*1350*/  BSSY B1, `(.L_x_88) ;  /* 0x0000019000017945 */ /* 0x000fe80003800000 */
        /* <DEDUP_REMOVED lines=8> */
[C---:B------:R-:W-:Y:S01]  /*13e0*/  LOP3.LUT R0, R11.reuse, 0x7fffffff, RZ, 0xc0, !PT ;  /* 0x7fffffff0b007812 */ /* 0x040fe200078ec0ff */
[----:B------:R-:W-:Y:S01]  /*13f0*/  IMAD.MOV.U32 R18, RZ, RZ, RZ ;  /* 0x000000ffff127224 */ /* 0x000fe200078e00ff */
[----:B------:R-:W-:Y:S02]  /*1400*/  ISETP.GT.AND P3, PT, R11, -0x1, PT ;  /* 0xffffffff0b00780c */ /* 0x000fe40003f64270 */
[----:B------:R-:W-:Y:S02]  /*1410*/  ISETP.NE.AND P0, PT, R0, 0x3fe00000, P0 ;  /* 0x3fe000000000780c */ /* 0x000fe40000705270 */
[----:B------:R-:W-:-:S11]  /*1420*/  SEL R19, RZ, 0x7ff00000, !P3 ;  /* 0x7ff00000ff137807 */ /* 0x000fd60005800000 */
[----:B------:R-:W-:Y:S01]  /*1430*/  @P0 VIADD R19, R19, 0x80000000 ;  /* 0x8000000013130836 */ /* 0x000fe20000000000 */
[----:B------:R-:W-:Y:S06]  /*1440*/  BRA `(.L_x_89) ;  /* 0x0000000000247947 */ /* 0x000fec0003800000 */
.L_x_91:
[----:B------:R-:W-:Y:S01]  /*1450*/  ISETP.GE.AND P3, PT, R11, RZ, PT ;  /* 0x000000ff0b00720c */ /* 0x000fe20003f66270 */
[----:B------:R-:W-:Y:S01]  /*1460*/  DSETP.GT.AND P0, PT, |R14|, 1, PT ;  /* 0x3ff000000e00742a */ /* 0x000fe20003f04200 */
[----:B------:R-:W-:-:S05]  /*1470*/  IMAD.MOV.U32 R18, RZ, RZ, RZ ;  /* 0x000000ffff127224 */ /* 0x000fca00078e00ff */
[----:B------:R-:W-:Y:S01]  /*1480*/  SEL R0, RZ, 0x7ff00000, !P0 ;  /* 0x7ff00000ff007807 */ /* 0x000fe20004000000 */
[----:B------:R-:W-:-:S05]  /*1490*/  DSETP.NEU.AND P0, PT, R14, -1, PT ;  /* 0xbff000000e00742a */ /* 0x000fca0003f0d000 */
[----:B------:R-:W-:-:S04]  /*14a0*/  @!P3 LOP3.LUT R0, R0, 0x7ff00000, RZ, 0x3c, !PT ;  /* 0x7ff000000000b812 */ /* 0x000fc800078e3cff */
[----:B------:R-:W-:Y:S01]  /*14b0*/  SEL R19, R0, 0x3ff00000, P0 ;  /* 0x3ff0000000137807 */ /* 0x000fe20000000000 */
[----:B------:R-:W-:Y:S06]  /*14c0*/  BRA `(.L_x_89) ;  /* 0x0000000000047947 */ /* 0x000fec0003800000 */
.L_x_90:
[----:B------:R-:W-:-:S11]  /*14d0*/  DADD R18, R14, R10 ;  /* 0x000000000e127229 */ /* 0x000fd6000000000a */
.L_x_89:
[----:B------:R-:W-:Y:S05]  /*14e0*/  BSYNC B1 ;  /* 0x0000000000017941 */ /* 0x000fea0003800000 */
.L_x_88:
[----:B------:R-:W-:Y:S01]  /*14f0*/  FSEL R21, R19, 1.875, !P2 ;  /* 0x3ff0000013157808 */ /* 0x000fe20005000000 */
[----:B------:R-:W-:Y:S01]  /*1500*/  DMUL R38, R12, R38 ;  /* 0x000000260c267228 */ /* 0x000fe20000000000 */
[----:B------:R-:W-:Y:S01]  /*1510*/  FSEL R20, R18, RZ, !P2 ;  /* 0x000000ff12147208 */ /* 0x000fe20005000000 */
[----:B------:R-:W-:Y:S01]  /*1520*/  IMAD.MOV.U32 R18, RZ, RZ, 0x1 ;  /* 0x00000001ff127424 */ /* 0x000fe200078e00ff */
[----:B------:R-:W0:Y:S01]  /*1530*/  MUFU.RCP64H R19, R21 ;  /* 0x0000001500137308 */ /* 0x000e220000001800 */
[----:B------:R-:W-:Y:S06]  /*1540*/  BSSY B1, `(.L_x_76) ;  /* 0x0000012000017945 */ /* 0x000fec0003800000 */
[----:B------:R-:W-:Y:S01]  /*1550*/  FSETP.GEU.AND P3, PT, |R39|, 6.5827683646048100446e-37, PT ;  /* 0x036000002700780b */ /* 0x000fe20003f6e200 */
[----:B0-----:R-:W-:-:S08]  /*1560*/  DFMA R22, -R20, R18, 1 ;  /* 0x3ff000001416742b */ /* 0x001fd00000000112 */
[----:B------:R-:W-:-:S08]  /*1570*/  DFMA R22, R22, R22, R22 ;  /* 0x000000161616722b */ /* 0x000fd00000000016 */
[----:B------:R-:W-:-:S08]  /*1580*/  DFMA R22, R18, R22, R18 ;  /* 0x000000161216722b */ /* 0x000fd00000000012 */
[----:B------:R-:W-:-:S08]  /*1590*/  DFMA R18, -R20, R22, 1 ;  /* 0x3ff000001412742b */ /* 0x000fd00000000116 */
[----:B------:R-:W-:-:S08]  /*15a0*/  DFMA R18, R22, R18, R22 ;  /* 0x000000121612722b */ /* 0x000fd00000000016 */
[----:B------:R-:W-:-:S08]  /*15b0*/  DMUL R22, R38, R18 ;  /* 0x0000001226167228 */ /* 0x000fd00000000000 */
[----:B------:R-:W-:-:S08]  /*15c0*/  DFMA R24, -R20, R22, R38 ;  /* 0x000000161418722b */ /* 0x000fd00000000126 */
[----:B------:R-:W-:-:S10]  /*15d0*/  DFMA R18, R18, R24, R22 ;  /* 0x000000181212722b */ /* 0x000fd40000000016 */
[----:B------:R-:W-:-:S05]  /*15e0*/  FFMA R0, RZ, R21, R19 ;  /* 0x00000015ff007223 */ /* 0x000fca0000000013 */
[----:B------:R-:W-:-:S13]  /*15f0*/  FSETP.GT.AND P0, PT, |R0|, 1.469367938527859385e-39, PT ;  /* 0x001000000000780b */ /* 0x000fda0003f04200 */
[----:B------:R-:W-:Y:S05]  /*1600*/  @P0 BRA P3, `(.L_x_92) ;  /* 0x0000000000140947 */ /* 0x000fea0001800000 */
[----:B------:R-:W-:Y:S01]  /*1610*/  IMAD.MOV.U32 R22, RZ, RZ, R38 ;  /* 0x000000ffff167224 */ /* 0x000fe200078e0026 */
[----:B------:R-:W-:Y:S01]  /*1620*/  MOV R32, 0x1650 ;  /* 0x0000165000207802 */ /* 0x000fe20000000f00 */
[----:B------:R-:W-:-:S07]  /*1630*/  IMAD.MOV.U32 R23, RZ, RZ, R39 ;  /* 0x000000ffff177224 */ /* 0x000fce00078e0027 */
[----:B------:R-:W-:Y:S05]  /*1640*/  CALL.REL.NOINC `($__internal_8_$__cuda_sm20_div_rn_f64_full) ;  /* 0x0000000c00447944 */ /* 0x000fea0003c00000 */
[----:B------:R-:W-:-:S07]  /*1650*/  IMAD.MOV.U32 R18, RZ, RZ, R16 ;  /* 0x000000ffff127224 */ /* 0x000fce00078e0010 */
.L_x_92:
[----:B------:R-:W-:Y:S05]  /*1660*/  BSYNC B1 ;  /* 0x0000000000017941 */ /* 0x000fea0003800000 */
.L_x_76:
[----:B------:R-:W-:Y:S05]  /*1670*/  BSYNC B0 ;  /* 0x0000000000007941 */ /* 0x000fea0003800000 */
.L_x_75:
[----:B------:R-:W-:Y:S01]  /*1680*/  USHF.L.U32 UR8, UR4, 0x3, URZ ;  /* 0x0000000304087899 */ /* 0x000fe2000800063f */
[----:B------:R-:W-:Y:S01]  /*1690*/  IMAD.MOV.U32 R20, RZ, RZ, R4 ;  /* 0x000000ffff147224 */ /* 0x000fe200078e0004 */
[----:B------:R-:W-:Y:S01]  /*16a0*/  USHF.L.U64.HI UR9, UR4, 0x3, UR5 ;  /* 0x0000000304097899 */ /* 0x000fe20008010205 */
[----:B------:R-:W-:-:S03]  /*16b0*/  IMAD.MOV.U32 R21, RZ, RZ, R5 ;  /* 0x000000ffff157224 */ /* 0x000fc600078e0005 */
[----:B------:R-:W-:Y:S02]  /*16c0*/  IADD3 R6, P0, R6, UR8, RZ ;  /* 0x0000000806067c10 */ /* 0x000fe4000ff1e0ff */
[----:B------:R0:W-:Y:S01]  /*16d0*/  STG.E.64 desc[UR6][R20.64], R18 ;  /* 0x0000001214007986 */ /* 0x0001e2000c101b06 */
        /* <DEDUP_REMOVED lines=9> */
.L_x_74:
[----:B------:R-:W-:-:S04]  /*1770*/  LOP3.LUT R39, R11, 0x7ff00000, RZ, 0xc0, !PT ;  /* 0x7ff000000b277812 */ /* 0x000fc800078ec0ff */
[----:B------:R-:W-:-:S07]  /*1780*/  LEA.HI R39, R39, 0xfffffc0c, RZ, 0xc ;  /* 0xfffffc0c27277811 */ /* 0x000fce00078f60ff */
.L_x_113:
[----:B------:R-:W-:Y:S02]  /*1790*/  IMAD.MOV.U32 R36, RZ, RZ, R8 ;  /* 0x000000ffff247224 */ /* 0x000fe400078e0008 */
[----:B------:R-:W-:Y:S02]  /*17a0*/  IMAD.MOV.U32 R20, RZ, RZ, R6 ;  /* 0x000000ffff147224 */ /* 0x000fe400078e0006 */
[----:B------:R-:W-:Y:S01]  /*17b0*/  IMAD.MOV.U32 R21, RZ, RZ, R9 ;  /* 0x000000ffff157224 */ /* 0x000fe200078e0009 */
[----:B------:R-:W2:Y:S04]  /*17c0*/  LDG.E.64 R16, desc[UR6][R36.64] ;  /* 0x0000000624107981 */ /* 0x000ea8000c1e1b00 */
[----:B------:R-:W2:Y:S01]  /*17d0*/  LDG.E.64 R18, desc[UR6][R20.64] ;  /* 0x0000000614127981 */ /* 0x000ea2000c1e1b00 */
[----:B------:R-:W-:Y:S01]  /*17e0*/  BSSY B0, `(.L_x_94) ;  /* 0x00000a8000007945 */ /* 0x000fe20003800000 */
[----:B--2---:R-:W-:Y:S01]  /*17f0*/  DADD R16, -R16, R18 ;  /* 0x0000000010107229 */ /* 0x004fe20000000112 */
[----:B------:R-:W-:-:S07]  /*1800*/  CS2R R18, SRZ ;  /* 0x0000000000127805 */ /* 0x000fce000001ff00 */
[----:B------:R-:W-:-:S06]  /*1810*/  DSETP.NEU.AND P0, PT, R16, RZ, PT ;  /* 0x000000ff1000722a */ /* 0x000fcc0003f0d000 */
[----:B------:R-:W-:-:S14]  /*1820*/  DSETP.EQ.OR P0, PT, R14, RZ, !P0 ;  /* 0x000000ff0e00722a */ /* 0x000fdc0004702400 */
[----:B------:R-:W-:Y:S05]  /*1830*/  @P0 BRA `(.L_x_95) ;  /* 0x0000000800880947 */ /* 0x000fea0003800000 */
[----:B------:R-:W-:Y:S01]  /*1840*/  DADD R18, -RZ, |R16| ;  /* 0x00000000ff127229 */ /* 0x000fe20000000510 */
[----:B------:R-:W-:Y:S01]  /*1850*/  BSSY B1, `(.L_x_96) ;  /* 0x0000009000017945 */ /* 0x000fe20003800000 */
[CCC-:B------:R-:W-:Y:S01]  /*1860*/  SHF.L.U64.HI R36, R10.reuse, R39.reuse, R11.reuse ;  /* 0x000000270a247219 */ /* 0x1c0fe2000001020b */
[----:B------:R-:W-:Y:S01]  /*1870*/  IMAD.MOV.U32 R40, RZ, RZ, R10 ;  /* 0x000000ffff287224 */ /* 0x000fe200078e000a */
[----:B------:R-:W-:Y:S01]  /*1880*/  SHF.L.U32 R38, R10, R39, RZ ;  /* 0x000000270a267219 */ /* 0x000fe200000006ff */
[----:B------:R-:W-:Y:S01]  /*1890*/  IMAD.MOV.U32 R41, RZ, RZ, R11 ;  /* 0x000000ffff297224 */ /* 0x000fe200078e000b */
[----:B------:R-:W-:-:S04]  /*18a0*/  MOV R0, 0x18e0 ;  /* 0x000018e000007802 */ /* 0x000fc80000000f00 */
[----:B------:R-:W-:Y:S02]  /*18b0*/  IMAD.MOV.U32 R20, RZ, RZ, R18 ;  /* 0x000000ffff147224 */ /* 0x000fe400078e0012 */
[----:B------:R-:W-:-:S07]  /*18c0*/  IMAD.MOV.U32 R21, RZ, RZ, R19 ;  /* 0x000000ffff157224 */ /* 0x000fce00078e0013 */
[----:B-----5:R-:W-:Y:S05]  /*18d0*/  CALL.REL.NOINC `($_ZN2at6native55_GLOBAL__N__6c1c77d0_17_DistanceKernel_cu_7dd49032_293831cdist_backward_kernel_cuda_implIdNS1_5distsIdE6lt_twoEEEvPT_PKS6_S9_S9_S9_S6_lllllll$__internal_accurate_pow) ;  /* 0x0000001400607944 */ /* 0x020fea0003c00000 */
[----:B------:R-:W-:Y:S05]  /*18e0*/  BSYNC B1 ;  /* 0x0000000000017941 */ /* 0x000fea0003800000 */
.L_x_96:
        /* <DEDUP_REMOVED lines=22> */
.L_x_98:
[----:B------:R-:W-:Y:S01]  /*1a50*/  DSETP.NEU.AND P0, PT, |R10|, 0.5, PT ;  /* 0x3fe000000a00742a */ /* 0x000fe20003f0d200 */
[----:B------:R-:W-:Y:S01]  /*1a60*/  ISETP.GE.AND P4, PT, R11, RZ, PT ;  /* 0x000000ff0b00720c */ /* 0x000fe20003f86270 */
[----:B------:R-:W-:Y:S01]  /*1a70*/  IMAD.MOV.U32 R20, RZ, RZ, RZ ;  /* 0x000000ffff147224 */ /* 0x000fe200078e00ff */
[----:B------:R-:W-:-:S04]  /*1a80*/  ISETP.EQ.U32.AND P3, PT, R38, RZ, PT ;  /* 0x000000ff2600720c */ /* 0x000fc80003f62070 */
[----:B------:R-:W-:-:S04]  /*1a90*/  ISETP.EQ.AND.EX P0, PT, R36, -0x80000000, P0, P3 ;  /* 0x800000002400780c */ /* 0x000fc80000702330 */
[----:B------:R-:W-:-:S04]  /*1aa0*/  SEL R21, R19, RZ, P0 ;  /* 0x000000ff13157207 */ /* 0x000fc80000000000 */
[----:B------:R-:W-:-:S07]  /*1ab0*/  @!P4 LOP3.LUT R21, R21, 0x7ff00000, RZ, 0xfc, !PT ;  /* 0x7ff000001515c812 */ /* 0x000fce00078efcff */
.L_x_99:
[----:B------:R-:W-:Y:S05]  /*1ac0*/  BSYNC B1 ;  /* 0x0000000000017941 */ /* 0x000fea0003800000 */
.L_x_97:
        /* <DEDUP_REMOVED lines=20> */
.L_x_103:
        /* <DEDUP_REMOVED lines=8> */
.L_x_102:
[----:B------:R-:W-:-:S11]  /*1c90*/  DADD R20, R10, |R16| ;  /* 0x000000000a147229 */ /* 0x000fd60000000410 */
.L_x_101:
[----:B------:R-:W-:Y:S05]  /*1ca0*/  BSYNC B1 ;  /* 0x0000000000017941 */ /* 0x000fea0003800000 */
.L_x_100:
        /* <DEDUP_REMOVED lines=19> */
.L_x_104:
        /* <DEDUP_REMOVED lines=17> */
.L_x_106:
[----:B------:R-:W-:Y:S05]  /*1ef0*/  BSYNC B1 ;  /* 0x0000000000017941 */ /* 0x000fea0003800000 */
.L_x_105:
        /* <DEDUP_REMOVED lines=16> */
.L_x_110:
        /* <DEDUP_REMOVED lines=8> */
.L_x_109:
[----:B------:R-:W-:-:S11]  /*2080*/  DADD R18, R14, R10 ;  /* 0x000000000e127229 */ /* 0x000fd6000000000a */
.L_x_108:
[----:B------:R-:W-:Y:S05]  /*2090*/  BSYNC B1 ;  /* 0x0000000000017941 */ /* 0x000fea0003800000 */
.L_x_107:
[----:B------:R-:W-:Y:S01]  /*20a0*/  FSEL R19, R19, 1.875, !P2 ;  /* 0x3ff0000013137808 */ /* 0x000fe20005000000 */
[----:B------:R-:W-:Y:S01]  /*20b0*/  IMAD.MOV.U32 R20, RZ, RZ, 0x1 ;  /* 0x00000001ff147424 */ /* 0x000fe200078e00ff */
[----:B------:R-:W-:Y:S01]  /*20c0*/  FSEL R18, R18, RZ, !P2 ;  /* 0x000000ff12127208 */ /* 0x000fe20005000000 */
[----:B------:R-:W-:Y:S01]  /*20d0*/  BSSY B1, `(.L_x_111) ;  /* 0x0000016000017945 */ /* 0x000fe20003800000 */
[----:B------:R-:W0:Y:S04]  /*20e0*/  MUFU.RCP64H R21, R19 ;  /* 0x0000001300157308 */ /* 0x000e280000001800 */
[----:B0-----:R-:W-:-:S08]  /*20f0*/  DFMA R22, -R18, R20, 1 ;  /* 0x3ff000001216742b */ /* 0x001fd00000000114 */
[----:B------:R-:W-:-:S08]  /*2100*/  DFMA R22, R22, R22, R22 ;  /* 0x000000161616722b */ /* 0x000fd00000000016 */
[----:B------:R-:W-:Y:S02]  /*2110*/  DFMA R22, R20, R22, R20 ;  /* 0x000000161416722b */ /* 0x000fe40000000014 */
[----:B------:R-:W-:-:S06]  /*2120*/  DMUL R20, R12, R16 ;  /* 0x000000100c147228 */ /* 0x000fcc0000000000 */
[----:B------:R-:W-:-:S04]  /*2130*/  DFMA R24, -R18, R22, 1 ;  /* 0x3ff000001218742b */ /* 0x000fc80000000116 */
[----:B------:R-:W-:-:S04]  /*2140*/  FSETP.GEU.AND P3, PT, |R21|, 6.5827683646048100446e-37, PT ;  /* 0x036000001500780b */ /* 0x000fc80003f6e200 */
        /* <DEDUP_REMOVED lines=9> */
[----:B------:R-:W-:Y:S02]  /*21e0*/  IMAD.MOV.U32 R23, RZ, RZ, R21 ;  /* 0x000000ffff177224 */ /* 0x000fe400078e0015 */
[----:B------:R-:W-:Y:S02]  /*21f0*/  IMAD.MOV.U32 R20, RZ, RZ, R18 ;  /* 0x000000ffff147224 */ /* 0x000fe400078e0012 */
[----:B------:R-:W-:-:S07]  /*2200*/  IMAD.MOV.U32 R21, RZ, RZ, R19 ;  /* 0x000000ffff157224 */ /* 0x000fce00078e0013 */
[----:B------:R-:W-:Y:S05]  /*2210*/  CALL.REL.NOINC `($__internal_8_$__cuda_sm20_div_rn_f64_full) ;  /* 0x0000000000507944 */ /* 0x000fea0003c00000 */
[----:B------:R-:W-:-:S07]  /*2220*/  IMAD.MOV.U32 R17, RZ, RZ, R19 ;  /* 0x000000ffff117224 */ /* 0x000fce00078e0013 */
.L_x_112:
[----:B------:R-:W-:Y:S05]  /*2230*/  BSYNC B1 ;  /* 0x0000000000017941 */ /* 0x000fea0003800000 */
.L_x_111:
[----:B------:R-:W-:Y:S02]  /*2240*/  IMAD.MOV.U32 R18, RZ, RZ, R16 ;  /* 0x000000ffff127224 */ /* 0x000fe400078e0010 */
[----:B------:R-:W-:-:S07]  /*2250*/  IMAD.MOV.U32 R19, RZ, RZ, R17 ;  /* 0x000000ffff137224 */ /* 0x000fce00078e0011 */
.L_x_95:
[----:B------:R-:W-:Y:S05]  /*2260*/  BSYNC B0 ;  /* 0x0000000000007941 */ /* 0x000fea0003800000 */
.L_x_94:
        /* <DEDUP_REMOVED lines=15> */
        .weak           $__internal_8_$__cuda_sm20_div_rn_f64_full
        .type           $__internal_8_$__cuda_sm20_div_rn_f64_full,@function
        .size           $__internal_8_$__cuda_sm20_div_rn_f64_full,($__internal_9_$__cuda_sm20_div_s64 - $__internal_8_$__cuda_sm20_div_rn_f64_full)
$__internal_8_$__cuda_sm20_div_rn_f64_full:
[C---:B------:R-:W-:Y:S01]  /*2360*/  FSETP.GEU.AND P0, PT, |R21|.reuse, 1.469367938527859385e-39, PT ;  /* 0x001000001500780b */ /* 0x040fe20003f0e200 */
[----:B------:R-:W-:Y:S01]  /*2370*/  IMAD.MOV.U32 R24, RZ, RZ, 0x1 ;  /* 0x00000001ff187424 */ /* 0x000fe200078e00ff */
[----:B------:R-:W-:Y:S01]  /*2380*/  LOP3.LUT R18, R21, 0x800fffff, RZ, 0xc0, !PT ;  /* 0x800fffff15127812 */ /* 0x000fe200078ec0ff */
[----:B------:R-:W-:Y:S01]  /*2390*/  IMAD.MOV.U32 R0, RZ, RZ, 0x1ca00000 ;  /* 0x1ca00000ff007424 */ /* 0x000fe200078e00ff */
[C---:B------:R-:W-:Y:S01]  /*23a0*/  FSETP.GEU.AND P4, PT, |R23|.reuse, 1.469367938527859385e-39, PT ;  /* 0x001000001700780b */ /* 0x040fe20003f8e200 */
[----:B------:R-:W-:Y:S01]  /*23b0*/  BSSY B2, `(.L_x_114) ;  /* 0x0000052000027945 */ /* 0x000fe20003800000 */
[----:B------:R-:W-:Y:S01]  /*23c0*/  LOP3.LUT R19, R18, 0x3ff00000, RZ, 0xfc, !PT ;  /* 0x3ff0000012137812 */ /* 0x000fe200078efcff */
[----:B------:R-:W-:Y:S01]  /*23d0*/  IMAD.MOV.U32 R18, RZ, RZ, R20 ;  /* 0x000000ffff127224 */ /* 0x000fe200078e0014 */
[----:B------:R-:W-:Y:S02]  /*23e0*/  LOP3.LUT R16, R23, 0x7ff00000, RZ, 0xc0, !PT ;  /* 0x7ff0000017107812 */ /* 0x000fe400078ec0ff */
[----:B------:R-:W-:-:S03]  /*23f0*/  LOP3.LUT R33, R21, 0x7ff00000, RZ, 0xc0, !PT ;  /* 0x7ff0000015217812 */ /* 0x000fc600078ec0ff */
[----:B------:R-:W-:Y:S01]  /*2400*/  @!P0 DMUL R18, R20, 8.98846567431157953865e+307 ;  /* 0x7fe0000014128828 */ /* 0x000fe20000000000 */
[C---:B------:R-:W-:Y:S01]  /*2410*/  ISETP.GE.U32.AND P3, PT, R16.reuse, R33, PT ;  /* 0x000000211000720c */ /* 0x040fe20003f66070 */
[----:B------:R-:W-:Y:S02]  /*2420*/  IMAD.MOV.U32 R34, RZ, RZ, R16 ;  /* 0x000000ffff227224 */ /* 0x000fe400078e0010 */
[----:B------:R-:W-:Y:S02]  /*2430*/  @!P4 LOP3.LUT R29, R21, 0x7ff00000, RZ, 0xc0, !PT ;  /* 0x7ff00000151dc812 */ /* 0x000fe400078ec0ff */
[----:B------:R-:W0:Y:S02]  /*2440*/  MUFU.RCP64H R25, R19 ;  /* 0x0000001300197308 */ /* 0x000e240000001800 */
[----:B------:R-:W-:Y:S02]  /*2450*/  @!P4 ISETP.GE.U32.AND P5, PT, R16, R29, PT ;  /* 0x0000001d1000c20c */ /* 0x000fe40003fa6070 */
[----:B------:R-:W-:-:S02]  /*2460*/  @!P0 LOP3.LUT R33, R19, 0x7ff00000, RZ, 0xc0, !PT ;  /* 0x7ff0000013218812 */ /* 0x000fc400078ec0ff */
[----:B------:R-:W-:-:S03]  /*2470*/  @!P4 SEL R29, R0, 0x63400000, !P5 ;  /* 0x63400000001dc807 */ /* 0x000fc60006800000 */
[----:B------:R-:W-:Y:S01]  /*2480*/  VIADD R36, R33, 0xffffffff ;  /* 0xffffffff21247836 */ /* 0x000fe20000000000 */
[----:B------:R-:W-:-:S04]  /*2490*/  @!P4 LOP3.LUT R30, R29, 0x80000000, R23, 0xf8, !PT ;  /* 0x800000001d1ec812 */ /* 0x000fc800078ef817 */
[----:B------:R-:W-:Y:S01]  /*24a0*/  @!P4 LOP3.LUT R31, R30, 0x100000, RZ, 0xfc, !PT ;  /* 0x001000001e1fc812 */ /* 0x000fe200078efcff */
[----:B------:R-:W-:Y:S01]  /*24b0*/  @!P4 IMAD.MOV.U32 R30, RZ, RZ, RZ ;  /* 0x000000ffff1ec224 */ /* 0x000fe200078e00ff */
[----:B0-----:R-:W-:-:S08]  /*24c0*/  DFMA R26, R24, -R18, 1 ;  /* 0x3ff00000181a742b */ /* 0x001fd00000000812 */
[----:B------:R-:W-:-:S08]  /*24d0*/  DFMA R26, R26, R26, R26 ;  /* 0x0000001a1a1a722b */ /* 0x000fd0000000001a */
[----:B------:R-:W-:Y:S01]  /*24e0*/  DFMA R26, R24, R26, R24 ;  /* 0x0000001a181a722b */ /* 0x000fe20000000018 */
[----:B------:R-:W-:Y:S01]  /*24f0*/  SEL R25, R0, 0x63400000, !P3 ;  /* 0x6340000000197807 */ /* 0x000fe20005800000 */
[----:B------:R-:W-:-:S03]  /*2500*/  IMAD.MOV.U32 R24, RZ, RZ, R22 ;  /* 0x000000ffff187224 */ /* 0x000fc600078e0016 */
[----:B------:R-:W-:-:S03]  /*2510*/  LOP3.LUT R25, R25, 0x800fffff, R23, 0xf8, !PT ;  /* 0x800fffff19197812 */ /* 0x000fc600078ef817 */
[----:B------:R-:W-:-:S03]  /*2520*/  DFMA R28, R26, -R18, 1 ;  /* 0x3ff000001a1c742b */ /* 0x000fc60000000812 */
[----:B------:R-:W-:-:S05]  /*2530*/  @!P4 DFMA R24, R24, 2, -R30 ;  /* 0x400000001818c82b */ /* 0x000fca000000081e */
[----:B------:R-:W-:-:S05]  /*2540*/  DFMA R28, R26, R28, R26 ;  /* 0x0000001c1a1c722b */ /* 0x000fca000000001a */
[----:B------:R-:W-:-:S03]  /*2550*/  @!P4 LOP3.LUT R34, R25, 0x7ff00000, RZ, 0xc0, !PT ;  /* 0x7ff000001922c812 */ /* 0x000fc600078ec0ff */
[----:B------:R-:W-:Y:S02]  /*2560*/  DMUL R26, R28, R24 ;  /* 0x000000181c1a7228 */ /* 0x000fe40000000000 */
[----:B------:R-:W-:-:S05]  /*2570*/  VIADD R35, R34, 0xffffffff ;  /* 0xffffffff22237836 */ /* 0x000fca0000000000 */
[----:B------:R-:W-:Y:S01]  /*2580*/  ISETP.GT.U32.AND P0, PT, R35, 0x7feffffe, PT ;  /* 0x7feffffe2300780c */ /* 0x000fe20003f04070 */
[----:B------:R-:W-:-:S03]  /*2590*/  DFMA R30, R26, -R18, R24 ;  /* 0x800000121a1e722b */ /* 0x000fc60000000018 */
[----:B------:R-:W-:-:S05]  /*25a0*/  ISETP.GT.U32.OR P0, PT, R36, 0x7feffffe, P0 ;  /* 0x7feffffe2400780c */ /* 0x000fca0000704470 */
[----:B------:R-:W-:-:S08]  /*25b0*/  DFMA R30, R28, R30, R26 ;  /* 0x0000001e1c1e722b */ /* 0x000fd0000000001a */
        /* <DEDUP_REMOVED lines=28> */
.L_x_115:
[----:B------:R-:W-:-:S14]  /*2780*/  DSETP.NAN.AND P0, PT, R22, R22, PT ;  /* 0x000000161600722a */ /* 0x000fdc0003f08000 */
[----:B------:R-:W-:Y:S05]  /*2790*/  @P0 BRA `(.L_x_117) ;  /* 0x0000000000440947 */ /* 0x000fea0003800000 */
[----:B------:R-:W-:-:S14]  /*27a0*/  DSETP.NAN.AND P0, PT, R20, R20, PT ;  /* 0x000000141400722a */ /* 0x000fdc0003f08000 */
[----:B------:R-:W-:Y:S05]  /*27b0*/  @P0 BRA `(.L_x_118) ;  /* 0x0000000000300947 */ /* 0x000fea0003800000 */
[----:B------:R-:W-:Y:S01]  /*27c0*/  ISETP.NE.AND P0, PT, R34, R33, PT ;  /* 0x000000212200720c */ /* 0x000fe20003f05270 */
[----:B------:R-:W-:Y:S02]  /*27d0*/  IMAD.MOV.U32 R26, RZ, RZ, 0x0 ;  /* 0x00000000ff1a7424 */ /* 0x000fe400078e00ff */
[----:B------:R-:W-:-:S10]  /*27e0*/  IMAD.MOV.U32 R27, RZ, RZ, -0x80000 ;  /* 0xfff80000ff1b7424 */ /* 0x000fd400078e00ff */
        /* <DEDUP_REMOVED lines=9> */
.L_x_118:
[----:B------:R-:W-:Y:S01]  /*2880*/  LOP3.LUT R27, R21, 0x80000, RZ, 0xfc, !PT ;  /* 0x00080000151b7812 */ /* 0x000fe200078efcff */
[----:B------:R-:W-:Y:S01]  /*2890*/  IMAD.MOV.U32 R26, RZ, RZ, R20 ;  /* 0x000000ffff1a7224 */ /* 0x000fe200078e0014 */
[----:B------:R-:W-:Y:S06]  /*28a0*/  BRA `(.L_x_116) ;  /* 0x0000000000087947 */ /* 0x000fec0003800000 */
.L_x_117:
[----:B------:R-:W-:Y:S01]  /*28b0*/  LOP3.LUT R27, R23, 0x80000, RZ, 0xfc, !PT ;  /* 0x00080000171b7812 */ /* 0x000fe200078efcff */
[----:B------:R-:W-:-:S07]  /*28c0*/  IMAD.MOV.U32 R26, RZ, RZ, R22 ;  /* 0x000000ffff1a7224 */ /* 0x000fce00078e0016 */
.L_x_116:
[----:B------:R-:W-:Y:S05]  /*28d0*/  BSYNC B2 ;  /* 0x0000000000027941 */ /* 0x000fea0003800000 */
.L_x_114:
[----:B------:R-:W-:Y:S02]  /*28e0*/  IMAD.MOV.U32 R33, RZ, RZ, 0x0 ;  /* 0x00000000ff217424 */ /* 0x000fe400078e00ff */
[----:B------:R-:W-:Y:S02]  /*28f0*/  IMAD.MOV.U32 R16, RZ, RZ, R26 ;  /* 0x000000ffff107224 */ /* 0x000fe400078e001a */
[----:B------:R-:W-:Y:S01]  /*2900*/  IMAD.MOV.U32 R19, RZ, RZ, R27 ;  /* 0x000000ffff137224 */ /* 0x000fe200078e001b */
[----:B------:R-:W-:Y:S06]  /*2910*/  RET.REL.NODEC R32 `(_ZN2at6native55_GLOBAL__N__6c1c77d0_17_DistanceKernel_cu_7dd49032_293831cdist_backward_kernel_cuda_implIdNS1_5distsIdE6lt_twoEEEvPT_PKS6_S9_S9_S9_S6_lllllll) ;  /* 0xffffffd420b87950 */ /* 0x000fec0003c3ffff */
        .weak           $__internal_9_$__cuda_sm20_div_s64
        .type           $__internal_9_$__cuda_sm20_div_s64,@function
        .size           $__internal_9_$__cuda_sm20_div_s64,($_ZN2at6native55_GLOBAL__N__6c1c77d0_17_DistanceKernel_cu_7dd49032_293831cdist_backward_kernel_cuda_implIdNS1_5distsIdE6lt_twoEEEvPT_PKS6_S9_S9_S9_S6_lllllll$__internal_accurate_pow - $__internal_9_$__cuda_sm20_div_s64)
$__internal_9_$__cuda_sm20_div_s64:
        /* <DEDUP_REMOVED lines=19> */
[----:B------:R-:W-:Y:S01]  /*2a50*/  IMAD.HI.U32 R15, R17, R23, RZ ;  /* 0x00000017110f7227 */ /* 0x000fe200078e00ff */
[----:B------:R-:W-:-:S03]  /*2a60*/  IADD3 R23, P4, RZ, -R14, RZ ;  /* 0x8000000eff177210 */ /* 0x000fc60007f9e0ff */
[----:B------:R-:W-:Y:S01]  /*2a70*/  IMAD.HI.U32 R18, P1, R17, R21, R18 ;  /* 0x0000001511127227 */ /* 0x000fe20007820012 */
[----:B------:R-:W-:-:S03]  /*2a80*/  SEL R23, R23, R14, !P3 ;  /* 0x0000000e17177207 */ /* 0x000fc60005800000 */
[----:B------:R-:W-:Y:S01]  /*2a90*/  IMAD.X R15, R15, 0x1, R17, P0 ;  /* 0x000000010f0f7824 */ /* 0x000fe200000e0611 */
[----:B------:R-:W-:-:S04]  /*2aa0*/  IADD3 R19, P2, R25, R18, RZ ;  /* 0x0000001219137210 */ /* 0x000fc80007f5e0ff */
[----:B------:R-:W-:Y:S01]  /*2ab0*/  IADD3.X R15, RZ, RZ, R15, P2, P1 ;  /* 0x000000ffff0f7210 */ /* 0x000fe200017e240f */
[----:B------:R-:W-:-:S04]  /*2ac0*/  IMAD.WIDE.U32 R16, R19, R10, RZ ;  /* 0x0000000a13107225 */ /* 0x000fc800078e00ff */
[----:B------:R-:W-:Y:S01]  /*2ad0*/  IMAD R17, R19, R11, R17 ;  /* 0x0000000b13117224 */ /* 0x000fe200078e0211 */
[----:B------:R-:W-:-:S03]  /*2ae0*/  IADD3 R21, P0, RZ, -R16, RZ ;  /* 0x80000010ff157210 */ /* 0x000fc60007f1e0ff */
[----:B------:R-:W-:Y:S02]  /*2af0*/  IMAD R17, R15, R10, R17 ;  /* 0x0000000a0f117224 */ /* 0x000fe400078e0211 */
[----:B------:R-:W-:-:S04]  /*2b00*/  IMAD.HI.U32 R18, R19, R21, RZ ;  /* 0x0000001513127227 */ /* 0x000fc800078e00ff */
[----:B------:R-:W-:-:S04]  /*2b10*/  IMAD.X R16, RZ, RZ, ~R17, P0 ;  /* 0x000000ffff107224 */ /* 0x000fc800000e0e11 */
[----:B------:R-:W-:-:S04]  /*2b20*/  IMAD.WIDE.U32 R18, P0, R19, R16, R18 ;  /* 0x0000001013127225 */ /* 0x000fc80007800012 */
[----:B------:R-:W-:-:S04]  /*2b30*/  IMAD.HI.U32 R17, P1, R15, R21, R18 ;  /* 0x000000150f117227 */ /* 0x000fc80007820012 */
[CC--:B------:R-:W-:Y:S02]  /*2b40*/  IMAD R18, R15.reuse, R16.reuse, RZ ;  /* 0x000000100f127224 */ /* 0x0c0fe400078e02ff */
[----:B------:R-:W-:-:S03]  /*2b50*/  IMAD.HI.U32 R16, R15, R16, RZ ;  /* 0x000000100f107227 */ /* 0x000fc600078e00ff */
[----:B------:R-:W-:Y:S01]  /*2b60*/  IADD3 R17, P2, R18, R17, RZ ;  /* 0x0000001112117210 */ /* 0x000fe20007f5e0ff */
[----:B------:R-:W-:Y:S02]  /*2b70*/  IMAD.X R18, RZ, RZ, ~R13, P4 ;  /* 0x000000ffff127224 */ /* 0x000fe400020e0e0d */
[----:B------:R-:W-:Y:S02]  /*2b80*/  IMAD.X R15, R16, 0x1, R15, P0 ;  /* 0x00000001100f7824 */ /* 0x000fe400000e060f */
[C---:B------:R-:W-:Y:S01]  /*2b90*/  IMAD.HI.U32 R14, R17.reuse, R23, RZ ;  /* 0x00000017110e7227 */ /* 0x040fe200078e00ff */
[----:B------:R-:W-:Y:S02]  /*2ba0*/  SEL R18, R18, R13, !P3 ;  /* 0x0000000d12127207 */ /* 0x000fe40005800000 */
[----:B------:R-:W-:Y:S01]  /*2bb0*/  IADD3.X R19, RZ, RZ, R15, P2, P1 ;  /* 0x000000ffff137210 */ /* 0x000fe200017e240f */
[----:B------:R-:W-:Y:S02]  /*2bc0*/  IMAD.MOV.U32 R15, RZ, RZ, RZ ;  /* 0x000000ffff0f7224 */ /* 0x000fe400078e00ff */
        /* <DEDUP_REMOVED lines=16> */
[C---:B------:R-:W-:Y:S01]  /*2cd0*/  ISETP.GE.U32.AND.EX P0, PT, R25.reuse, R11, PT, P0 ;  /* 0x0000000b1900720c */ /* 0x040fe20003f06100 */
[----:B------:R-:W-:-:S03]  /*2ce0*/  IMAD.X R21, R25, 0x1, ~R11, P1 ;  /* 0x0000000119157824 */ /* 0x000fc600008e0e0b */
[----:B------:R-:W-:Y:S02]  /*2cf0*/  SEL R15, R15, R23, P0 ;  /* 0x000000170f0f7207 */ /* 0x000fe40000000000 */
[----:B------:R-:W-:Y:S02]  /*2d00*/  SEL R17, R14, R17, P0 ;  /* 0x000000110e117207 */ /* 0x000fe40000000000 */
[----:B------:R-:W-:Y:S02]  /*2d10*/  SEL R21, R21, R25, P0 ;  /* 0x0000001915157207 */ /* 0x000fe40000000000 */
[----:B------:R-:W-:Y:S02]  /*2d20*/  ISETP.GE.U32.AND P1, PT, R15, R10, PT ;  /* 0x0000000a0f00720c */ /* 0x000fe40003f26070 */
[----:B------:R-:W-:Y:S02]  /*2d30*/  SEL R14, R16, R19, P0 ;  /* 0x00000013100e7207 */ /* 0x000fe40000000000 */
[----:B------:R-:W-:-:S02]  /*2d40*/  IADD3 R10, P2, R17, 0x1, RZ ;  /* 0x00000001110a7810 */ /* 0x000fc40007f5e0ff */
[----:B------:R-:W-:Y:S02]  /*2d50*/  ISETP.GE.U32.AND.EX P0, PT, R21, R11, PT, P1 ;  /* 0x0000000b1500720c */ /* 0x000fe40003f06110 */
[----:B------:R-:W-:Y:S01]  /*2d60*/  LOP3.LUT R15, R6, R13, RZ, 0x3c, !PT ;  /* 0x0000000d060f7212 */ /* 0x000fe200078e3cff */
[----:B------:R-:W-:Y:S01]  /*2d70*/  IMAD.X R11, RZ, RZ, R14, P2 ;  /* 0x000000ffff0b7224 */ /* 0x000fe200010e060e */
[----:B------:R-:W-:Y:S02]  /*2d80*/  SEL R10, R10, R17, P0 ;  /* 0x000000110a0a7207 */ /* 0x000fe40000000000 */
[----:B------:R-:W-:Y:S02]  /*2d90*/  ISETP.GE.AND P1, PT, R15, RZ, PT ;  /* 0x000000ff0f00720c */ /* 0x000fe40003f26270 */
[----:B------:R-:W-:Y:S02]  /*2da0*/  SEL R13, R11, R14, P0 ;  /* 0x0000000e0b0d7207 */ /* 0x000fe40000000000 */
[----:B------:R-:W-:-:S02]  /*2db0*/  IADD3 R11, P2, RZ, -R10, RZ ;  /* 0x8000000aff0b7210 */ /* 0x000fc40007f5e0ff */
        /* <DEDUP_REMOVED lines=9> */
[----:B------:R-:W-:Y:S06]  /*2e50*/  RET.REL.NODEC R10 `(_ZN2at6native55_GLOBAL__N__6c1c77d0_17_DistanceKernel_cu_7dd49032_293831cdist_backward_kernel_cuda_implIdNS1_5distsIdE6lt_twoEEEvPT_PKS6_S9_S9_S9_S6_lllllll) ;  /* 0xffffffd00a687950 */ /* 0x000fec0003c3ffff */
        .type           $_ZN2at6native55_GLOBAL__N__6c1c77d0_17_DistanceKernel_cu_7dd49032_293831cdist_backward_kernel_cuda_implIdNS1_5distsIdE6lt_twoEEEvPT_PKS6_S9_S9_S9_S6_lllllll$__internal_accurate_pow,@function
        .size           $_ZN2at6native55_GLOBAL__N__6c1c77d0_17_DistanceKernel_cu_7dd49032_293831cdist_backward_kernel_cuda_implIdNS1_5distsIdE6lt_twoEEEvPT_PKS6_S9_S9_S9_S6_lllllll$__internal_accurate_pow,(.L_x_849 - $_ZN2at6native55_GLOBAL__N__6c1c77d0_17_DistanceKernel_cu_7dd49032_293831cdist_backward_kernel_cuda_implIdNS1_5distsIdE6lt_twoEEEvPT_PKS6_S9_S9_S9_S6_lllllll$__internal_accurate_pow)
$_ZN2at6native55_GLOBAL__N__6c1c77d0_17_DistanceKernel_cu_7dd49032_293831cdist_backward_kernel_cuda_implIdNS1_5distsIdE6lt_twoEEEvPT_PKS6_S9_S9_S9_S6_lllllll$__internal_accurate_pow:
[----:B------:R-:W-:Y:S01]  /*2e60*/  SHF.R.U32.HI R42, RZ, 0x14, R21 ;  /* 0x00000014ff2a7819 */ /* 0x000fe20000011615 */
[----:B------:R-:W-:Y:S01]  /*2e70*/  IMAD.MOV.U32 R32, RZ, RZ, R20 ;  /* 0x000000ffff207224 */ /* 0x000fe200078e0014 */
[----:B------:R-:W-:Y:S01]  /*2e80*/  UMOV UR8, 0x7d2cafe2 ;  /* 0x7d2cafe200087882 */ /* 0x000fe20000000000 */
[----:B------:R-:W-:Y:S01]  /*2e90*/  IMAD.MOV.U32 R22, RZ, RZ, 0x41ad3b5a ;  /* 0x41ad3b5aff167424 */ /* 0x000fe200078e00ff */
[----:B------:R-:W-:Y:S01]  /*2ea0*/  ISETP.NE.AND P0, PT, R42, RZ, PT ;  /* 0x000000ff2a00720c */ /* 0x000fe20003f05270 */
[----:B------:R-:W-:Y:S01]  /*2eb0*/  IMAD.MOV.U32 R23, RZ, RZ, 0x3ed0f5d2 ;  /* 0x3ed0f5d2ff177424 */ /* 0x000fe200078e00ff */
[----:B------:R-:W-:-:S11]  /*2ec0*/  UMOV UR9, 0x3eb0f5ff ;  /* 0x3eb0f5ff00097882 */ /* 0x000fd60000000000 */
[----:B------:R-:W-:Y:S01]  /*2ed0*/  @!P0 DMUL R30, R20, 1.80143985094819840000e+16 ;  /* 0x43500000141e8828 */ /* 0x000fe20000000000 */
[----:B------:R-:W-:-:S09]  /*2ee0*/  IMAD.MOV.U32 R20, RZ, RZ, RZ ;  /* 0x000000ffff147224 */ /* 0x000fd200078e00ff */
[----:B------:R-:W-:Y:S01]  /*2ef0*/  @!P0 IMAD.MOV.U32 R21, RZ, RZ, R31 ;  /* 0x000000ffff158224 */ /* 0x000fe200078e001f */
[----:B------:R-:W-:Y:S01]  /*2f00*/  @!P0 LEA.HI R42, R31, 0xffffffca, RZ, 0xc ;  /* 0xffffffca1f2a8811 */ /* 0x000fe200078f60ff */
[----:B------:R-:W-:-:S03]  /*2f10*/  @!P0 IMAD.MOV.U32 R32, RZ, RZ, R30 ;  /* 0x000000ffff208224 */ /* 0x000fc600078e001e */
[----:B------:R-:W-:-:S04]  /*2f20*/  LOP3.LUT R21, R21, 0x800fffff, RZ, 0xc0, !PT ;  /* 0x800fffff15157812 */ /* 0x000fc800078ec0ff */
[----:B------:R-:W-:-:S04]  /*2f30*/  LOP3.LUT R33, R21, 0x3ff00000, RZ, 0xfc, !PT ;  /* 0x3ff0000015217812 */ /* 0x000fc800078efcff */
[----:B------:R-:W-:-:S13]  /*2f40*/  ISETP.GE.U32.AND P3, PT, R33, 0x3ff6a09f, PT ;  /* 0x3ff6a09f2100780c */ /* 0x000fda0003f66070 */
[----:B------:R-:W-:-:S04]  /*2f50*/  @P3 VIADD R21, R33, 0xfff00000 ;  /* 0xfff0000021153836 */ /* 0x000fc80000000000 */
[----:B------:R-:W-:-:S06]  /*2f60*/  @P3 IMAD.MOV.U32 R33, RZ, RZ, R21 ;  /* 0x000000ffff213224 */ /* 0x000fcc00078e0015 */
[C---:B------:R-:W-:Y:S02]  /*2f70*/  DADD R24, R32.reuse, 1 ;  /* 0x3ff0000020187429 */ /* 0x040fe40000000000 */
[----:B------:R-:W-:-:S04]  /*2f80*/  DADD R32, R32, -1 ;  /* 0xbff0000020207429 */ /* 0x000fc80000000000 */
[----:B------:R-:W0:Y:S02]  /*2f90*/  MUFU.RCP64H R21, R25 ;  /* 0x0000001900157308 */ /* 0x000e240000001800 */
[----:B0-----:R-:W-:-:S08]  /*2fa0*/  DFMA R28, -R24, R20, 1 ;  /* 0x3ff00000181c742b */ /* 0x001fd00000000114 */
[----:B------:R-:W-:-:S08]  /*2fb0*/  DFMA R28, R28, R28, R28 ;  /* 0x0000001c1c1c722b */ /* 0x000fd0000000001c */
[----:B------:R-:W-:-:S08]  /*2fc0*/  DFMA R28, R20, R28, R20 ;  /* 0x0000001c141c722b */ /* 0x000fd00000000014 */
[----:B------:R-:W-:-:S08]  /*2fd0*/  DMUL R20, R28, R32 ;  /* 0x000000201c147228 */ /* 0x000fd00000000000 */
[----:B------:R-:W-:-:S08]  /*2fe0*/  DFMA R20, R28, R32, R20 ;  /* 0x000000201c14722b */ /* 0x000fd00000000014 */
[----:B------:R-:W-:Y:S02]  /*2ff0*/  DMUL R34, R20, R20 ;  /* 0x0000001414227228 */ /* 0x000fe40000000000 */
[----:B------:R-:W-:-:S06]  /*3000*/  DADD R26, R32, -R20 ;  /* 0x00000000201a7229 */ /* 0x000fcc0000000814 */
[----:B------:R-:W-:Y:S01]  /*3010*/  DFMA R22, R34, UR8, R22 ;  /* 0x0000000822167c2b */ /* 0x000fe20008000016 */
[----:B------:R-:W-:Y:S01]  /*3020*/  UMOV UR8, 0x75488a3f ;  /* 0x75488a3f00087882 */ /* 0x000fe20000000000 */
[----:B------:R-:W-:Y:S01]  /*3030*/  UMOV UR9, 0x3ef3b20a ;  /* 0x3ef3b20a00097882 */ /* 0x000fe20000000000 */
[----:B------:R-:W-:-:S05]  /*3040*/  DADD R26, R26, R26 ;  /* 0x000000001a1a7229 */ /* 0x000fca000000001a */
[----:B------:R-:W-:Y:S01]  /*3050*/  DFMA R24, R34, R22, UR8 ;  /* 0x0000000822187e2b */ /* 0x000fe20008000016 */
[----:B------:R-:W-:Y:S01]  /*3060*/  UMOV UR8, 0xe4faecd5 ;  /* 0xe4faecd500087882 */ /* 0x000fe20000000000 */
[----:B------:R-:W-:Y:S01]  /*3070*/  UMOV UR9, 0x3f1745cd ;  /* 0x3f1745cd00097882 */ /* 0x000fe20000000000 */
[----:B------:R-:W-:-:S05]  /*3080*/  DFMA R26, R32, -R20, R26 ;  /* 0x80000014201a722b */ /* 0x000fca000000001a */
[----:B------:R-:W-:Y:S01]  /*3090*/  DFMA R24, R34, R24, UR8 ;  /* 0x0000000822187e2b */ /* 0x000fe20008000018 */
[----:B------:R-:W-:Y:S01]  /*30a0*/  UMOV UR8, 0x258a578b ;  /* 0x258a578b00087882 */ /* 0x000fe20000000000 */
[----:B------:R-:W-:Y:S01]  /*30b0*/  UMOV UR9, 0x3f3c71c7 ;  /* 0x3f3c71c700097882 */ /* 0x000fe20000000000 */
[----:B------:R-:W-:-:S05]  /*30c0*/  DMUL R26, R28, R26 ;  /* 0x0000001a1c1a7228 */ /* 0x000fca0000000000 */
[----:B------:R-:W-:Y:S01]  /*30d0*/  DFMA R24, R34, R24, UR8 ;  /* 0x0000000822187e2b */ /* 0x000fe20008000018 */
[----:B------:R-:W-:Y:S01]  /*30e0*/  UMOV UR8, 0x9242b910 ;  /* 0x9242b91000087882 */ /* 0x000fe20000000000 */
[----:B------:R-:W-:-:S03]  /*30f0*/  UMOV UR9, 0x3f624924 ;  /* 0x3f62492400097882 */ /* 0x000fc60000000000 */
[----:B------:R-:W-:Y:S02]  /*3100*/  VIADD R31, R27, 0x100000 ;  /* 0x001000001b1f7836 */ /* 0x000fe40000000000 */
[----:B------:R-:W-:Y:S01]  /*3110*/  IMAD.MOV.U32 R30, RZ, RZ, R26 ;  /* 0x000000ffff1e7224 */ /* 0x000fe200078e001a */
[----:B------:R-:W-:Y:S01]  /*3120*/  DFMA R24, R34, R24, UR8 ;  /* 0x0000000822187e2b */ /* 0x000fe20008000018 */
[----:B------:R-:W-:Y:S01]  /*3130*/  UMOV UR8, 0x99999dfb ;  /* 0x99999dfb00087882 */ /* 0x000fe20000000000 */
[----:B------:R-:W-:-:S06]  /*3140*/  UMOV UR9, 0x3f899999 ;  /* 0x3f89999900097882 */ /* 0x000fcc0000000000 */
[----:B------:R-:W-:Y:S01]  /*3150*/  DFMA R24, R34, R24, UR8 ;  /* 0x0000000822187e2b */ /* 0x000fe20008000018 */
[----:B------:R-:W-:Y:S01]  /*3160*/  UMOV UR8, 0x55555555 ;  /* 0x5555555500087882 */ /* 0x000fe20000000000 */
[----:B------:R-:W-:-:S06]  /*3170*/  UMOV UR9, 0x3fb55555 ;  /* 0x3fb5555500097882 */ /* 0x000fcc0000000000 */
[----:B------:R-:W-:-:S08]  /*3180*/  DFMA R22, R34, R24, UR8 ;  /* 0x0000000822167e2b */ /* 0x000fd00008000018 */
[----:B------:R-:W-:Y:S01]  /*3190*/  DADD R32, -R22, UR8 ;  /* 0x0000000816207e29 */ /* 0x000fe20008000100 */
[----:B------:R-:W-:Y:S01]  /*31a0*/  UMOV UR8, 0xb9e7b0 ;  /* 0x00b9e7b000087882 */ /* 0x000fe20000000000 */
[----:B------:R-:W-:-:S06]  /*31b0*/  UMOV UR9, 0x3c46a4cb ;  /* 0x3c46a4cb00097882 */ /* 0x000fcc0000000000 */
[----:B------:R-:W-:Y:S02]  /*31c0*/  DFMA R32, R34, R24, R32 ;  /* 0x000000182220722b */ /* 0x000fe40000000020 */
[----:B------:R-:W-:-:S06]  /*31d0*/  DMUL R24, R20, R20 ;  /* 0x0000001414187228 */ /* 0x000fcc0000000000 */
[----:B------:R-:W-:Y:S02]  /*31e0*/  DADD R32, RZ, R32 ;  /* 0x00000000ff207229 */ /* 0x000fe40000000020 */
[C---:B------:R-:W-:Y:S02]  /*31f0*/  DFMA R28, R20.reuse, R20, -R24 ;  /* 0x00000014141c722b */ /* 0x040fe40000000818 */
[----:B------:R-:W-:-:S04]  /*3200*/  DMUL R34, R20, R24 ;  /* 0x0000001814227228 */ /* 0x000fc80000000000 */
[----:B------:R-:W-:Y:S01]  /*3210*/  DADD R32, R32, -UR8 ;  /* 0x8000000820207e29 */ /* 0x000fe20008000000 */
[----:B------:R-:W-:Y:S01]  /*3220*/  UMOV UR8, 0x80000000 ;  /* 0x8000000000087882 */ /* 0x000fe20000000000 */
[C---:B------:R-:W-:Y:S01]  /*3230*/  DFMA R28, R20.reuse, R30, R28 ;  /* 0x0000001e141c722b */ /* 0x040fe2000000001c */
[----:B------:R-:W-:Y:S01]  /*3240*/  UMOV UR9, 0x43300000 ;  /* 0x4330000000097882 */ /* 0x000fe20000000000 */
[----:B------:R-:W-:-:S08]  /*3250*/  DFMA R30, R20, R24, -R34 ;  /* 0x00000018141e722b */ /* 0x000fd00000000822 */
[----:B------:R-:W-:Y:S02]  /*3260*/  DFMA R30, R26, R24, R30 ;  /* 0x000000181a1e722b */ /* 0x000fe4000000001e */
[----:B------:R-:W-:-:S06]  /*3270*/  DADD R24, R22, R32 ;  /* 0x0000000016187229 */ /* 0x000fcc0000000020 */
[----:B------:R-:W-:Y:S02]  /*3280*/  DFMA R28, R20, R28, R30 ;  /* 0x0000001c141c722b */ /* 0x000fe4000000001e */
[----:B------:R-:W-:Y:S02]  /*3290*/  DADD R30, R22, -R24 ;  /* 0x00000000161e7229 */ /* 0x000fe40000000818 */
[----:B------:R-:W-:-:S06]  /*32a0*/  DMUL R22, R24, R34 ;  /* 0x0000002218167228 */ /* 0x000fcc0000000000 */
[----:B------:R-:W-:Y:S02]  /*32b0*/  DADD R32, R32, R30 ;  /* 0x0000000020207229 */ /* 0x000fe4000000001e */
[----:B------:R-:W-:-:S08]  /*32c0*/  DFMA R30, R24, R34, -R22 ;  /* 0x00000022181e722b */ /* 0x000fd00000000816 */
[----:B------:R-:W-:-:S08]  /*32d0*/  DFMA R28, R24, R28, R30 ;  /* 0x0000001c181c722b */ /* 0x000fd0000000001e */
[----:B------:R-:W-:-:S08]  /*32e0*/  DFMA R32, R32, R34, R28 ;  /* 0x000000222020722b */ /* 0x000fd0000000001c */
[----:B------:R-:W-:-:S08]  /*32f0*/  DADD R28, R22, R32 ;  /* 0x00000000161c7229 */ /* 0x000fd00000000020 */
[--C-:B------:R-:W-:Y:S02]  /*3300*/  DADD R24, R20, R28.reuse ;  /* 0x0000000014187229 */ /* 0x100fe4000000001c */
[----:B------:R-:W-:-:S06]  /*3310*/  DADD R22, R22, -R28 ;  /* 0x0000000016167229 */ /* 0x000fcc000000081c */
[----:B------:R-:W-:Y:S02]  /*3320*/  DADD R20, R20, -R24 ;  /* 0x0000000014147229 */ /* 0x000fe40000000818 */
[----:B------:R-:W-:-:S06]  /*3330*/  DADD R22, R32, R22 ;  /* 0x0000000020167229 */ /* 0x000fcc0000000016 */
[----:B------:R-:W-:-:S08]  /*3340*/  DADD R20, R28, R20 ;  /* 0x000000001c147229 */ /* 0x000fd00000000014 */
[----:B------:R-:W-:Y:S01]  /*3350*/  DADD R22, R22, R20 ;  /* 0x0000000016167229 */ /* 0x000fe20000000014 */
[C---:B------:R-:W-:Y:S02]  /*3360*/  VIADD R20, R42.reuse, 0xfffffc01 ;  /* 0xfffffc012a147836 */ /* 0x040fe40000000000 */
[----:B------:R-:W-:Y:S02]  /*3370*/  @P3 VIADD R20, R42, 0xfffffc02 ;  /* 0xfffffc022a143836 */ /* 0x000fe40000000000 */
[----:B------:R-:W-:-:S03]  /*3380*/  IMAD.MOV.U32 R21, RZ, RZ, 0x43300000 ;  /* 0x43300000ff157424 */ /* 0x000fc600078e00ff */
[----:B------:R-:W-:Y:S01]  /*3390*/  DADD R28, R26, R22 ;  /* 0x000000001a1c7229 */ /* 0x000fe20000000016 */
[----:B------:R-:W-:-:S06]  /*33a0*/  LOP3.LUT R20, R20, 0x80000000, RZ, 0x3c, !PT ;  /* 0x8000000014147812 */ /* 0x000fcc00078e3cff */
[----:B------:R-:W-:Y:S01]  /*33b0*/  DADD R22, R20, -UR8 ;  /* 0x8000000814167e29 */ /* 0x000fe20008000000 */
[----:B------:R-:W-:Y:S01]  /*33c0*/  UMOV UR8, 0xfefa39ef ;  /* 0xfefa39ef00087882 */ /* 0x000fe20000000000 */
[----:B------:R-:W-:Y:S01]  /*33d0*/  DADD R26, R24, R28 ;  /* 0x00000000181a7229 */ /* 0x000fe2000000001c */
[----:B------:R-:W-:-:S07]  /*33e0*/  UMOV UR9, 0x3fe62e42 ;  /* 0x3fe62e4200097882 */ /* 0x000fce0000000000 */
[--C-:B------:R-:W-:Y:S02]  /*33f0*/  DFMA R20, R22, UR8, R26.reuse ;  /* 0x0000000816147c2b */ /* 0x100fe4000800001a */
[----:B------:R-:W-:-:S06]  /*3400*/  DADD R30, R24, -R26 ;  /* 0x00000000181e7229 */ /* 0x000fcc000000081a */
[----:B------:R-:W-:Y:S01]  /*3410*/  DFMA R24, -R22, UR8, R20 ;  /* 0x0000000816187c2b */ /* 0x000fe20008000114 */
[----:B------:R-:W-:Y:S01]  /*3420*/  UMOV UR8, 0x3b39803f ;  /* 0x3b39803f00087882 */ /* 0x000fe20000000000 */
[----:B------:R-:W-:Y:S01]  /*3430*/  DADD R30, R28, R30 ;  /* 0x000000001c1e7229 */ /* 0x000fe2000000001e */
[----:B------:R-:W-:Y:S01]  /*3440*/  UMOV UR9, 0x3c7abc9e ;  /* 0x3c7abc9e00097882 */ /* 0x000fe20000000000 */
[----:B------:R-:W-:Y:S01]  /*3450*/  LOP3.LUT R29, R41, 0xff0fffff, RZ, 0xc0, !PT ;  /* 0xff0fffff291d7812 */ /* 0x000fe200078ec0ff */
[----:B------:R-:W-:-:S03]  /*3460*/  IMAD.MOV.U32 R28, RZ, RZ, R40 ;  /* 0x000000ffff1c7224 */ /* 0x000fc600078e0028 */
[----:B------:R-:W-:-:S08]  /*3470*/  DADD R24, -R26, R24 ;  /* 0x000000001a187229 */ /* 0x000fd00000000118 */
[----:B------:R-:W-:-:S08]  /*3480*/  DADD R24, R30, -R24 ;  /* 0x000000001e187229 */ /* 0x000fd00000000818 */
[----:B------:R-:W-:Y:S01]  /*3490*/  DFMA R22, R22, UR8, R24 ;  /* 0x0000000816167c2b */ /* 0x000fe20008000018 */
[----:B------:R-:W-:Y:S01]  /*34a0*/  UMOV UR8, 0xfefa39ef ;  /* 0xfefa39ef00087882 */ /* 0x000fe20000000000 */
[----:B------:R-:W-:Y:S01]  /*34b0*/  IMAD.SHL.U32 R24, R41, 0x2, RZ ;  /* 0x0000000229187824 */ /* 0x000fe200078e00ff */
[----:B------:R-:W-:-:S04]  /*34c0*/  UMOV UR9, 0x3fe62e42 ;  /* 0x3fe62e4200097882 */ /* 0x000fc80000000000 */
[----:B------:R-:W-:Y:S01]  /*34d0*/  ISETP.GT.U32.AND P0, PT, R24, -0x2000001, PT ;  /* 0xfdffffff1800780c */ /* 0x000fe20003f04070 */
[----:B------:R-:W-:-:S03]  /*34e0*/  DADD R24, R20, R22 ;  /* 0x0000000014187229 */ /* 0x000fc60000000016 */
[----:B------:R-:W-:-:S05]  /*34f0*/  SEL R29, R29, R41, P0 ;  /* 0x000000291d1d7207 */ /* 0x000fca0000000000 */
[----:B------:R-:W-:Y:S02]  /*3500*/  DADD R20, R20, -R24 ;  /* 0x0000000014147229 */ /* 0x000fe40000000818 */
[----:B------:R-:W-:-:S06]  /*3510*/  DMUL R26, R24, R28 ;  /* 0x0000001c181a7228 */ /* 0x000fcc0000000000 */
[----:B------:R-:W-:Y:S02]  /*3520*/  DADD R20, R22, R20 ;  /* 0x0000000016147229 */ /* 0x000fe40000000014 */
[----:B------:R-:W-:-:S08]  /*3530*/  DFMA R24, R24, R28, -R26 ;  /* 0x0000001c1818722b */ /* 0x000fd0000000081a */
[----:B------:R-:W-:Y:S01]  /*3540*/  DFMA R28, R20, R28, R24 ;  /* 0x0000001c141c722b */ /* 0x000fe20000000018 */
[----:B------:R-:W-:Y:S02]  /*3550*/  IMAD.MOV.U32 R24, RZ, RZ, 0x652b82fe ;  /* 0x652b82feff187424 */ /* 0x000fe400078e00ff */
[----:B------:R-:W-:-:S05]  /*3560*/  IMAD.MOV.U32 R25, RZ, RZ, 0x3ff71547 ;  /* 0x3ff71547ff197424 */ /* 0x000fca00078e00ff */
[----:B------:R-:W-:-:S08]  /*3570*/  DADD R22, R26, R28 ;  /* 0x000000001a167229 */ /* 0x000fd0000000001c */
[----:B------:R-:W-:Y:S02]  /*3580*/  DFMA R24, R22, R24, 6.75539944105574400000e+15 ;  /* 0x433800001618742b */ /* 0x000fe40000000018 */
[----:B------:R-:W-:Y:S01]  /*3590*/  FSETP.GEU.FTZ.AND P0, PT, |R23|, 4.1917929649353027344, PT ;  /* 0x4086232b1700780b */ /* 0x000fe20003f1e200 */
[----:B------:R-:W-:-:S05]  /*35a0*/  DADD R26, R26, -R22 ;  /* 0x000000001a1a7229 */ /* 0x000fca0000000816 */
[----:B------:R-:W-:-:S08]  /*35b0*/  DADD R20, R24, -6.75539944105574400000e+15 ;  /* 0xc338000018147429 */ /* 0x000fd00000000000 */
[----:B------:R-:W-:Y:S01]  /*35c0*/  DFMA R30, R20, -UR8, R22 ;  /* 0x80000008141e7c2b */ /* 0x000fe20008000016 */
[----:B------:R-:W-:Y:S01]  /*35d0*/  UMOV UR8, 0x3b39803f ;  /* 0x3b39803f00087882 */ /* 0x000fe20000000000 */
[----:B------:R-:W-:-:S06]  /*35e0*/  UMOV UR9, 0x3c7abc9e ;  /* 0x3c7abc9e00097882 */ /* 0x000fcc0000000000 */
[----:B------:R-:W-:Y:S01]  /*35f0*/  DFMA R30, R20, -UR8, R30 ;  /* 0x80000008141e7c2b */ /* 0x000fe2000800001e */
[----:B------:R-:W-:Y:S01]  /*3600*/  UMOV UR8, 0x69ce2bdf ;  /* 0x69ce2bdf00087882 */ /* 0x000fe20000000000 */
[----:B------:R-:W-:Y:S01]  /*3610*/  IMAD.MOV.U32 R20, RZ, RZ, -0x35dec16 ;  /* 0xfca213eaff147424 */ /* 0x000fe200078e00ff */
[----:B------:R-:W-:Y:S01]  /*3620*/  UMOV UR9, 0x3e5ade15 ;  /* 0x3e5ade1500097882 */ /* 0x000fe20000000000 */
[----:B------:R-:W-:-:S06]  /*3630*/  IMAD.MOV.U32 R21, RZ, RZ, 0x3e928af3 ;  /* 0x3e928af3ff157424 */ /* 0x000fcc00078e00ff */
[----:B------:R-:W-:Y:S01]  /*3640*/  DFMA R20, R30, UR8, R20 ;  /* 0x000000081e147c2b */ /* 0x000fe20008000014 */
[----:B------:R-:W-:Y:S01]  /*3650*/  UMOV UR8, 0x62401315 ;  /* 0x6240131500087882 */ /* 0x000fe20000000000 */
[----:B------:R-:W-:-:S06]  /*3660*/  UMOV UR9, 0x3ec71dee ;  /* 0x3ec71dee00097882 */ /* 0x000fcc0000000000 */
[----:B------:R-:W-:Y:S01]  /*3670*/  DFMA R20, R30, R20, UR8 ;  /* 0x000000081e147e2b */ /* 0x000fe20008000014 */
        /* <DEDUP_REMOVED lines=20> */
[----:B------:R-:W-:-:S08]  /*37c0*/  DFMA R20, R30, R20, UR8 ;  /* 0x000000081e147e2b */ /* 0x000fd00008000014 */
[----:B------:R-:W-:-:S08]  /*37d0*/  DFMA R20, R30, R20, 1 ;  /* 0x3ff000001e14742b */ /* 0x000fd00000000014 */
[----:B------:R-:W-:-:S10]  /*37e0*/  DFMA R20, R30, R20, 1 ;  /* 0x3ff000001e14742b */ /* 0x000fd40000000014 */
[----:B------:R-:W-:Y:S02]  /*37f0*/  IMAD R31, R24, 0x100000, R21 ;  /* 0x00100000181f7824 */ /* 0x000fe400078e0215 */
[----:B------:R-:W-:Y:S01]  /*3800*/  IMAD.MOV.U32 R30, RZ, RZ, R20 ;  /* 0x000000ffff1e7224 */ /* 0x000fe200078e0014 */
[----:B------:R-:W-:Y:S06]  /*3810*/  @!P0 BRA `(.L_x_119) ;  /* 0x0000000000308947 */ /* 0x000fec0003800000 */
[----:B------:R-:W-:Y:S01]  /*3820*/  FSETP.GEU.FTZ.AND P0, PT, |R23|, 4.2275390625, PT ;  /* 0x408748001700780b */ /* 0x000fe20003f1e200 */
[C---:B------:R-:W-:Y:S02]  /*3830*/  DSETP.GEU.AND P3, PT, R22.reuse, RZ, PT ;  /* 0x000000ff1600722a */ /* 0x040fe40003f6e000 */
[----:B------:R-:W-:-:S10]  /*3840*/  DADD R22, R22, +INF ;  /* 0x7ff0000016167429 */ /* 0x000fd40000000000 */
[----:B------:R-:W-:Y:S02]  /*3850*/  @!P0 LEA.HI R25, R24, R24, RZ, 0x1 ;  /* 0x0000001818198211 */ /* 0x000fe400078f08ff */
[----:B------:R-:W-:Y:S01]  /*3860*/  FSEL R30, R22, RZ, P3 ;  /* 0x000000ff161e7208 */ /* 0x000fe20001800000 */
[----:B------:R-:W-:Y:S01]  /*3870*/  @!P0 IMAD.MOV.U32 R22, RZ, RZ, RZ ;  /* 0x000000ffff168224 */ /* 0x000fe200078e00ff */
[----:B------:R-:W-:Y:S02]  /*3880*/  @!P0 SHF.R.S32.HI R25, RZ, 0x1, R25 ;  /* 0x00000001ff198819 */ /* 0x000fe40000011419 */
[----:B------:R-:W-:-:S03]  /*3890*/  FSEL R31, R23, RZ, P3 ;  /* 0x000000ff171f7208 */ /* 0x000fc60001800000 */
[----:B------:R-:W-:Y:S02]  /*38a0*/  @!P0 IMAD R21, R25, 0x100000, R21 ;  /* 0x0010000019158824 */ /* 0x000fe400078e0215 */
[----:B------:R-:W-:-:S05]  /*38b0*/  @!P0 IMAD.IADD R25, R24, 0x1, -R25 ;  /* 0x0000000118198824 */ /* 0x000fca00078e0a19 */
[----:B------:R-:W-:-:S06]  /*38c0*/  @!P0 LEA R23, R25, 0x3ff00000, 0x14 ;  /* 0x3ff0000019178811 */ /* 0x000fcc00078ea0ff */
[----:B------:R-:W-:-:S11]  /*38d0*/  @!P0 DMUL R30, R20, R22 ;  /* 0x00000016141e8228 */ /* 0x000fd60000000000 */
.L_x_119:
[----:B------:R-:W-:Y:S01]  /*38e0*/  DSETP.NEU.AND P0, PT, |R30|, +INF , PT ;  /* 0x7ff000001e00742a */ /* 0x000fe20003f0d200 */
[----:B------:R-:W-:Y:S01]  /*38f0*/  IMAD.MOV.U32 R20, RZ, RZ, R0 ;  /* 0x000000ffff147224 */ /* 0x000fe200078e0000 */
[----:B------:R-:W-:Y:S01]  /*3900*/  DADD R26, R28, R26 ;  /* 0x000000001c1a7229 */ /* 0x000fe2000000001a */
[----:B------:R-:W-:-:S11]  /*3910*/  IMAD.MOV.U32 R21, RZ, RZ, 0x0 ;  /* 0x00000000ff157424 */ /* 0x000fd600078e00ff */
[----:B------:R-:W-:Y:S01]  /*3920*/  @P0 DFMA R30, R26, R30, R30 ;  /* 0x0000001e1a1e022b */ /* 0x000fe2000000001e */
[----:B------:R-:W-:Y:S10]  /*3930*/  RET.REL.NODEC R20 `(_ZN2at6native55_GLOBAL__N__6c1c77d0_17_DistanceKernel_cu_7dd49032_293831cdist_backward_kernel_cuda_implIdNS1_5distsIdE6lt_twoEEEvPT_PKS6_S9_S9_S9_S6_lllllll) ;  /* 0xffffffc414b07950 */ /* 0x000ff40003c3ffff */
.L_x_120:
        /* <DEDUP_REMOVED lines=12> */
.L_x_849:


//--------------------- .text._ZN2at6native55_GLOBAL__N__6c1c77d0_17_DistanceKernel_cu_7dd49032_293831cdist_backward_kernel_cuda_implIdNS1_5distsIdE3oneEEEvPT_PKS6_S9_S9_S9_S6_lllllll --------------------------
	.section	.text._ZN2at6native55_GLOBAL__N__6c1c77d0_17_DistanceKernel_cu_7dd49032_293831cdist_backward_kernel_cuda_implIdNS1_5distsIdE3oneEEEvPT_PKS6_S9_S9_S9_S6_lllllll,"ax",@progbits
	.align	128
.text._ZN2at6native55_GLOBAL__N__6c1c77d0_17_DistanceKernel_cu_7dd49032_293831cdist_backward_kernel_cuda_implIdNS1_5distsIdE3oneEEEvPT_PKS6_S9_S9_S9_S6_lllllll:
        .type           _ZN2at6native55_GLOBAL__N__6c1c77d0_17_DistanceKernel_cu_7dd49032_293831cdist_backward_kernel_cuda_implIdNS1_5distsIdE3oneEEEvPT_PKS6_S9_S9_S9_S6_lllllll,@function
        .size           _ZN2at6native55_GLOBAL__N__6c1c77d0_17_DistanceKernel_cu_7dd49032_293831cdist_backward_kernel_cuda_implIdNS1_5distsIdE3oneEEEvPT_PKS6_S9_S9_S9_S6_lllllll,(.L_x_853 - _ZN2at6native55_GLOBAL__N__6c1c77d0_17_DistanceKernel_cu_7dd49032_293831cdist_backward_kernel_cuda_implIdNS1_5distsIdE3oneEEEvPT_PKS6_S9_S9_S9_S6_lllllll)
        .other          _ZN2at6native55_GLOBAL__N__6c1c77d0_17_DistanceKernel_cu_7dd49032_293831cdist_backward_kernel_cuda_implIdNS1_5distsIdE3oneEEEvPT_PKS6_S9_S9_S9_S6_lllllll,@"STO_CUDA_ENTRY STV_DEFAULT"
_ZN2at6native55_GLOBAL__N__6c1c77d0_17_DistanceKernel_cu_7dd49032_293831cdist_backward_kernel_cuda_implIdNS1_5distsIdE3oneEEEvPT_PKS6_S9_S9_S9_S6_lllllll:
        /* <DEDUP_REMOVED lines=32> */
[----:B------:R-:W-:Y:S05]  /*0200*/  CALL.REL.NOINC `($__internal_10_$__cuda_sm20_div_s64) ;  /* 0x0000000800787944 */ /* 0x000fea0003c00000 */
[--C-:B------:R-:W-:Y:S01]  /*0210*/  IMAD.MOV R5, RZ, RZ, -R10.reuse ;  /* 0x000000ffff057224 */ /* 0x100fe200078e0a0a */
[----:B------:R-:W-:Y:S01]  /*0220*/  ULDC UR5, c[0x0][0x260] ;  /* 0x0000980000057ab9 */ /* 0x000fe20000000800 */
[----:B------:R-:W-:Y:S02]  /*0230*/  IMAD.MOV.U32 R15, RZ, RZ, R10 ;  /* 0x000000ffff0f7224 */ /* 0x000fe400078e000a */
[----:B------:R-:W-:Y:S01]  /*0240*/  IMAD R4, R5, UR5, R0 ;  /* 0x0000000505047c24 */ /* 0x000fe2000f8e0200 */
[----:B------:R-:W-:Y:S06]  /*0250*/  BRA `(.L_x_123) ;  /* 0x0000000000547947 */ /* 0x000fec0003800000 */
.L_x_122:
        /* <DEDUP_REMOVED lines=21> */
.L_x_123:
[----:B------:R-:W-:Y:S05]  /*03b0*/  BSYNC B0 ;  /* 0x0000000000007941 */ /* 0x000fea0003800000 */
.L_x_121:
        /* <DEDUP_REMOVED lines=13> */
[----:B------:R-:W-:Y:S05]  /*0490*/  CALL.REL.NOINC `($__internal_10_$__cuda_sm20_div_s64) ;  /* 0x0000000400d47944 */ /* 0x000fea0003c00000 */
        /* <DEDUP_REMOVED lines=8> */
.L_x_125:
        /* <DEDUP_REMOVED lines=23> */
.L_x_126:
[----:B------:R-:W-:Y:S05]  /*0690*/  BSYNC B0 ;  /* 0x0000000000007941 */ /* 0x000fea0003800000 */
.L_x_124:
        /* <DEDUP_REMOVED lines=21> */
[----:B------:R-:W-:Y:S02]  /*07f0*/  IMAD R7, R7, UR12, RZ ;  /* 0x0000000c07077c24 */ /* 0x000fe4000f8e02ff */
[----:B------:R-:W-:Y:S02]  /*0800*/  IMAD R21, R6, UR11, R19 ;  /* 0x0000000b06157c24 */ /* 0x000fe4000f8e0213 */
[----:B------:R-:W-:-:S04]  /*0810*/  IMAD.WIDE.U32 R16, R15, UR8, R16 ;  /* 0x000000080f107c25 */ /* 0x000fc8000f8e0010 */
[----:B------:R-:W-:Y:S01]  /*0820*/  IMAD.WIDE.U32 R10, R6, UR10, R10 ;  /* 0x0000000a060a7c25 */ /* 0x000fe2000f8e000a */
[----:B------:R-:W-:-:S03]  /*0830*/  ULDC.64 UR10, c[0x0][0x228] ;  /* 0x00008a00000a7ab9 */ /* 0x000fc60000000a00 */
[----:B------:R-:W-:Y:S01]  /*0840*/  IMAD R19, R15, UR9, R12 ;  /* 0x000000090f137c24 */ /* 0x000fe2000f8e020c */
[----:B------:R-:W-:Y:S01]  /*0850*/  IADD3 R12, P0, R2, R13, RZ ;  /* 0x0000000d020c7210 */ /* 0x000fe20007f1e0ff */
[C---:B------:R-:W-:Y:S01]  /*0860*/  IMAD R15, R6.reuse, UR13, R7 ;  /* 0x0000000d060f7c24 */ /* 0x040fe2000f8e0207 */
[----:B------:R-:W-:Y:S01]  /*0870*/  ULDC.64 UR8, c[0x0][0x220] ;  /* 0x0000880000087ab9 */ /* 0x000fe20000000a00 */
[----:B------:R-:W-:Y:S01]  /*0880*/  IMAD.WIDE.U32 R6, R6, UR12, R8 ;  /* 0x0000000c06067c25 */ /* 0x000fe2000f8e0008 */
[----:B------:R-:W-:Y:S02]  /*0890*/  IADD3 R9, P1, R2, R16, RZ ;  /* 0x0000001002097210 */ /* 0x000fe40007f3e0ff */
[----:B------:R-:W-:Y:S01]  /*08a0*/  LEA.HI.X.SX32 R13, R13, R3, 0x1, P0 ;  /* 0x000000030d0d7211 */ /* 0x000fe200000f0eff */
[----:B------:R-:W-:Y:S01]  /*08b0*/  IMAD.IADD R0, R11, 0x1, R21 ;  /* 0x000000010b007824 */ /* 0x000fe200078e0215 */
[----:B------:R-:W-:Y:S01]  /*08c0*/  IADD3 R2, P0, R16, UR12, RZ ;  /* 0x0000000c10027c10 */ /* 0x000fe2000ff1e0ff */
[----:B------:R-:W-:Y:S01]  /*08d0*/  IMAD.IADD R11, R17, 0x1, R19 ;  /* 0x00000001110b7824 */ /* 0x000fe200078e0213 */
[----:B------:R-:W-:Y:S01]  /*08e0*/  IADD3 R15, R7, R15, RZ ;  /* 0x0000000f070f7210 */ /* 0x000fe20007ffe0ff */
[----:B------:R-:W-:Y:S01]  /*08f0*/  IMAD R17, R0, UR12, RZ ;  /* 0x0000000c00117c24 */ /* 0x000fe2000f8e02ff */
[----:B------:R-:W-:Y:S01]  /*0900*/  LEA R14, P3, R6, UR10, 0x3 ;  /* 0x0000000a060e7c11 */ /* 0x000fe2000f8618ff */
[----:B------:R-:W-:Y:S01]  /*0910*/  IMAD.X R8, R3, 0x1, R11, P1 ;  /* 0x0000000103087824 */ /* 0x000fe200008e060b */
[----:B------:R-:W-:Y:S01]  /*0920*/  IADD3.X R11, R11, UR13, RZ, P0, !PT ;  /* 0x0000000d0b0b7c10 */ /* 0x000fe200087fe4ff */
[C---:B------:R-:W-:Y:S01]  /*0930*/  IMAD R17, R10.reuse, UR13, R17 ;  /* 0x0000000d0a117c24 */ /* 0x040fe2000f8e0211 */
[----:B------:R-:W-:Y:S01]  /*0940*/  ISETP.GE.U32.AND P0, PT, R9, R2, PT ;  /* 0x000000020900720c */ /* 0x000fe20003f06070 */
[----:B------:R-:W-:Y:S01]  /*0950*/  IMAD.WIDE.U32 R12, R10, UR12, R12 ;  /* 0x0000000c0a0c7c25 */ /* 0x000fe2000f8e000c */
[----:B------:R-:W-:-:S02]  /*0960*/  LEA R0, P1, R2, UR8, 0x3 ;  /* 0x0000000802007c11 */ /* 0x000fc4000f8218ff */
[----:B------:R-:W-:Y:S02]  /*0970*/  ISETP.GE.AND.EX P0, PT, R8, R11, PT, P0 ;  /* 0x0000000b0800720c */ /* 0x000fe40003f06300 */
[C---:B------:R-:W-:Y:S02]  /*0980*/  LEA R3, P2, R9.reuse, UR8, 0x3 ;  /* 0x0000000809037c11 */ /* 0x040fe4000f8418ff */
[----:B------:R-:W-:Y:S02]  /*0990*/  LEA.HI.X R15, R6, UR11, R15, 0x3, P3 ;  /* 0x0000000b060f7c11 */ /* 0x000fe400098f1c0f */
[----:B------:R-:W-:Y:S02]  /*09a0*/  LEA.HI.X R2, R2, UR9, R11, 0x3, P1 ;  /* 0x0000000902027c11 */ /* 0x000fe400088f1c0b */
[----:B------:R-:W-:-:S05]  /*09b0*/  LEA.HI.X R9, R9, UR9, R8, 0x3, P2 ;  /* 0x0000000909097c11 */ /* 0x000fca00090f1c08 */
[----:B------:R-:W-:Y:S05]  /*09c0*/  @P0 EXIT ;  /* 0x000000000000094d */ /* 0x000fea0003800000 */
[----:B------:R-:W5:Y:S01]  /*09d0*/  LDG.E.64 R4, desc[UR6][R4.64] ;  /* 0x0000000604047981 */ /* 0x000f62000c1e1b00 */
[----:B------:R-:W-:Y:S01]  /*09e0*/  ULDC UR5, c[0x0][0xc] ;  /* 0x0000030000057ab9 */ /* 0x000fe20000000800 */
[----:B------:R-:W-:Y:S01]  /*09f0*/  ULDC.64 UR8, c[0x0][0x210] ;  /* 0x0000840000087ab9 */ /* 0x000fe20000000a00 */
[----:B------:R-:W-:Y:S01]  /*0a00*/  UIMAD UR4, UR4, UR5, URZ ;  /* 0x00000005040472a4 */ /* 0x000fe2000f8e023f */
[----:B------:R-:W-:Y:S01]  /*0a10*/  IMAD.IADD R17, R13, 0x1, R17 ;  /* 0x000000010d117824 */ /* 0x000fe200078e0211 */
[C---:B------:R-:W-:Y:S02]  /*0a20*/  LEA R6, P0, R12.reuse, UR8, 0x3 ;  /* 0x000000080c067c11 */ /* 0x040fe4000f8018ff */
[----:B------:R-:W-:Y:S02]  /*0a30*/  USHF.R.S32.HI UR5, URZ, 0x1f, UR4 ;  /* 0x0000001f3f057899 */ /* 0x000fe40008011404 */
[----:B------:R-:W-:Y:S01]  /*0a40*/  LEA.HI.X R7, R12, UR9, R17, 0x3, P0 ;  /* 0x000000090c077c11 */ /* 0x000fe200080f1c11 */
[----:B------:R-:W-:-:S02]  /*0a50*/  USHF.L.U32 UR8, UR4, 0x3, URZ ;  /* 0x0000000304087899 */ /* 0x000fc4000800063f */
[----:B------:R-:W-:-:S12]  /*0a60*/  USHF.L.U64.HI UR5, UR4, 0x3, UR5 ;  /* 0x0000000304057899 */ /* 0x000fd80008010205 */
.L_x_127:
[----:B------:R-:W-:Y:S01]  /*0a70*/  IMAD.MOV.U32 R8, RZ, RZ, R3 ;  /* 0x000000ffff087224 */ /* 0x000fe200078e0003 */
[----:B0-----:R-:W2:Y:S04]  /*0a80*/  LDG.E.64 R10, desc[UR6][R14.64] ;  /* 0x000000060e0a7981 */ /* 0x001ea8000c1e1b00 */
[----:B------:R-:W2:Y:S02]  /*0a90*/  LDG.E.64 R12, desc[UR6][R8.64] ;  /* 0x00000006080c7981 */ /* 0x000ea4000c1e1b00 */
[----:B--2---:R-:W-:Y:S01]  /*0aa0*/  DADD R10, -R10, R12 ;  /* 0x000000000a0a7229 */ /* 0x004fe2000000010c */
[----:B------:R-:W-:-:S07]  /*0ab0*/  IMAD.MOV.U32 R13, RZ, RZ, R7 ;  /* 0x000000ffff0d7224 */ /* 0x000fce00078e0007 */
[C---:B------:R-:W-:Y:S02]  /*0ac0*/  DSETP.GT.AND P0, PT, R10.reuse, RZ, PT ;  /* 0x000000ff0a00722a */ /* 0x040fe40003f04000 */
[----:B------:R-:W-:-:S06]  /*0ad0*/  DSETP.GEU.AND P1, PT, R10, RZ, PT ;  /* 0x000000ff0a00722a */ /* 0x000fcc0003f2e000 */
[----:B------:R-:W-:Y:S02]  /*0ae0*/  SEL R10, RZ, 0x1, P1 ;  /* 0x00000001ff0a7807 */ /* 0x000fe40000800000 */
[----:B------:R-:W-:Y:S02]  /*0af0*/  IADD3 R14, P1, R14, UR8, RZ ;  /* 0x000000080e0e7c10 */ /* 0x000fe4000ff3e0ff */
[----:B------:R-:W-:Y:S02]  /*0b00*/  IADD3 R12, -R10, 0x1, RZ ;  /* 0x000000010a0c7810 */ /* 0x000fe40007ffe1ff */
[----:B------:R-:W-:Y:S01]  /*0b10*/  @!P0 IMAD.MOV R12, RZ, RZ, -R10 ;  /* 0x000000ffff0c8224 */ /* 0x000fe200078e0a0a */
[----:B------:R-:W-:Y:S02]  /*0b20*/  IADD3 R3, P0, R3, UR8, RZ ;  /* 0x0000000803037c10 */ /* 0x000fe4000ff1e0ff */
[----:B------:R-:W-:Y:S01]  /*0b30*/  IADD3.X R15, R15, UR5, RZ, P1, !PT ;  /* 0x000000050f0f7c10 */ /* 0x000fe20008ffe4ff */
[----:B------:R0:W1:Y:S01]  /*0b40*/  I2F.F64 R10, R12 ;  /* 0x0000000c000a7312 */ /* 0x0000620000201c00 */
[----:B------:R-:W-:-:S02]  /*0b50*/  IADD3.X R9, R9, UR5, RZ, P0, !PT ;  /* 0x0000000509097c10 */ /* 0x000fc400087fe4ff */
[----:B------:R-:W-:-:S04]  /*0b60*/  ISETP.GE.U32.AND P0, PT, R3, R0, PT ;  /* 0x000000000300720c */ /* 0x000fc80003f06070 */
[----:B------:R-:W-:Y:S02]  /*0b70*/  ISETP.GE.U32.AND.EX P0, PT, R9, R2, PT, P0 ;  /* 0x000000020900720c */ /* 0x000fe40003f06100 */
[----:B0-----:R-:W-:Y:S02]  /*0b80*/  MOV R12, R6 ;  /* 0x00000006000c7202 */ /* 0x001fe40000000f00 */
[----:B------:R-:W-:Y:S01]  /*0b90*/  IADD3 R6, P2, R6, UR8, RZ ;  /* 0x0000000806067c10 */ /* 0x000fe2000ff5e0ff */
[----:B-1---5:R-:W-:-:S03]  /*0ba0*/  DMUL R10, R4, R10 ;  /* 0x0000000a040a7228 */ /* 0x022fc60000000000 */
[----:B------:R-:W-:-:S04]  /*0bb0*/  IADD3.X R7, R7, UR5, RZ, P2, !PT ;  /* 0x0000000507077c10 */ /* 0x000fc800097fe4ff */
[----:B------:R0:W-:Y:S01]  /*0bc0*/  STG.E.64 desc[UR6][R12.64], R10 ;  /* 0x0000000a0c007986 */ /* 0x0001e2000c101b06 */
[----:B------:R-:W-:Y:S05]  /*0bd0*/  @!P0 BRA `(.L_x_127) ;  /* 0xfffffffc00a48947 */ /* 0x000fea000383ffff */
[----:B------:R-:W-:Y:S05]  /*0be0*/  EXIT ;  /* 0x000000000000794d */ /* 0x000fea0003800000 */
        .weak           $__internal_10_$__cuda_sm20_div_s64
        .type           $__internal_10_$__cuda_sm20_div_s64,@function
        .size           $__internal_10_$__cuda_sm20_div_s64,(.L_x_853 - $__internal_10_$__cuda_sm20_div_s64)
$__internal_10_$__cuda_sm20_div_s64:
        /* <DEDUP_REMOVED lines=83> */
[----:B------:R-:W-:Y:S06]  /*1120*/  RET.REL.NODEC R6 `(_ZN2at6native55_GLOBAL__N__6c1c77d0_17_DistanceKernel_cu_7dd49032_293831cdist_backward_kernel_cuda_implIdNS1_5distsIdE3oneEEEvPT_PKS6_S9_S9_S9_S6_lllllll) ;  /* 0xffffffec06b47950 */ /* 0x000fec0003c3ffff */
.L_x_128:
        /* <DEDUP_REMOVED lines=13> */
.L_x_853:


//--------------------- .text._ZN2at6native55_GLOBAL__N__6c1c77d0_17_DistanceKernel_cu_7dd49032_293831cdist_backward_kernel_cuda_implIdNS1_5distsIdE1pEEEvPT_PKS6_S9_S9_S9_S6_lllllll --------------------------
	.section	.text._ZN2at6native55_GLOBAL__N__6c1c77d0_17_DistanceKernel_cu_7dd49032_293831cdist_backward_kernel_cuda_implIdNS1_5distsIdE1pEEEvPT_PKS6_S9_S9_S9_S6_lllllll,"ax",@progbits
	.align	128
.text._ZN2at6native55_GLOBAL__N__6c1c77d0_17_DistanceKernel_cu_7dd49032_293831cdist_backward_kernel_cuda_implIdNS1_5distsIdE1pEEEvPT_PKS6_S9_S9_S9_S6_lllllll:
        .type           _ZN2at6native55_GLOBAL__N__6c1c77d0_17_DistanceKernel_cu_7dd49032_293831cdist_backward_kernel_cuda_implIdNS1_5distsIdE1pEEEvPT_PKS6_S9_S9_S9_S6_lllllll,@function
        .size           _ZN2at6native55_GLOBAL__N__6c1c77d0_17_DistanceKernel_cu_7dd49032_293831cdist_backward_kernel_cuda_implIdNS1_5distsIdE1pEEEvPT_PKS6_S9_S9_S9_S6_lllllll,(.L_x_855 - _ZN2at6native55_GLOBAL__N__6c1c77d0_17_DistanceKernel_cu_7dd49032_293831cdist_backward_kernel_cuda_implIdNS1_5distsIdE1pEEEvPT_PKS6_S9_S9_S9_S6_lllllll)
        .other          _ZN2at6native55_GLOBAL__N__6c1c77d0_17_DistanceKernel_cu_7dd49032_293831cdist_backward_kernel_cuda_implIdNS1_5distsIdE1pEEEvPT_PKS6_S9_S9_S9_S6_lllllll,@"STO_CUDA_ENTRY STV_DEFAULT"
_ZN2at6native55_GLOBAL__N__6c1c77d0_17_DistanceKernel_cu_7dd49032_293831cdist_backward_kernel_cuda_implIdNS1_5distsIdE1pEEEvPT_PKS6_S9_S9_S9_S6_lllllll:
        /* <DEDUP_REMOVED lines=32> */
[----:B------:R-:W-:Y:S05]  /*0200*/  CALL.REL.NOINC `($__internal_12_$__cuda_sm20_div_s64) ;  /* 0x0000002000e07944 */ /* 0x000fea0003c00000 */
[--C-:B------:R-:W-:Y:S01]  /*0210*/  IMAD.MOV R7, RZ, RZ, -R10.reuse ;  /* 0x000000ffff077224 */ /* 0x100fe200078e0a0a */
[----:B------:R-:W-:Y:S01]  /*0220*/  ULDC UR5, c[0x0][0x260] ;  /* 0x0000980000057ab9 */ /* 0x000fe20000000800 */
[----:B------:R-:W-:Y:S02]  /*0230*/  IMAD.MOV.U32 R11, RZ, RZ, R10 ;  /* 0x000000ffff0b7224 */ /* 0x000fe400078e000a */
[----:B------:R-:W-:Y:S01]  /*0240*/  IMAD R6, R7, UR5, R0 ;  /* 0x0000000507067c24 */ /* 0x000fe2000f8e0200 */
[----:B------:R-:W-:Y:S06]  /*0250*/  BRA `(.L_x_131) ;  /* 0x0000000000547947 */ /* 0x000fec0003800000 */
.L_x_130:
        /* <DEDUP_REMOVED lines=21> */
.L_x_131:
[----:B------:R-:W-:Y:S05]  /*03b0*/  BSYNC B0 ;  /* 0x0000000000007941 */ /* 0x000fea0003800000 */
.L_x_129:
        /* <DEDUP_REMOVED lines=10> */
[----:B------:R-:W-:Y:S01]  /*0460*/  MOV R4, 0x4a0 ;  /* 0x000004a000047802 */ /* 0x000fe20000000f00 */
[----:B------:R-:W-:Y:S02]  /*0470*/  IMAD.U32 R10, RZ, RZ, UR7 ;  /* 0x00000007ff0a7e24 */ /* 0x000fe4000f8e00ff */
[----:B------:R-:W-:-:S07]  /*0480*/  IMAD.MOV.U32 R13, RZ, RZ, R7 ;  /* 0x000000ffff0d7224 */ /* 0x000fce00078e0007 */
[----:B------:R-:W-:Y:S05]  /*0490*/  CALL.REL.NOINC `($__internal_12_$__cuda_sm20_div_s64) ;  /* 0x00000020003c7944 */ /* 0x000fea0003c00000 */
[----:B------:R-:W-:Y:S01]  /*04a0*/  IADD3 R9, P0, RZ, -R10, RZ ;  /* 0x8000000aff097210 */ /* 0x000fe20007f1e0ff */
[----:B------:R-:W-:Y:S01]  /*04b0*/  ULDC.64 UR6, c[0x0][0x248] ;  /* 0x0000920000067ab9 */ /* 0x000fe20000000a00 */
[----:B------:R-:W-:-:S03]  /*04c0*/  IMAD.MOV.U32 R8, RZ, RZ, R10 ;  /* 0x000000ffff087224 */ /* 0x000fc600078e000a */
[----:B------:R-:W-:Y:S02]  /*04d0*/  IMAD.X R4, RZ, RZ, ~R13, P0 ;  /* 0x000000ffff047224 */ /* 0x000fe400000e0e0d */
[----:B------:R-:W-:-:S04]  /*04e0*/  IMAD.WIDE.U32 R6, R9, UR6, R6 ;  /* 0x0000000609067c25 */ /* 0x000fc8000f8e0006 */
[----:B------:R-:W-:-:S04]  /*04f0*/  IMAD R4, R4, UR6, RZ ;  /* 0x0000000604047c24 */ /* 0x000fc8000f8e02ff */
[----:B------:R-:W-:-:S04]  /*0500*/  IMAD R9, R9, UR7, R4 ;  /* 0x0000000709097c24 */ /* 0x000fc8000f8e0204 */
[----:B------:R-:W-:Y:S02]  /*0510*/  IMAD.IADD R7, R7, 0x1, R9 ;  /* 0x0000000107077824 */ /* 0x000fe400078e0209 */
[----:B------:R-:W-:Y:S01]  /*0520*/  IMAD.MOV.U32 R9, RZ, RZ, R13 ;  /* 0x000000ffff097224 */ /* 0x000fe200078e000d */
[----:B------:R-:W-:Y:S06]  /*0530*/  BRA `(.L_x_134) ;  /* 0x00000000005c7947 */ /* 0x000fec0003800000 */
.L_x_133:
        /* <DEDUP_REMOVED lines=16> */
[----:B------:R-:W-:Y:S01]  /*0640*/  ISETP.GE.U32.AND P1, PT, R7, UR5, PT ;  /* 0x0000000507007c0c */ /* 0x000fe2000bf26070 */
[----:B------:R-:W-:-:S12]  /*0650*/  IMAD.MOV.U32 R7, RZ, RZ, RZ ;  /* 0x000000ffff077224 */ /* 0x000fd800078e00ff */
[----:B------:R-:W-:Y:S02]  /*0660*/  @P1 IADD3 R8, R8, 0x1, RZ ;  /* 0x0000000108081810 */ /* 0x000fe40007ffe0ff */
[----:B------:R-:W-:-:S05]  /*0670*/  @!P2 LOP3.LUT R8, RZ, UR5, RZ, 0x33, !PT ;  /* 0x00000005ff08ac12 */ /* 0x000fca000f8e33ff */
[----:B------:R-:W-:-:S04]  /*0680*/  IMAD.MOV R9, RZ, RZ, -R8 ;  /* 0x000000ffff097224 */ /* 0x000fc800078e0a08 */
[----:B------:R-:W-:Y:S02]  /*0690*/  IMAD R6, R9, UR5, R6 ;  /* 0x0000000509067c24 */ /* 0x000fe4000f8e0206 */
[----:B------:R-:W-:-:S07]  /*06a0*/  IMAD.MOV.U32 R9, RZ, RZ, RZ ;  /* 0x000000ffff097224 */ /* 0x000fce00078e00ff */
.L_x_134:
[----:B------:R-:W-:Y:S05]  /*06b0*/  BSYNC B0 ;  /* 0x0000000000007941 */ /* 0x000fea0003800000 */
.L_x_132:
        /* <DEDUP_REMOVED lines=10> */
[----:B------:R-:W-:-:S02]  /*0760*/  IMAD R17, R8, UR13, R17 ;  /* 0x0000000d08117c24 */ /* 0x000fc4000f8e0211 */
[----:B------:R-:W-:-:S04]  /*0770*/  IMAD.WIDE.U32 R14, R11, UR6, R2 ;  /* 0x000000060b0e7c25 */ /* 0x000fc8000f8e0002 */
[----:B------:R-:W-:Y:S01]  /*0780*/  IMAD R19, R11, UR7, R10 ;  /* 0x000000070b137c24 */ /* 0x000fe2000f8e020a */
[----:B------:R-:W-:Y:S01]  /*0790*/  ULDC.64 UR6, c[0x0][0x268] ;  /* 0x00009a0000067ab9 */ /* 0x000fe20000000a00 */
[----:B------:R-:W-:Y:S02]  /*07a0*/  IMAD.IADD R13, R13, 0x1, R17 ;  /* 0x000000010d0d7824 */ /* 0x000fe400078e0211 */
[C---:B------:R-:W-:Y:S02]  /*07b0*/  IMAD R17, R7.reuse, UR10, RZ ;  /* 0x0000000a07117c24 */ /* 0x040fe4000f8e02ff */
[----:B------:R-:W-:Y:S02]  /*07c0*/  IMAD R7, R7, UR12, RZ ;  /* 0x0000000c07077c24 */ /* 0x000fe4000f8e02ff */
[----:B------:R-:W-:Y:S02]  /*07d0*/  IMAD.IADD R15, R15, 0x1, R19 ;  /* 0x000000010f0f7824 */ /* 0x000fe400078e0213 */
[----:B------:R-:W-:-:S02]  /*07e0*/  IMAD R4, R4, UR6, RZ ;  /* 0x0000000604047c24 */ /* 0x000fc4000f8e02ff */
[----:B------:R-:W-:Y:S02]  /*07f0*/  IMAD R21, R11, UR5, RZ ;  /* 0x000000050b157c24 */ /* 0x000fe4000f8e02ff */
[----:B------:R-:W-:-:S04]  /*0800*/  IMAD.WIDE.U32 R8, R6, UR10, R8 ;  /* 0x0000000a06087c25 */ /* 0x000fc8000f8e0008 */
[C---:B------:R-:W-:Y:S01]  /*0810*/  IMAD R23, R6.reuse, UR11, R17 ;  /* 0x0000000b06177c24 */ /* 0x040fe2000f8e0211 */
[----:B------:R-:W-:Y:S01]  /*0820*/  ULDC.64 UR10, c[0x0][0x220] ;  /* 0x00008800000a7ab9 */ /* 0x000fe20000000a00 */
[----:B------:R-:W-:Y:S02]  /*0830*/  IMAD R19, R6, UR13, R7 ;  /* 0x0000000d06137c24 */ /* 0x000fe4000f8e0207 */
[C---:B------:R-:W-:Y:S01]  /*0840*/  IMAD R17, R11.reuse, UR7, R4 ;  /* 0x000000070b117c24 */ /* 0x040fe2000f8e0204 */
[----:B------:R-:W-:Y:S01]  /*0850*/  IADD3 R4, P0, R2, R21, RZ ;  /* 0x0000001502047210 */ /* 0x000fe20007f1e0ff */
[----:B------:R-:W-:Y:S01]  /*0860*/  IMAD.WIDE.U32 R12, R11, UR6, R12 ;  /* 0x000000060b0c7c25 */ /* 0x000fe2000f8e000c */
[----:B------:R-:W-:Y:S02]  /*0870*/  ULDC.64 UR6, c[0x0][0x230] ;  /* 0x00008c0000067ab9 */ /* 0x000fe40000000a00 */
[----:B------:R-:W-:Y:S01]  /*0880*/  LEA.HI.X.SX32 R5, R21, R3, 0x1, P0 ;  /* 0x0000000315057211 */ /* 0x000fe200000f0eff */
[----:B------:R-:W-:Y:S01]  /*0890*/  IMAD.WIDE.U32 R6, R6, UR12, R14 ;  /* 0x0000000c06067c25 */ /* 0x000fe2000f8e000e */
[----:B------:R-:W-:-:S02]  /*08a0*/  IADD3 R16, P2, R2, R12, RZ ;  /* 0x0000000c02107210 */ /* 0x000fc40007f5e0ff */
[----:B------:R-:W-:Y:S01]  /*08b0*/  IADD3 R15, P1, R12, UR12, RZ ;  /* 0x0000000c0c0f7c10 */ /* 0x000fe2000ff3e0ff */
[----:B------:R-:W-:Y:S02]  /*08c0*/  IMAD.IADD R9, R9, 0x1, R23 ;  /* 0x0000000109097824 */ /* 0x000fe400078e0217 */
[----:B------:R-:W-:Y:S02]  /*08d0*/  IMAD.SHL.U32 R14, R0, 0x8, RZ ;  /* 0x00000008000e7824 */ /* 0x000fe400078e00ff */
[----:B------:R-:W-:Y:S02]  /*08e0*/  IMAD R9, R9, UR12, RZ ;  /* 0x0000000c09097c24 */ /* 0x000fe4000f8e02ff */
[----:B------:R-:W-:Y:S01]  /*08f0*/  IMAD.IADD R17, R13, 0x1, R17 ;  /* 0x000000010d117824 */ /* 0x000fe200078e0211 */
[----:B------:R-:W-:Y:S01]  /*0900*/  IADD3 R10, P0, R14, UR6, RZ ;  /* 0x000000060e0a7c10 */ /* 0x000fe2000ff1e0ff */
[----:B------:R-:W-:Y:S02]  /*0910*/  IMAD R13, R8, UR13, R9 ;  /* 0x0000000d080d7c24 */ /* 0x000fe4000f8e0209 */
[----:B------:R-:W-:Y:S01]  /*0920*/  IMAD.X R9, R3, 0x1, R17, P2 ;  /* 0x0000000103097824 */ /* 0x000fe200010e0611 */
[----:B------:R-:W-:Y:S01]  /*0930*/  IADD3.X R11, R18, UR7, RZ, P0, !PT ;  /* 0x00000007120b7c10 */ /* 0x000fe200087fe4ff */
[----:B------:R-:W-:Y:S01]  /*0940*/  IMAD.WIDE.U32 R4, R8, UR12, R4 ;  /* 0x0000000c08047c25 */ /* 0x000fe2000f8e0004 */
[----:B------:R-:W-:Y:S01]  /*0950*/  IADD3.X R0, R17, UR13, RZ, P1, !PT ;  /* 0x0000000d11007c10 */ /* 0x000fe20008ffe4ff */
[----:B------:R-:W-:Y:S01]  /*0960*/  ULDC.64 UR6, c[0x0][0x218] ;  /* 0x0000860000067ab9 */ /* 0x000fe20000000a00 */
[C---:B------:R-:W-:Y:S01]  /*0970*/  ISETP.GE.U32.AND P0, PT, R16.reuse, R15, PT ;  /* 0x0000000f1000720c */ /* 0x040fe20003f06070 */
[----:B------:R-:W-:Y:S01]  /*0980*/  ULDC.64 UR12, c[0x0][0x228] ;  /* 0x00008a00000c7ab9 */ /* 0x000fe20000000a00 */
[----:B------:R-:W-:Y:S01]  /*0990*/  IMAD.IADD R7, R7, 0x1, R19 ;  /* 0x0000000107077824 */ /* 0x000fe200078e0213 */
[----:B------:R-:W-:-:S02]  /*09a0*/  LEA R3, P1, R16, UR10, 0x3 ;  /* 0x0000000a10037c11 */ /* 0x000fc4000f8218ff */
[----:B------:R-:W-:Y:S02]  /*09b0*/  ISETP.GE.AND.EX P0, PT, R9, R0, PT, P0 ;  /* 0x000000000900720c */ /* 0x000fe40003f06300 */
[----:B------:R-:W-:Y:S02]  /*09c0*/  LEA R2, P3, R6, UR12, 0x3 ;  /* 0x0000000c06027c11 */ /* 0x000fe4000f8618ff */
[----:B------:R-:W-:Y:S02]  /*09d0*/  LEA R37, P2, R15, UR10, 0x3 ;  /* 0x0000000a0f257c11 */ /* 0x000fe4000f8418ff */
[----:B------:R-:W-:Y:S02]  /*09e0*/  IADD3 R8, P4, R14, UR6, RZ ;  /* 0x000000060e087c10 */ /* 0x000fe4000ff9e0ff */
[----:B------:R-:W-:Y:S02]  /*09f0*/  LEA.HI.X R16, R16, UR11, R9, 0x3, P1 ;  /* 0x0000000b10107c11 */ /* 0x000fe400088f1c09 */
[----:B------:R-:W-:-:S02]  /*0a00*/  LEA.HI.X R12, R6, UR13, R7, 0x3, P3 ;  /* 0x0000000d060c7c11 */ /* 0x000fc400098f1c07 */
[----:B------:R-:W-:Y:S02]  /*0a10*/  LEA.HI.X R0, R15, UR11, R0, 0x3, P2 ;  /* 0x0000000b0f007c11 */ /* 0x000fe400090f1c00 */
[----:B------:R-:W-:Y:S01]  /*0a20*/  IADD3.X R9, R18, UR7, RZ, P4, !PT ;  /* 0x0000000712097c10 */ /* 0x000fe2000a7fe4ff */
[----:B------:R-:W-:Y:S06]  /*0a30*/  @P0 EXIT ;  /* 0x000000000000094d */ /* 0x000fec0003800000 */
[----:B------:R-:W2:Y:S01]  /*0a40*/  LDG.E.64 R10, desc[UR8][R10.64] ;  /* 0x000000080a0a7981 */ /* 0x000ea2000c1e1b00 */
[----:B------:R-:W0:Y:S01]  /*0a50*/  LDC.64 R6, c[0x0][0x238] ;  /* 0x00008e00ff067b82 */ /* 0x000e220000000a00 */
[----:B------:R-:W-:Y:S02]  /*0a60*/  ULDC.64 UR6, c[0x0][0x210] ;  /* 0x0000840000067ab9 */ /* 0x000fe40000000a00 */
[----:B------:R-:W5:Y:S01]  /*0a70*/  LDG.E.64 R8, desc[UR8][R8.64] ;  /* 0x0000000808087981 */ /* 0x000f62000c1e1b00 */
[----:B------:R-:W-:Y:S01]  /*0a80*/  IMAD.IADD R13, R5, 0x1, R13 ;  /* 0x00000001050d7824 */ /* 0x000fe200078e020d */
[----:B------:R-:W-:Y:S01]  /*0a90*/  ULDC UR5, c[0x0][0xc] ;  /* 0x0000030000057ab9 */ /* 0x000fe20000000800 */
[C---:B------:R-:W-:Y:S01]  /*0aa0*/  LEA R34, P2, R4.reuse, UR6, 0x3 ;  /* 0x0000000604227c11 */ /* 0x040fe2000f8418ff */
[----:B------:R-:W-:Y:S01]  /*0ab0*/  UIMAD UR4, UR4, UR5, URZ ;  /* 0x00000005040472a4 */ /* 0x000fe2000f8e023f */
[----:B------:R-:W-:Y:S02]  /*0ac0*/  IMAD.MOV.U32 R5, RZ, RZ, R12 ;  /* 0x000000ffff057224 */ /* 0x000fe400078e000c */
[----:B------:R-:W-:Y:S01]  /*0ad0*/  LEA.HI.X R35, R4, UR7, R13, 0x3, P2 ;  /* 0x0000000704237c11 */ /* 0x000fe200090f1c0d */
[----:B------:R-:W-:Y:S01]  /*0ae0*/  USHF.R.S32.HI UR7, URZ, 0x1f, UR4 ;  /* 0x0000001f3f077899 */ /* 0x000fe20008011404 */
[----:B------:R-:W-:Y:S01]  /*0af0*/  MOV R4, R2 ;  /* 0x0000000200047202 */ /* 0x000fe20000000f00 */
[----:B0-----:R-:W-:-:S02]  /*0b00*/  DADD R14, R6, -1 ;  /* 0xbff00000060e7429 */ /* 0x001fc40000000000 */
[----:B------:R-:W-:-:S08]  /*0b10*/  DADD R6, R6, -2 ;  /* 0xc000000006067429 */ /* 0x000fd00000000000 */
[----:B------:R-:W-:Y:S02]  /*0b20*/  R2UR UR10, R14 ;  /* 0x000000000e0a72ca */ /* 0x000fe400000e0000 */
[----:B------:R-:W-:Y:S01]  /*0b30*/  R2UR UR12, R6 ;  /* 0x00000000060c72ca */ /* 0x000fe200000e0000 */
[----:B------:R-:W-:Y:S01]  /*0b40*/  IMAD.MOV.U32 R6, RZ, RZ, R3 ;  /* 0x000000ffff067224 */ /* 0x000fe200078e0003 */
[----:B------:R-:W-:Y:S01]  /*0b50*/  R2UR UR13, R7 ;  /* 0x00000000070d72ca */ /* 0x000fe200000e0000 */
[----:B------:R-:W-:Y:S01]  /*0b60*/  IMAD.MOV.U32 R7, RZ, RZ, R16 ;  /* 0x000000ffff077224 */ /* 0x000fe200078e0010 */
[----:B------:R-:W-:-:S11]  /*0b70*/  R2UR UR11, R15 ;  /* 0x000000000f0b72ca */ /* 0x000fd600000e0000 */
[----:B------:R-:W-:Y:S02]  /*0b80*/  DSETP.NEU.AND P1, PT, RZ, UR12, PT ;  /* 0x0000000cff007e2a */ /* 0x000fe4000bf2d000 */
[C---:B--2---:R-:W-:Y:S02]  /*0b90*/  DSETP.NEU.AND P0, PT, R10.reuse, 1, PT ;  /* 0x3ff000000a00742a */ /* 0x044fe40003f0d000 */
[----:B------:R-:W-:-:S04]  /*0ba0*/  DADD R32, R10, UR10 ;  /* 0x0000000a0a207e29 */ /* 0x000fc80008000000 */
[----:B------:R-:W-:-:S06]  /*0bb0*/  DSETP.EQ.OR P0, PT, RZ, UR10, !P0 ;  /* 0x0000000aff007e2a */ /* 0x000fcc000c702400 */
[----:B------:R-:W-:Y:S08]  /*0bc0*/  @!P1 BRA `(.L_x_135) ;  /* 0x0000000c00349947 */ /* 0x000ff00003800000 */
[----:B------:R-:W-:-:S04]  /*0bd0*/  ULOP3.LUT UR5, UR13, 0x7ff00000, URZ, 0xc0, !UPT ;  /* 0x7ff000000d057892 */ /* 0x000fc8000f8ec03f */
[----:B------:R-:W-:-:S04]  /*0be0*/  ULEA.HI UR5, UR5, 0xfffffc0c, URZ, 0xc ;  /* 0xfffffc0c05057891 */ /* 0x000fc8000f8f603f */
[----:B------:R-:W-:Y:S02]  /*0bf0*/  USHF.L.U64.HI UR14, UR12, UR5, UR13 ;  /* 0x000000050c0e7299 */ /* 0x000fe4000801020d */
[----:B------:R-:W-:-:S12]  /*0c00*/  USHF.L.U32 UR5, UR12, UR5, URZ ;  /* 0x000000050c057299 */ /* 0x000fd8000800063f */
.L_x_154:
[----:B------:R-:W2:Y:S04]  /*0c10*/  LDG.E.64 R12, desc[UR8][R4.64] ;  /* 0x00000008040c7981 */ /* 0x000ea8000c1e1b00 */
[----:B------:R-:W2:Y:S01]  /*0c20*/  LDG.E.64 R2, desc[UR8][R6.64] ;  /* 0x0000000806027981 */ /* 0x000ea2000c1e1b00 */
[----:B------:R-:W-:Y:S01]  /*0c30*/  DSETP.NEU.AND P1, PT, R10, RZ, PT ;  /* 0x000000ff0a00722a */ /* 0x000fe20003f2d000 */
[----:B------:R-:W-:Y:S01]  /*0c40*/  BSSY B0, `(.L_x_136) ;  /* 0x00000b6000007945 */ /* 0x000fe20003800000 */
[----:B--2---:R-:W-:Y:S01]  /*0c50*/  DADD R12, -R12, R2 ;  /* 0x000000000c0c7229 */ /* 0x004fe20000000102 */
[----:B------:R-:W-:-:S11]  /*0c60*/  CS2R R2, SRZ ;  /* 0x0000000000027805 */ /* 0x000fd6000001ff00 */
[----:B------:R-:W-:Y:S05]  /*0c70*/  @!P1 BRA `(.L_x_137) ;  /* 0x0000000800c89947 */ /* 0x000fea0003800000 */
[----:B------:R-:W-:Y:S01]  /*0c80*/  DADD R14, -RZ, |R12| ;  /* 0x00000000ff0e7229 */ /* 0x000fe2000000050c */
[----:B------:R-:W-:Y:S01]  /*0c90*/  IMAD.U32 R17, RZ, RZ, UR13 ;  /* 0x0000000dff117e24 */ /* 0x000fe2000f8e00ff */
[----:B------:R-:W-:Y:S01]  /*0ca0*/  BSSY B1, `(.L_x_138) ;  /* 0x0000009000017945 */ /* 0x000fe20003800000 */
[----:B------:R-:W-:Y:S01]  /*0cb0*/  IMAD.U32 R3, RZ, RZ, UR13 ;  /* 0x0000000dff037e24 */ /* 0x000fe2000f8e00ff */
[----:B------:R-:W-:Y:S01]  /*0cc0*/  MOV R32, 0xd30 ;  /* 0x00000d3000207802 */ /* 0x000fe20000000f00 */
[----:B------:R-:W-:Y:S02]  /*0cd0*/  IMAD.U32 R16, RZ, RZ, UR12 ;  /* 0x0000000cff107e24 */ /* 0x000fe4000f8e00ff */
[----:B------:R-:W-:Y:S02]  /*0ce0*/  IMAD.MOV.U32 R3, RZ, RZ, R17 ;  /* 0x000000ffff037224 */ /* 0x000fe400078e0011 */
[----:B------:R-:W-:Y:S02]  /*0cf0*/  IMAD.U32 R2, RZ, RZ, UR12 ;  /* 0x0000000cff027e24 */ /* 0x000fe4000f8e00ff */
[----:B------:R-:W-:-:S02]  /*0d00*/  IMAD.MOV.U32 R16, RZ, RZ, R14 ;  /* 0x000000ffff107224 */ /* 0x000fc400078e000e */
[----:B------:R-:W-:-:S07]  /*0d10*/  IMAD.MOV.U32 R17, RZ, RZ, R15 ;  /* 0x000000ffff117224 */ /* 0x000fce00078e000f */
[----:B-----5:R-:W-:Y:S05]  /*0d20*/  CALL.REL.NOINC `($_ZN2at6native55_GLOBAL__N__6c1c77d0_17_DistanceKernel_cu_7dd49032_293831cdist_backward_kernel_cuda_implIdNS1_5distsIdE1pEEEvPT_PKS6_S9_S9_S9_S6_lllllll$__internal_accurate_pow) ;  /* 0x0000001c00687944 */ /* 0x020fea0003c00000 */
[----:B------:R-:W-:Y:S05]  /*0d30*/  BSYNC B1 ;  /* 0x0000000000017941 */ /* 0x000fea0003800000 */
.L_x_138:
[----:B------:R-:W-:Y:S01]  /*0d40*/  DSETP.NEU.AND P1, PT, |R12|, RZ, PT ;  /* 0x000000ff0c00722a */ /* 0x000fe20003f2d200 */
[----:B------:R-:W-:Y:S01]  /*0d50*/  BSSY B1, `(.L_x_139) ;  /* 0x0000023000017945 */ /* 0x000fe20003800000 */
[----:B------:R-:W-:Y:S02]  /*0d60*/  IMAD.MOV.U32 R2, RZ, RZ, R18 ;  /* 0x000000ffff027224 */ /* 0x000fe400078e0012 */
[----:B------:R-:W-:-:S10]  /*0d70*/  IMAD.MOV.U32 R3, RZ, RZ, R19 ;  /* 0x000000ffff037224 */ /* 0x000fd400078e0013 */
[----:B------:R-:W-:Y:S05]  /*0d80*/  @!P1 BRA `(.L_x_140) ;  /* 0x00000000004c9947 */ /* 0x000fea0003800000 */
[----:B------:R-:W-:Y:S01]  /*0d90*/  UISETP.NE.U32.AND UP0, UPT, UR5, URZ, UPT ;  /* 0x0000003f0500728c */ /* 0x000fe2000bf05070 */
[----:B------:R-:W-:Y:S01]  /*0da0*/  ISETP.GT.AND P3, PT, R15, -0x1, PT ;  /* 0xffffffff0f00780c */ /* 0x000fe20003f64270 */
[----:B------:R-:W-:Y:S02]  /*0db0*/  DADD R16, -RZ, -R2 ;  /* 0x00000000ff107229 */ /* 0x000fe40000000902 */
[----:B------:R-:W-:-:S06]  /*0dc0*/  UISETP.NE.AND.EX UP0, UPT, UR14, -0x80000000, UPT, UP0 ;  /* 0x800000000e00788c */ /* 0x000fcc000bf05300 */
[----:B------:R-:W-:Y:S02]  /*0dd0*/  PLOP3.LUT P2, PT, PT, PT, UP0, 0x80, 0x0 ;  /* 0x000000000000781c */ /* 0x000fe40003f4f008 */
[----:B------:R-:W-:Y:S02]  /*0de0*/  PLOP3.LUT P1, PT, PT, PT, UP0, 0x80, 0x0 ;  /* 0x000000000000781c */ /* 0x000fe40003f2f008 */
[----:B------:R-:W-:Y:S02]  /*0df0*/  ISETP.LT.AND P2, PT, R15, RZ, !P2 ;  /* 0x000000ff0f00720c */ /* 0x000fe40005741270 */
[----:B------:R-:W-:Y:S02]  /*0e00*/  PLOP3.LUT P1, PT, P1, PT, PT, 0x8, 0x0 ;  /* 0x000000000000781c */ /* 0x000fe40000f2e170 */
[----:B------:R-:W-:Y:S02]  /*0e10*/  FSEL R16, R16, R2, P2 ;  /* 0x0000000210107208 */ /* 0x000fe40001000000 */
[----:B------:R-:W-:Y:S01]  /*0e20*/  FSEL R17, R17, R3, P2 ;  /* 0x0000000311117208 */ /* 0x000fe20001000000 */
[----:B------:R-:W-:Y:S08]  /*0e30*/  @P3 BRA `(.L_x_141) ;  /* 0x0000000000503947 */ /* 0x000ff00003800000 */
[----:B------:R-:W0:Y:S02]  /*0e40*/  FRND.F64.TRUNC R2, UR12 ;  /* 0x0000000c00027d13 */ /* 0x000e24000830d800 */
[----:B0-----:R-:W-:Y:S01]  /*0e50*/  DSETP.NEU.AND P2, PT, R2, UR12, PT ;  /* 0x0000000c02007e2a */ /* 0x001fe2000bf4d000 */
[----:B------:R-:W-:Y:S02]  /*0e60*/  IMAD.MOV.U32 R2, RZ, RZ, R16 ;  /* 0x000000ffff027224 */ /* 0x000fe400078e0010 */
[----:B------:R-:W-:-:S11]  /*0e70*/  IMAD.MOV.U32 R3, RZ, RZ, R17 ;  /* 0x000000ffff037224 */ /* 0x000fd600078e0011 */
[----:B------:R-:W-:Y:S05]  /*0e80*/  @!P2 BRA `(.L_x_141) ;  /* 0x00000000003ca947 */ /* 0x000fea0003800000 */
[----:B------:R-:W-:Y:S01]  /*0e90*/  IMAD.MOV.U32 R2, RZ, RZ, 0x0 ;  /* 0x00000000ff027424 */ /* 0x000fe200078e00ff */
[----:B------:R-:W-:Y:S01]  /*0ea0*/  MOV R3, 0xfff80000 ;  /* 0xfff8000000037802 */ /* 0x000fe20000000f00 */
[----:B------:R-:W-:Y:S06]  /*0eb0*/  BRA `(.L_x_141) ;  /* 0x0000000000307947 */ /* 0x000fec0003800000 */
.L_x_140:
[----:B------:R-:W-:Y:S01]  /*0ec0*/  IMAD.U32 R2, RZ, RZ, UR12 ;  /* 0x0000000cff027e24 */ /* 0x000fe2000f8e00ff */
[----:B------:R-:W-:Y:S01]  /*0ed0*/  UISETP.EQ.U32.AND UP1, UPT, UR5, URZ, UPT ;  /* 0x0000003f0500728c */ /* 0x000fe2000bf22070 */
[----:B------:R-:W-:Y:S01]  /*0ee0*/  IMAD.U32 R3, RZ, RZ, UR13 ;  /* 0x0000000dff037e24 */ /* 0x000fe2000f8e00ff */
[----:B------:R-:W-:-:S05]  /*0ef0*/  ISETP.LE.AND P2, PT, RZ, UR13, PT ;  /* 0x0000000dff007c0c */ /* 0x000fca000bf43270 */
[----:B------:R-:W-:Y:S01]  /*0f00*/  DSETP.NEU.AND P1, PT, |R2|, 0.5, PT ;  /* 0x3fe000000200742a */ /* 0x000fe20003f2d200 */
[----:B------:R-:W-:-:S13]  /*0f10*/  IMAD.MOV.U32 R2, RZ, RZ, RZ ;  /* 0x000000ffff027224 */ /* 0x000fda00078e00ff */
[----:B------:R-:W-:Y:S01]  /*0f20*/  VOTEU.ANY UP0, P1 ;  /* 0x00000000003f7886 */ /* 0x000fe20000800100 */
[----:B------:R-:W-:-:S06]  /*0f30*/  UISETP.EQ.AND.EX UP0, UPT, UR14, -0x80000000, UP0, UP1 ;  /* 0x800000000e00788c */ /* 0x000fcc0008702310 */
[----:B------:R-:W-:Y:S02]  /*0f40*/  PLOP3.LUT P3, PT, PT, PT, UP0, 0x80, 0x0 ;  /* 0x000000000000781c */ /* 0x000fe40003f6f008 */
[----:B------:R-:W-:Y:S02]  /*0f50*/  PLOP3.LUT P1, PT, PT, PT, UP0, 0x80, 0x0 ;  /* 0x000000000000781c */ /* 0x000fe40003f2f008 */
[----:B------:R-:W-:-:S04]  /*0f60*/  SEL R3, R15, RZ, P3 ;  /* 0x000000ff0f037207 */ /* 0x000fc80001800000 */
[----:B------:R-:W-:-:S07]  /*0f70*/  @!P2 LOP3.LUT R3, R3, 0x7ff00000, RZ, 0xfc, !PT ;  /* 0x7ff000000303a812 */ /* 0x000fce00078efcff */
.L_x_141:
[----:B------:R-:W-:Y:S05]  /*0f80*/  BSYNC B1 ;  /* 0x0000000000017941 */ /* 0x000fea0003800000 */
.L_x_139:
[----:B------:R-:W-:Y:S01]  /*0f90*/  DADD R16, |R12|, UR12 ;  /* 0x0000000c0c107e29 */ /* 0x000fe20008000200 */
[----:B------:R-:W-:Y:S09]  /*0fa0*/  BSSY B1, `(.L_x_142) ;  /* 0x0000022000017945 */ /* 0x000ff20003800000 */
[----:B------:R-:W-:-:S04]  /*0fb0*/  LOP3.LUT R16, R17, 0x7ff00000, RZ, 0xc0, !PT ;  /* 0x7ff0000011107812 */ /* 0x000fc800078ec0ff */
[----:B------:R-:W-:-:S13]  /*0fc0*/  ISETP.NE.AND P2, PT, R16, 0x7ff00000, PT ;  /* 0x7ff000001000780c */ /* 0x000fda0003f45270 */
[----:B------:R-:W-:Y:S05]  /*0fd0*/  @P2 BRA `(.L_x_143) ;  /* 0x0000000000782947 */ /* 0x000fea0003800000 */
[----:B------:R-:W-:Y:S02]  /*0fe0*/  IMAD.U32 R16, RZ, RZ, UR12 ;  /* 0x0000000cff107e24 */ /* 0x000fe4000f8e00ff */
[----:B------:R-:W-:-:S06]  /*0ff0*/  IMAD.U32 R17, RZ, RZ, UR13 ;  /* 0x0000000dff117e24 */ /* 0x000fcc000f8e00ff */
[----:B------:R-:W-:-:S06]  /*1000*/  DSETP.GTU.AND P2, PT, |R16|, +INF , PT ;  /* 0x7ff000001000742a */ /* 0x000fcc0003f4c200 */
[----:B------:R-:W-:-:S14]  /*1010*/  DSETP.GTU.OR P2, PT, |R12|, +INF , P2 ;  /* 0x7ff000000c00742a */ /* 0x000fdc000174c600 */
[----:B------:R-:W-:Y:S05]  /*1020*/  @P2 BRA `(.L_x_144) ;  /* 0x0000000000602947 */ /* 0x000fea0003800000 */
[----:B------:R-:W-:Y:S02]  /*1030*/  IMAD.U32 R16, RZ, RZ, UR12 ;  /* 0x0000000cff107e24 */ /* 0x000fe4000f8e00ff */
[----:B------:R-:W-:-:S06]  /*1040*/  IMAD.U32 R17, RZ, RZ, UR13 ;  /* 0x0000000dff117e24 */ /* 0x000fcc000f8e00ff */
[----:B------:R-:W-:-:S14]  /*1050*/  DSETP.NEU.AND P2, PT, |R16|, +INF , PT ;  /* 0x7ff000001000742a */ /* 0x000fdc0003f4d200 */
[----:B------:R-:W-:Y:S05]  /*1060*/  @!P2 BRA `(.L_x_145) ;  /* 0x000000000030a947 */ /* 0x000fea0003800000 */
[----:B------:R-:W-:-:S14]  /*1070*/  DSETP.NEU.AND P2, PT, |R12|, +INF , PT ;  /* 0x7ff000000c00742a */ /* 0x000fdc0003f4d200 */
[----:B------:R-:W-:Y:S05]  /*1080*/  @P2 BRA `(.L_x_143) ;  /* 0x00000000004c2947 */ /* 0x000fea0003800000 */
[----:B------:R-:W-:Y:S01]  /*1090*/  ULOP3.LUT UR6, UR13, 0x7fffffff, URZ, 0xc0, !UPT ;  /* 0x7fffffff0d067892 */ /* 0x000fe2000f8ec03f */
[----:B------:R-:W-:Y:S01]  /*10a0*/  ISETP.LT.AND P1, PT, R15, RZ, P1 ;  /* 0x000000ff0f00720c */ /* 0x000fe20000f21270 */
[----:B------:R-:W-:-:S04]  /*10b0*/  UISETP.GT.AND UP0, UPT, UR13, -0x1, UPT ;  /* 0xffffffff0d00788c */ /* 0x000fc8000bf04270 */
[----:B------:R-:W-:Y:S02]  /*10c0*/  IMAD.U32 R2, RZ, RZ, UR6 ;  /* 0x00000006ff027e24 */ /* 0x000fe4000f8e00ff */
[----:B------:R-:W-:-:S03]  /*10d0*/  PLOP3.LUT P2, PT, PT, PT, UP0, 0x80, 0x0 ;  /* 0x000000000000781c */ /* 0x000fc60003f4f008 */
[----:B------:R-:W-:Y:S01]  /*10e0*/  ISETP.NE.AND P1, PT, R2, 0x3fe00000, P1 ;  /* 0x3fe000000200780c */ /* 0x000fe20000f25270 */
[----:B------:R-:W-:Y:S01]  /*10f0*/  IMAD.MOV.U32 R2, RZ, RZ, RZ ;  /* 0x000000ffff027224 */ /* 0x000fe200078e00ff */
[----:B------:R-:W-:-:S11]  /*1100*/  SEL R3, RZ, 0x7ff00000, !P2 ;  /* 0x7ff00000ff037807 */ /* 0x000fd60005000000 */
[----:B------:R-:W-:Y:S01]  /*1110*/  @P1 VIADD R3, R3, 0x80000000 ;  /* 0x8000000003031836 */ /* 0x000fe20000000000 */
[----:B------:R-:W-:Y:S06]  /*1120*/  BRA `(.L_x_143) ;  /* 0x0000000000247947 */ /* 0x000fec0003800000 */
.L_x_145:
[----:B------:R-:W-:Y:S01]  /*1130*/  ISETP.LE.AND P2, PT, RZ, UR13, PT ;  /* 0x0000000dff007c0c */ /* 0x000fe2000bf43270 */
[----:B------:R-:W-:-:S06]  /*1140*/  DSETP.GT.AND P1, PT, |R12|, 1, PT ;  /* 0x3ff000000c00742a */ /* 0x000fcc0003f24200 */
[----:B------:R-:W-:Y:S01]  /*1150*/  SEL R2, RZ, 0x7ff00000, !P1 ;  /* 0x7ff00000ff027807 */ /* 0x000fe20004800000 */
[----:B------:R-:W-:-:S05]  /*1160*/  DSETP.NEU.AND P1, PT, |R12|, -1, PT ;  /* 0xbff000000c00742a */ /* 0x000fca0003f2d200 */
[----:B------:R-:W-:-:S04]  /*1170*/  @!P2 LOP3.LUT R2, R2, 0x7ff00000, RZ, 0x3c, !PT ;  /* 0x7ff000000202a812 */ /* 0x000fc800078e3cff */
[----:B------:R-:W-:Y:S01]  /*1180*/  SEL R3, R2, 0x3ff00000, P1 ;  /* 0x3ff0000002037807 */ /* 0x000fe20000800000 */
[----:B------:R-:W-:Y:S01]  /*1190*/  IMAD.MOV.U32 R2, RZ, RZ, RZ ;  /* 0x000000ffff027224 */ /* 0x000fe200078e00ff */
[----:B------:R-:W-:Y:S06]  /*11a0*/  BRA `(.L_x_143) ;  /* 0x0000000000047947 */ /* 0x000fec0003800000 */
.L_x_144:
[----:B------:R-:W-:-:S11]  /*11b0*/  DADD R2, |R12|, UR12 ;  /* 0x0000000c0c027e29 */ /* 0x000fd60008000200 */
.L_x_143:
[----:B------:R-:W-:Y:S05]  /*11c0*/  BSYNC B1 ;  /* 0x0000000000017941 */ /* 0x000fea0003800000 */
.L_x_142:
[----:B------:R-:W-:Y:S01]  /*11d0*/  ULOP3.LUT UR6, UR11, 0x7ff00000, URZ, 0xc0, !UPT ;  /* 0x7ff000000b067892 */ /* 0x000fe2000f8ec03f */
[----:B------:R-:W-:Y:S01]  /*11e0*/  DSETP.NEU.AND P1, PT, |R12|, 1, PT ;  /* 0x3ff000000c00742a */ /* 0x000fe20003f2d200 */
[----:B------:R-:W-:Y:S01]  /*11f0*/  IMAD.U32 R15, RZ, RZ, UR11 ;  /* 0x0000000bff0f7e24 */ /* 0x000fe2000f8e00ff */
[----:B------:R-:W-:Y:S01]  /*1200*/  DADD R16, -RZ, |R10| ;  /* 0x00000000ff107229 */ /* 0x000fe2000000050a */
[----:B------:R-:W-:Y:S01]  /*1210*/  ULEA.HI UR6, UR6, 0xfffffc0c, URZ, 0xc ;  /* 0xfffffc0c06067891 */ /* 0x000fe2000f8f603f */
[----:B------:R-:W-:Y:S01]  /*1220*/  BSSY B1, `(.L_x_146) ;  /* 0x000000f000017945 */ /* 0x000fe20003800000 */
[----:B------:R-:W-:Y:S02]  /*1230*/  MOV R32, 0x1310 ;  /* 0x0000131000207802 */ /* 0x000fe40000000f00 */
[----:B------:R-:W-:Y:S01]  /*1240*/  USHF.L.U32 UR15, UR10, UR6, URZ ;  /* 0x000000060a0f7299 */ /* 0x000fe2000800063f */
[----:B------:R-:W-:Y:S01]  /*1250*/  FSEL R2, R2, RZ, P1 ;  /* 0x000000ff02027208 */ /* 0x000fe20000800000 */
[----:B------:R-:W-:Y:S01]  /*1260*/  USHF.L.U64.HI UR6, UR10, UR6, UR11 ;  /* 0x000000060a067299 */ /* 0x000fe2000801020b */
[----:B------:R-:W-:-:S03]  /*1270*/  FSEL R3, R3, 1.875, P1 ;  /* 0x3ff0000003037808 */ /* 0x000fc60000800000 */
[----:B------:R-:W-:Y:S02]  /*1280*/  ISETP.NE.U32.AND P1, PT, RZ, UR15, PT ;  /* 0x0000000fff007c0c */ /* 0x000fe4000bf25070 */
[----:B------:R-:W-:Y:S01]  /*1290*/  IMAD.U32 R14, RZ, RZ, UR6 ;  /* 0x00000006ff0e7e24 */ /* 0x000fe2000f8e00ff */
[----:B------:R-:W-:Y:S01]  /*12a0*/  DMUL R12, R12, R2 ;  /* 0x000000020c0c7228 */ /* 0x000fe20000000000 */
[----:B------:R-:W-:Y:S01]  /*12b0*/  MOV R3, UR11 ;  /* 0x0000000b00037c02 */ /* 0x000fe20008000f00 */
[----:B------:R-:W-:Y:S02]  /*12c0*/  IMAD.U32 R2, RZ, RZ, UR10 ;  /* 0x0000000aff027e24 */ /* 0x000fe4000f8e00ff */
[----:B------:R-:W-:Y:S01]  /*12d0*/  ISETP.NE.AND.EX P1, PT, R14, -0x80000000, PT, P1 ;  /* 0x800000000e00780c */ /* 0x000fe20003f25310 */
[----:B------:R-:W-:Y:S02]  /*12e0*/  IMAD.U32 R14, RZ, RZ, UR10 ;  /* 0x0000000aff0e7e24 */ /* 0x000fe4000f8e00ff */
[----:B------:R-:W-:-:S10]  /*12f0*/  IMAD.MOV.U32 R3, RZ, RZ, R15 ;  /* 0x000000ffff037224 */ /* 0x000fd400078e000f */
[----:B------:R-:W-:Y:S05]  /*1300*/  CALL.REL.NOINC `($_ZN2at6native55_GLOBAL__N__6c1c77d0_17_DistanceKernel_cu_7dd49032_293831cdist_backward_kernel_cuda_implIdNS1_5distsIdE1pEEEvPT_PKS6_S9_S9_S9_S6_lllllll$__internal_accurate_pow) ;  /* 0x0000001400f07944 */ /* 0x000fea0003c00000 */
[----:B------:R-:W-:Y:S05]  /*1310*/  BSYNC B1 ;  /* 0x0000000000017941 */ /* 0x000fea0003800000 */
.L_x_146:
[----:B------:R-:W-:Y:S01]  /*1320*/  ISETP.GT.AND P3, PT, R11, -0x1, PT ;  /* 0xffffffff0b00780c */ /* 0x000fe20003f64270 */
[----:B------:R-:W-:Y:S01]  /*1330*/  BSSY B1, `(.L_x_147) ;  /* 0x000000e000017945 */ /* 0x000fe20003800000 */
[----:B------:R-:W-:Y:S01]  /*1340*/  LOP3.LUT R2, R33, 0x7ff00000, RZ, 0xc0, !PT ;  /* 0x7ff0000021027812 */ /* 0x000fe200078ec0ff */
[----:B------:R-:W-:Y:S01]  /*1350*/  IMAD.MOV.U32 R3, RZ, RZ, R19 ;  /* 0x000000ffff037224 */ /* 0x000fe200078e0013 */
[----:B------:R-:W-:Y:S02]  /*1360*/  ISETP.LT.AND P1, PT, R11, RZ, !P1 ;  /* 0x000000ff0b00720c */ /* 0x000fe40004f21270 */
[----:B------:R-:W-:Y:S01]  /*1370*/  ISETP.NE.AND P2, PT, R2, 0x7ff00000, PT ;  /* 0x7ff000000200780c */ /* 0x000fe20003f45270 */
[----:B------:R-:W-:-:S06]  /*1380*/  IMAD.MOV.U32 R2, RZ, RZ, R18 ;  /* 0x000000ffff027224 */ /* 0x000fcc00078e0012 */
[----:B------:R-:W-:Y:S06]  /*1390*/  @P3 BRA `(.L_x_148) ;  /* 0x00000000001c3947 */ /* 0x000fec0003800000 */
[----:B------:R-:W0:Y:S01]  /*13a0*/  FRND.F64.TRUNC R16, UR10 ;  /* 0x0000000a00107d13 */ /* 0x000e22000830d800 */
[----:B------:R-:W-:-:S10]  /*13b0*/  DADD R14, -RZ, -R2 ;  /* 0x00000000ff0e7229 */ /* 0x000fd40000000902 */
[----:B------:R-:W-:Y:S02]  /*13c0*/  FSEL R2, R14, R2, P1 ;  /* 0x000000020e027208 */ /* 0x000fe40000800000 */
[----:B------:R-:W-:Y:S01]  /*13d0*/  FSEL R3, R15, R3, P1 ;  /* 0x000000030f037208 */ /* 0x000fe20000800000 */
[----:B0-----:R-:W-:-:S14]  /*13e0*/  DSETP.NEU.AND P3, PT, R16, UR10, PT ;  /* 0x0000000a10007e2a */ /* 0x001fdc000bf6d000 */
[----:B------:R-:W-:Y:S02]  /*13f0*/  @P3 IMAD.MOV.U32 R2, RZ, RZ, 0x0 ;  /* 0x00000000ff023424 */ /* 0x000fe400078e00ff */
[----:B------:R-:W-:-:S07]  /*1400*/  @P3 IMAD.MOV.U32 R3, RZ, RZ, -0x80000 ;  /* 0xfff80000ff033424 */ /* 0x000fce00078e00ff */
.L_x_148:
[----:B------:R-:W-:Y:S05]  /*1410*/  BSYNC B1 ;  /* 0x0000000000017941 */ /* 0x000fea0003800000 */
.L_x_147:
[----:B------:R-:W-:Y:S04]  /*1420*/  BSSY B1, `(.L_x_149) ;  /* 0x000001f000017945 */ /* 0x000fe80003800000 */
        /* <DEDUP_REMOVED lines=12> */
[----:B------:R-:W-:Y:S02]  /*14f0*/  ULOP3.LUT UR6, UR11, 0x7fffffff, URZ, 0xc0, !UPT ;  /* 0x7fffffff0b067892 */ /* 0x000fe4000f8ec03f */
[----:B------:R-:W-:-:S04]  /*1500*/  UISETP.GT.AND UP0, UPT, UR11, -0x1, UPT ;  /* 0xffffffff0b00788c */ /* 0x000fc8000bf04270 */
[----:B------:R-:W-:Y:S02]  /*1510*/  IMAD.U32 R2, RZ, RZ, UR6 ;  /* 0x00000006ff027e24 */ /* 0x000fe4000f8e00ff */
[----:B------:R-:W-:-:S03]  /*1520*/  PLOP3.LUT P2, PT, PT, PT, UP0, 0x80, 0x0 ;  /* 0x000000000000781c */ /* 0x000fc60003f4f008 */
[----:B------:R-:W-:Y:S02]  /*1530*/  ISETP.NE.AND P1, PT, R2, 0x3fe00000, P1 ;  /* 0x3fe000000200780c */ /* 0x000fe40000f25270 */
[----:B------:R-:W-:Y:S02]  /*1540*/  SEL R3, RZ, 0x7ff00000, !P2 ;  /* 0x7ff00000ff037807 */ /* 0x000fe40005000000 */
[----:B------:R-:W-:-:S09]  /*1550*/  MOV R2, RZ ;  /* 0x000000ff00027202 */ /* 0x000fd20000000f00 */
[----:B------:R-:W-:Y:S01]  /*1560*/  @P1 VIADD R3, R3, 0x80000000 ;  /* 0x8000000003031836 */ /* 0x000fe20000000000 */
[----:B------:R-:W-:Y:S06]  /*1570*/  BRA `(.L_x_150) ;  /* 0x0000000000247947 */ /* 0x000fec0003800000 */
.L_x_152:
[----:B------:R-:W-:Y:S01]  /*1580*/  ISETP.LE.AND P2, PT, RZ, UR11, PT ;  /* 0x0000000bff007c0c */ /* 0x000fe2000bf43270 */
[----:B------:R-:W-:-:S06]  /*1590*/  DSETP.GT.AND P1, PT, |R10|, 1, PT ;  /* 0x3ff000000a00742a */ /* 0x000fcc0003f24200 */
[----:B------:R-:W-:Y:S01]  /*15a0*/  SEL R2, RZ, 0x7ff00000, !P1 ;  /* 0x7ff00000ff027807 */ /* 0x000fe20004800000 */
[----:B------:R-:W-:-:S05]  /*15b0*/  DSETP.NEU.AND P1, PT, R10, -1, PT ;  /* 0xbff000000a00742a */ /* 0x000fca0003f2d000 */
[----:B------:R-:W-:-:S04]  /*15c0*/  @!P2 LOP3.LUT R2, R2, 0x7ff00000, RZ, 0x3c, !PT ;  /* 0x7ff000000202a812 */ /* 0x000fc800078e3cff */
[----:B------:R-:W-:Y:S01]  /*15d0*/  SEL R3, R2, 0x3ff00000, P1 ;  /* 0x3ff0000002037807 */ /* 0x000fe20000800000 */
[----:B------:R-:W-:Y:S01]  /*15e0*/  IMAD.MOV.U32 R2, RZ, RZ, RZ ;  /* 0x000000ffff027224 */ /* 0x000fe200078e00ff */
[----:B------:R-:W-:Y:S06]  /*15f0*/  BRA `(.L_x_150) ;  /* 0x0000000000047947 */ /* 0x000fec0003800000 */
.L_x_151:
[----:B------:R-:W-:-:S11]  /*1600*/  DADD R2, R10, UR10 ;  /* 0x0000000a0a027e29 */ /* 0x000fd60008000000 */
.L_x_150:
[----:B------:R-:W-:Y:S05]  /*1610*/  BSYNC B1 ;  /* 0x0000000000017941 */ /* 0x000fea0003800000 */
.L_x_149:
        /* <DEDUP_REMOVED lines=21> */
[----:B------:R-:W-:-:S07]  /*1770*/  IMAD.MOV.U32 R13, RZ, RZ, R15 ;  /* 0x000000ffff0d7224 */ /* 0x000fce00078e000f */
[----:B------:R-:W-:Y:S05]  /*1780*/  CALL.REL.NOINC `($__internal_11_$__cuda_sm20_div_rn_f64_full) ;  /* 0x0000000800047944 */ /* 0x000fea0003c00000 */
.L_x_153:
[----:B------:R-:W-:Y:S05]  /*1790*/  BSYNC B1 ;  /* 0x0000000000017941 */ /* 0x000fea0003800000 */
.L_x_137:
[----:B------:R-:W-:Y:S05]  /*17a0*/  BSYNC B0 ;  /* 0x0000000000007941 */ /* 0x000fea0003800000 */
.L_x_136:
        /* <DEDUP_REMOVED lines=15> */
.L_x_135:
[----:B------:R-:W-:-:S04]  /*18a0*/  ULOP3.LUT UR5, UR11, 0x7ff00000, URZ, 0xc0, !UPT ;  /* 0x7ff000000b057892 */ /* 0x000fc8000f8ec03f */
[----:B------:R-:W-:-:S12]  /*18b0*/  ULEA.HI UR5, UR5, 0xfffffc0c, URZ, 0xc ;  /* 0xfffffc0c05057891 */ /* 0x000fd8000f8f603f */
.L_x_165:
[----:B------:R-:W-:Y:S01]  /*18c0*/  DSETP.NEU.AND P1, PT, R10, RZ, PT ;  /* 0x000000ff0a00722a */ /* 0x000fe20003f2d000 */
[----:B------:R-:W-:Y:S01]  /*18d0*/  BSSY B0, `(.L_x_155) ;  /* 0x000005d000007945 */ /* 0x000fe20003800000 */
[----:B------:R-:W-:-:S12]  /*18e0*/  CS2R R2, SRZ ;  /* 0x0000000000027805 */ /* 0x000fd8000001ff00 */
[----:B------:R-:W-:Y:S05]  /*18f0*/  @!P1 BRA `(.L_x_156) ;  /* 0x0000000400689947 */ /* 0x000fea0003800000 */
[----:B------:R-:W2:Y:S04]  /*1900*/  LDG.E.64 R12, desc[UR8][R4.64] ;  /* 0x00000008040c7981 */ /* 0x000ea8000c1e1b00 */
[----:B------:R-:W2:Y:S01]  /*1910*/  LDG.E.64 R2, desc[UR8][R6.64] ;  /* 0x0000000806027981 */ /* 0x000ea2000c1e1b00 */
[----:B------:R-:W-:Y:S02]  /*1920*/  USHF.L.U64.HI UR6, UR10, UR5, UR11 ;  /* 0x000000050a067299 */ /* 0x000fe4000801020b */
[----:B------:R-:W-:Y:S01]  /*1930*/  IMAD.U32 R15, RZ, RZ, UR11 ;  /* 0x0000000bff0f7e24 */ /* 0x000fe2000f8e00ff */
[----:B------:R-:W-:Y:S01]  /*1940*/  USHF.L.U32 UR12, UR10, UR5, URZ ;  /* 0x000000050a0c7299 */ /* 0x000fe2000800063f */
[----:B------:R-:W-:Y:S01]  /*1950*/  DADD R16, -RZ, |R10| ;  /* 0x00000000ff107229 */ /* 0x000fe2000000050a */
[----:B------:R-:W-:Y:S01]  /*1960*/  BSSY B1, `(.L_x_157) ;  /* 0x000000b000017945 */ /* 0x000fe20003800000 */
[----:B------:R-:W-:Y:S01]  /*1970*/  MOV R32, 0x1a10 ;  /* 0x00001a1000207802 */ /* 0x000fe20000000f00 */
[----:B------:R-:W-:-:S02]  /*1980*/  IMAD.U32 R14, RZ, RZ, UR6 ;  /* 0x00000006ff0e7e24 */ /* 0x000fc4000f8e00ff */
[----:B------:R-:W-:-:S04]  /*1990*/  ISETP.NE.U32.AND P1, PT, RZ, UR12, PT ;  /* 0x0000000cff007c0c */ /* 0x000fc8000bf25070 */
[----:B------:R-:W-:Y:S01]  /*19a0*/  ISETP.NE.AND.EX P1, PT, R14, -0x80000000, PT, P1 ;  /* 0x800000000e00780c */ /* 0x000fe20003f25310 */
[----:B------:R-:W-:Y:S01]  /*19b0*/  IMAD.U32 R14, RZ, RZ, UR10 ;  /* 0x0000000aff0e7e24 */ /* 0x000fe2000f8e00ff */
[----:B--2---:R-:W-:Y:S01]  /*19c0*/  DADD R12, -R12, R2 ;  /* 0x000000000c0c7229 */ /* 0x004fe20000000102 */
[----:B------:R-:W-:Y:S02]  /*19d0*/  IMAD.U32 R3, RZ, RZ, UR11 ;  /* 0x0000000bff037e24 */ /* 0x000fe4000f8e00ff */
[----:B------:R-:W-:Y:S02]  /*19e0*/  IMAD.U32 R2, RZ, RZ, UR10 ;  /* 0x0000000aff027e24 */ /* 0x000fe4000f8e00ff */
[----:B------:R-:W-:-:S07]  /*19f0*/  IMAD.MOV.U32 R3, RZ, RZ, R15 ;  /* 0x000000ffff037224 */ /* 0x000fce00078e000f */
[----:B-----5:R-:W-:Y:S05]  /*1a00*/  CALL.REL.NOINC `($_ZN2at6native55_GLOBAL__N__6c1c77d0_17_DistanceKernel_cu_7dd49032_293831cdist_backward_kernel_cuda_implIdNS1_5distsIdE1pEEEvPT_PKS6_S9_S9_S9_S6_lllllll$__internal_accurate_pow) ;  /* 0x0000001000307944 */ /* 0x020fea0003c00000 */
[----:B------:R-:W-:Y:S05]  /*1a10*/  BSYNC B1 ;  /* 0x0000000000017941 */ /* 0x000fea0003800000 */
.L_x_157:
[----:B------:R-:W-:Y:S01]  /*1a20*/  ISETP.GT.AND P3, PT, R11, -0x1, PT ;  /* 0xffffffff0b00780c */ /* 0x000fe20003f64270 */
[----:B------:R-:W-:Y:S01]  /*1a30*/  BSSY B1, `(.L_x_158) ;  /* 0x000000e000017945 */ /* 0x000fe20003800000 */
[----:B------:R-:W-:Y:S01]  /*1a40*/  LOP3.LUT R2, R33, 0x7ff00000, RZ, 0xc0, !PT ;  /* 0x7ff0000021027812 */ /* 0x000fe200078ec0ff */
[----:B------:R-:W-:Y:S01]  /*1a50*/  IMAD.MOV.U32 R3, RZ, RZ, R19 ;  /* 0x000000ffff037224 */ /* 0x000fe200078e0013 */
[----:B------:R-:W-:Y:S02]  /*1a60*/  ISETP.LT.AND P1, PT, R11, RZ, !P1 ;  /* 0x000000ff0b00720c */ /* 0x000fe40004f21270 */
[----:B------:R-:W-:Y:S02]  /*1a70*/  ISETP.NE.AND P2, PT, R2, 0x7ff00000, PT ;  /* 0x7ff000000200780c */ /* 0x000fe40003f45270 */
[----:B------:R-:W-:-:S05]  /*1a80*/  MOV R2, R18 ;  /* 0x0000001200027202 */ /* 0x000fca0000000f00 */
        /* <DEDUP_REMOVED lines=8> */
.L_x_159:
[----:B------:R-:W-:Y:S05]  /*1b10*/  BSYNC B1 ;  /* 0x0000000000017941 */ /* 0x000fea0003800000 */
.L_x_158:
        /* <DEDUP_REMOVED lines=22> */
.L_x_163:
        /* <DEDUP_REMOVED lines=8> */
.L_x_162:
[----:B------:R-:W-:-:S11]  /*1d00*/  DADD R2, R10, UR10 ;  /* 0x0000000a0a027e29 */ /* 0x000fd60008000000 */
.L_x_161:
[----:B------:R-:W-:Y:S05]  /*1d10*/  BSYNC B1 ;  /* 0x0000000000017941 */ /* 0x000fea0003800000 */
.L_x_160:
        /* <DEDUP_REMOVED lines=18> */
[----:B------:R-:W-:Y:S01]  /*1e40*/  MOV R19, R13 ;  /* 0x0000000d00137202 */ /* 0x000fe20000000f00 */
[----:B------:R-:W-:Y:S01]  /*1e50*/  IMAD.MOV.U32 R16, RZ, RZ, R12 ;  /* 0x000000ffff107224 */ /* 0x000fe200078e000c */
[----:B------:R-:W-:Y:S01]  /*1e60*/  MOV R26, 0x1e90 ;  /* 0x00001e90001a7802 */ /* 0x000fe20000000f00 */
[----:B------:R-:W-:-:S07]  /*1e70*/  IMAD.MOV.U32 R13, RZ, RZ, R15 ;  /* 0x000000ffff0d7224 */ /* 0x000fce00078e000f */
[----:B------:R-:W-:Y:S05]  /*1e80*/  CALL.REL.NOINC `($__internal_11_$__cuda_sm20_div_rn_f64_full) ;  /* 0x0000000000447944 */ /* 0x000fea0003c00000 */
.L_x_164:
[----:B------:R-:W-:Y:S05]  /*1e90*/  BSYNC B1 ;  /* 0x0000000000017941 */ /* 0x000fea0003800000 */
.L_x_156:
[----:B------:R-:W-:Y:S05]  /*1ea0*/  BSYNC B0 ;  /* 0x0000000000007941 */ /* 0x000fea0003800000 */
.L_x_155:
        /* <DEDUP_REMOVED lines=15> */
        .weak           $__internal_11_$__cuda_sm20_div_rn_f64_full
        .type           $__internal_11_$__cuda_sm20_div_rn_f64_full,@function
        .size           $__internal_11_$__cuda_sm20_div_rn_f64_full,($__internal_12_$__cuda_sm20_div_s64 - $__internal_11_$__cuda_sm20_div_rn_f64_full)
$__internal_11_$__cuda_sm20_div_rn_f64_full:
[C---:B------:R-:W-:Y:S01]  /*1fa0*/  FSETP.GEU.AND P1, PT, |R13|.reuse, 1.469367938527859385e-39, PT ;  /* 0x001000000d00780b */ /* 0x040fe20003f2e200 */
[--C-:B------:R-:W-:Y:S01]  /*1fb0*/  IMAD.MOV.U32 R12, RZ, RZ, R14.reuse ;  /* 0x000000ffff0c7224 */ /* 0x100fe200078e000e */
[C---:B------:R-:W-:Y:S01]  /*1fc0*/  LOP3.LUT R2, R13.reuse, 0x800fffff, RZ, 0xc0, !PT ;  /* 0x800fffff0d027812 */ /* 0x040fe200078ec0ff */
[----:B------:R-:W-:Y:S01]  /*1fd0*/  IMAD.MOV.U32 R15, RZ, RZ, R19 ;  /* 0x000000ffff0f7224 */ /* 0x000fe200078e0013 */
[----:B------:R-:W-:Y:S01]  /*1fe0*/  LOP3.LUT R28, R13, 0x7ff00000, RZ, 0xc0, !PT ;  /* 0x7ff000000d1c7812 */ /* 0x000fe200078ec0ff */
[----:B------:R-:W-:Y:S01]  /*1ff0*/  IMAD.MOV.U32 R24, RZ, RZ, 0x1ca00000 ;  /* 0x1ca00000ff187424 */ /* 0x000fe200078e00ff */
[----:B------:R-:W-:Y:S01]  /*2000*/  LOP3.LUT R3, R2, 0x3ff00000, RZ, 0xfc, !PT ;  /* 0x3ff0000002037812 */ /* 0x000fe200078efcff */
[----:B------:R-:W-:Y:S01]  /*2010*/  IMAD.MOV.U32 R2, RZ, RZ, R14 ;  /* 0x000000ffff027224 */ /* 0x000fe200078e000e */
[C---:B------:R-:W-:Y:S01]  /*2020*/  FSETP.GEU.AND P3, PT, |R15|.reuse, 1.469367938527859385e-39, PT ;  /* 0x001000000f00780b */ /* 0x040fe20003f6e200 */
[----:B------:R-:W-:Y:S01]  /*2030*/  IMAD.MOV.U32 R14, RZ, RZ, R16 ;  /* 0x000000ffff0e7224 */ /* 0x000fe200078e0010 */
[----:B------:R-:W-:Y:S01]  /*2040*/  LOP3.LUT R25, R15, 0x7ff00000, RZ, 0xc0, !PT ;  /* 0x7ff000000f197812 */ /* 0x000fe200078ec0ff */
[----:B------:R-:W-:Y:S01]  /*2050*/  IMAD.MOV.U32 R16, RZ, RZ, 0x1 ;  /* 0x00000001ff107424 */ /* 0x000fe200078e00ff */
[----:B------:R-:W-:Y:S01]  /*2060*/  BSSY B2, `(.L_x_166) ;  /* 0x000004e000027945 */ /* 0x000fe20003800000 */
[----:B------:R-:W-:Y:S01]  /*2070*/  @!P1 DMUL R2, R12, 8.98846567431157953865e+307 ;  /* 0x7fe000000c029828 */ /* 0x000fe20000000000 */
[----:B------:R-:W-:Y:S01]  /*2080*/  ISETP.GE.U32.AND P2, PT, R25, R28, PT ;  /* 0x0000001c1900720c */ /* 0x000fe20003f46070 */
[----:B------:R-:W-:-:S04]  /*2090*/  IMAD.MOV.U32 R27, RZ, RZ, R25 ;  /* 0x000000ffff1b7224 */ /* 0x000fc800078e0019 */
[----:B------:R-:W0:Y:S02]  /*20a0*/  MUFU.RCP64H R17, R3 ;  /* 0x0000000300117308 */ /* 0x000e240000001800 */
[----:B------:R-:W-:Y:S02]  /*20b0*/  @!P3 LOP3.LUT R20, R13, 0x7ff00000, RZ, 0xc0, !PT ;  /* 0x7ff000000d14b812 */ /* 0x000fe400078ec0ff */
[----:B------:R-:W-:Y:S02]  /*20c0*/  @!P1 LOP3.LUT R28, R3, 0x7ff00000, RZ, 0xc0, !PT ;  /* 0x7ff00000031c9812 */ /* 0x000fe400078ec0ff */
[----:B------:R-:W-:-:S04]  /*20d0*/  @!P3 ISETP.GE.U32.AND P4, PT, R25, R20, PT ;  /* 0x000000141900b20c */ /* 0x000fc80003f86070 */
[----:B------:R-:W-:-:S04]  /*20e0*/  @!P3 SEL R21, R24, 0x63400000, !P4 ;  /* 0x634000001815b807 */ /* 0x000fc80006000000 */
[----:B------:R-:W-:Y:S01]  /*20f0*/  @!P3 LOP3.LUT R22, R21, 0x80000000, R15, 0xf8, !PT ;  /* 0x800000001516b812 */ /* 0x000fe200078ef80f */
[----:B0-----:R-:W-:-:S03]  /*2100*/  DFMA R18, R16, -R2, 1 ;  /* 0x3ff000001012742b */ /* 0x001fc60000000802 */
[----:B------:R-:W-:Y:S01]  /*2110*/  @!P3 LOP3.LUT R23, R22, 0x100000, RZ, 0xfc, !PT ;  /* 0x001000001617b812 */ /* 0x000fe200078efcff */
[----:B------:R-:W-:-:S04]  /*2120*/  @!P3 IMAD.MOV.U32 R22, RZ, RZ, RZ ;  /* 0x000000ffff16b224 */ /* 0x000fc800078e00ff */
        /* <DEDUP_REMOVED lines=9> */
[----:B------:R-:W-:Y:S01]  /*21c0*/  DMUL R18, R20, R16 ;  /* 0x0000001014127228 */ /* 0x000fe20000000000 */
[----:B------:R-:W-:-:S04]  /*21d0*/  IADD3 R29, R27, -0x1, RZ ;  /* 0xffffffff1b1d7810 */ /* 0x000fc80007ffe0ff */
[----:B------:R-:W-:Y:S01]  /*21e0*/  ISETP.GT.U32.AND P1, PT, R29, 0x7feffffe, PT ;  /* 0x7feffffe1d00780c */ /* 0x000fe20003f24070 */
[----:B------:R-:W-:Y:S02]  /*21f0*/  VIADD R29, R28, 0xffffffff ;  /* 0xffffffff1c1d7836 */ /* 0x000fe40000000000 */
        /* <DEDUP_REMOVED lines=31> */
.L_x_167:
        /* <DEDUP_REMOVED lines=16> */
.L_x_170:
[----:B------:R-:W-:Y:S02]  /*24f0*/  LOP3.LUT R19, R13, 0x80000, RZ, 0xfc, !PT ;  /* 0x000800000d137812 */ /* 0x000fe400078efcff */
[----:B------:R-:W-:Y:S01]  /*2500*/  MOV R18, R12 ;  /* 0x0000000c00127202 */ /* 0x000fe20000000f00 */
[----:B------:R-:W-:Y:S06]  /*2510*/  BRA `(.L_x_168) ;  /* 0x0000000000087947 */ /* 0x000fec0003800000 */
.L_x_169:
[----:B------:R-:W-:Y:S01]  /*2520*/  LOP3.LUT R19, R15, 0x80000, RZ, 0xfc, !PT ;  /* 0x000800000f137812 */ /* 0x000fe200078efcff */
[----:B------:R-:W-:-:S07]  /*2530*/  IMAD.MOV.U32 R18, RZ, RZ, R14 ;  /* 0x000000ffff127224 */ /* 0x000fce00078e000e */
.L_x_168:
[----:B------:R-:W-:Y:S05]  /*2540*/  BSYNC B2 ;  /* 0x0000000000027941 */ /* 0x000fea0003800000 */
.L_x_166:
[----:B------:R-:W-:Y:S02]  /*2550*/  IMAD.MOV.U32 R27, RZ, RZ, 0x0 ;  /* 0x00000000ff1b7424 */ /* 0x000fe400078e00ff */
[----:B------:R-:W-:Y:S02]  /*2560*/  IMAD.MOV.U32 R2, RZ, RZ, R18 ;  /* 0x000000ffff027224 */ /* 0x000fe400078e0012 */
[----:B------:R-:W-:Y:S01]  /*2570*/  IMAD.MOV.U32 R3, RZ, RZ, R19 ;  /* 0x000000ffff037224 */ /* 0x000fe200078e0013 */
[----:B------:R-:W-:Y:S06]  /*2580*/  RET.REL.NODEC R26 `(_ZN2at6native55_GLOBAL__N__6c1c77d0_17_DistanceKernel_cu_7dd49032_293831cdist_backward_kernel_cuda_implIdNS1_5distsIdE1pEEEvPT_PKS6_S9_S9_S9_S6_lllllll) ;  /* 0xffffffd81a9c7950 */ /* 0x000fec0003c3ffff */
        .weak           $__internal_12_$__cuda_sm20_div_s64
        .type           $__internal_12_$__cuda_sm20_div_s64,@function
        .size           $__internal_12_$__cuda_sm20_div_s64,($_ZN2at6native55_GLOBAL__N__6c1c77d0_17_DistanceKernel_cu_7dd49032_293831cdist_backward_kernel_cuda_implIdNS1_5distsIdE1pEEEvPT_PKS6_S9_S9_S9_S6_lllllll$__internal_accurate_pow - $__internal_12_$__cuda_sm20_div_s64)
$__internal_12_$__cuda_sm20_div_s64:
        /* <DEDUP_REMOVED lines=30> */
[----:B------:R-:W-:-:S04]  /*2770*/  IMAD.HI.U32 R16, R17, R23, RZ ;  /* 0x0000001711107227 */ /* 0x000fc800078e00ff */
[----:B------:R-:W-:Y:S02]  /*2780*/  IMAD.X R20, RZ, RZ, ~R15, P0 ;  /* 0x000000ffff147224 */ /* 0x000fe400000e0e0f */
[----:B------:R-:W-:Y:S02]  /*2790*/  IMAD.X R18, RZ, RZ, ~R13, P4 ;  /* 0x000000ffff127224 */ /* 0x000fe400020e0e0d */
[----:B------:R-:W-:-:S03]  /*27a0*/  IMAD.WIDE.U32 R16, P0, R17, R20, R16 ;  /* 0x0000001411107225 */ /* 0x000fc60007800010 */
[----:B------:R-:W-:Y:S01]  /*27b0*/  SEL R18, R18, R13, !P3 ;  /* 0x0000000d12127207 */ /* 0x000fe20005800000 */
[----:B------:R-:W-:Y:S01]  /*27c0*/  IMAD.HI.U32 R15, P1, R19, R23, R16 ;  /* 0x00000017130f7227 */ /* 0x000fe20007820010 */
[----:B------:R-:W-:-:S03]  /*27d0*/  MOV R17, RZ ;  /* 0x000000ff00117202 */ /* 0x000fc60000000f00 */
[CC--:B------:R-:W-:Y:S02]  /*27e0*/  IMAD R16, R19.reuse, R20.reuse, RZ ;  /* 0x0000001413107224 */ /* 0x0c0fe400078e02ff */
[----:B------:R-:W-:-:S03]  /*27f0*/  IMAD.HI.U32 R20, R19, R20, RZ ;  /* 0x0000001413147227 */ /* 0x000fc600078e00ff */
[----:B------:R-:W-:Y:S01]  /*2800*/  IADD3 R15, P2, R16, R15, RZ ;  /* 0x0000000f100f7210 */ /* 0x000fe20007f5e0ff */
[----:B------:R-:W-:-:S04]  /*2810*/  IMAD.X R19, R20, 0x1, R19, P0 ;  /* 0x0000000114137824 */ /* 0x000fc800000e0613 */
        /* <DEDUP_REMOVED lines=42> */
[----:B------:R-:W-:Y:S06]  /*2ac0*/  RET.REL.NODEC R8 `(_ZN2at6native55_GLOBAL__N__6c1c77d0_17_DistanceKernel_cu_7dd49032_293831cdist_backward_kernel_cuda_implIdNS1_5distsIdE1pEEEvPT_PKS6_S9_S9_S9_S6_lllllll) ;  /* 0xffffffd4084c7950 */ /* 0x000fec0003c3ffff */
        .type           $_ZN2at6native55_GLOBAL__N__6c1c77d0_17_DistanceKernel_cu_7dd49032_293831cdist_backward_kernel_cuda_implIdNS1_5distsIdE1pEEEvPT_PKS6_S9_S9_S9_S6_lllllll$__internal_accurate_pow,@function
        .size           $_ZN2at6native55_GLOBAL__N__6c1c77d0_17_DistanceKernel_cu_7dd49032_293831cdist_backward_kernel_cuda_implIdNS1_5distsIdE1pEEEvPT_PKS6_S9_S9_S9_S6_lllllll$__internal_accurate_pow,(.L_x_855 - $_ZN2at6native55_GLOBAL__N__6c1c77d0_17_DistanceKernel_cu_7dd49032_293831cdist_backward_kernel_cuda_implIdNS1_5distsIdE1pEEEvPT_PKS6_S9_S9_S9_S6_lllllll$__internal_accurate_pow)
$_ZN2at6native55_GLOBAL__N__6c1c77d0_17_DistanceKernel_cu_7dd49032_293831cdist_backward_kernel_cuda_implIdNS1_5distsIdE1pEEEvPT_PKS6_S9_S9_S9_S6_lllllll$__internal_accurate_pow:
        /* <DEDUP_REMOVED lines=15> */
[----:B------:R-:W-:-:S05]  /*2bc0*/  @P3 IADD3 R17, R19, -0x100000, RZ ;  /* 0xfff0000013113810 */ /* 0x000fca0007ffe0ff */
        /* <DEDUP_REMOVED lines=9> */
[----:B------:R-:W-:-:S08]  /*2c60*/  DMUL R26, R16, R16 ;  /* 0x00000010101a7228 */ /* 0x000fd00000000000 */
[----:B------:R-:W-:Y:S01]  /*2c70*/  DFMA R20, R26, UR16, R20 ;  /* 0x000000101a147c2b */ /* 0x000fe20008000014 */
[----:B------:R-:W-:Y:S01]  /*2c80*/  UMOV UR16, 0x75488a3f ;  /* 0x75488a3f00107882 */ /* 0x000fe20000000000 */
[----:B------:R-:W-:-:S06]  /*2c90*/  UMOV UR17, 0x3ef3b20a ;  /* 0x3ef3b20a00117882 */ /* 0x000fcc0000000000 */
[----:B------:R-:W-:Y:S01]  /*2ca0*/  DFMA R22, R26, R20, UR16 ;  /* 0x000000101a167e2b */ /* 0x000fe20008000014 */
[----:B------:R-:W-:Y:S01]  /*2cb0*/  UMOV UR16, 0xe4faecd5 ;  /* 0xe4faecd500107882 */ /* 0x000fe20000000000 */
[----:B------:R-:W-:Y:S01]  /*2cc0*/  UMOV UR17, 0x3f1745cd ;  /* 0x3f1745cd00117882 */ /* 0x000fe20000000000 */
[----:B------:R-:W-:-:S05]  /*2cd0*/  DADD R20, R18, -R16 ;  /* 0x0000000012147229 */ /* 0x000fca0000000810 */
[----:B------:R-:W-:Y:S01]  /*2ce0*/  DFMA R22, R26, R22, UR16 ;  /* 0x000000101a167e2b */ /* 0x000fe20008000016 */
        /* <DEDUP_REMOVED lines=16> */
[----:B------:R-:W-:-:S08]  /*2df0*/  DFMA R18, R26, R22, UR16 ;  /* 0x000000101a127e2b */ /* 0x000fd00008000016 */
[----:B------:R-:W-:Y:S01]  /*2e00*/  DADD R28, -R18, UR16 ;  /* 0x00000010121c7e29 */ /* 0x000fe20008000100 */
[----:B------:R-:W-:Y:S01]  /*2e10*/  UMOV UR16, 0xb9e7b0 ;  /* 0x00b9e7b000107882 */ /* 0x000fe20000000000 */
[----:B------:R-:W-:-:S06]  /*2e20*/  UMOV UR17, 0x3c46a4cb ;  /* 0x3c46a4cb00117882 */ /* 0x000fcc0000000000 */
[----:B------:R-:W-:Y:S02]  /*2e30*/  DFMA R28, R26, R22, R28 ;  /* 0x000000161a1c722b */ /* 0x000fe4000000001c */
[----:B------:R-:W-:-:S06]  /*2e40*/  DMUL R22, R16, R16 ;  /* 0x0000001010167228 */ /* 0x000fcc0000000000 */
[----:B------:R-:W-:Y:S02]  /*2e50*/  DADD R28, RZ, R28 ;  /* 0x00000000ff1c7229 */ /* 0x000fe4000000001c */
[----:B------:R-:W-:-:S06]  /*2e60*/  DFMA R26, R16, R16, -R22 ;  /* 0x00000010101a722b */ /* 0x000fcc0000000816 */
[----:B------:R-:W-:Y:S01]  /*2e70*/  DADD R28, R28, -UR16 ;  /* 0x800000101c1c7e29 */ /* 0x000fe20008000000 */
[----:B------:R-:W-:Y:S01]  /*2e80*/  UMOV UR16, 0x80000000 ;  /* 0x8000000000107882 */ /* 0x000fe20000000000 */
[C---:B------:R-:W-:Y:S01]  /*2e90*/  DFMA R24, R16.reuse, R24, R26 ;  /* 0x000000181018722b */ /* 0x040fe2000000001a */
[----:B------:R-:W-:Y:S01]  /*2ea0*/  UMOV UR17, 0x43300000 ;  /* 0x4330000000117882 */ /* 0x000fe20000000000 */
[----:B------:R-:W-:-:S08]  /*2eb0*/  DMUL R26, R16, R22 ;  /* 0x00000016101a7228 */ /* 0x000fd00000000000 */
[----:B------:R-:W-:-:S08]  /*2ec0*/  DFMA R30, R16, R22, -R26 ;  /* 0x00000016101e722b */ /* 0x000fd0000000081a */
[----:B------:R-:W-:Y:S02]  /*2ed0*/  DFMA R30, R20, R22, R30 ;  /* 0x00000016141e722b */ /* 0x000fe4000000001e */
[----:B------:R-:W-:-:S06]  /*2ee0*/  DADD R22, R18, R28 ;  /* 0x0000000012167229 */ /* 0x000fcc000000001c */
[----:B------:R-:W-:Y:S02]  /*2ef0*/  DFMA R24, R16, R24, R30 ;  /* 0x000000181018722b */ /* 0x000fe4000000001e */
[----:B------:R-:W-:-:S08]  /*2f00*/  DADD R30, R18, -R22 ;  /* 0x00000000121e7229 */ /* 0x000fd00000000816 */
[----:B------:R-:W-:Y:S02]  /*2f10*/  DADD R30, R28, R30 ;  /* 0x000000001c1e7229 */ /* 0x000fe4000000001e */
[----:B------:R-:W-:-:S08]  /*2f20*/  DMUL R28, R22, R26 ;  /* 0x0000001a161c7228 */ /* 0x000fd00000000000 */
        /* <DEDUP_REMOVED lines=8> */
[----:B------:R-:W-:Y:S01]  /*2fb0*/  DADD R16, R22, R16 ;  /* 0x0000000016107229 */ /* 0x000fe20000000010 */
[C---:B------:R-:W-:Y:S02]  /*2fc0*/  VIADD R22, R36.reuse, 0xfffffc01 ;  /* 0xfffffc0124167836 */ /* 0x040fe40000000000 */
[----:B------:R-:W-:-:S05]  /*2fd0*/  @P3 VIADD R22, R36, 0xfffffc02 ;  /* 0xfffffc0224163836 */ /* 0x000fca0000000000 */
[----:B------:R-:W-:-:S08]  /*2fe0*/  DADD R16, R28, R16 ;  /* 0x000000001c107229 */ /* 0x000fd00000000010 */
[----:B------:R-:W-:Y:S01]  /*2ff0*/  DADD R24, R20, R16 ;  /* 0x0000000014187229 */ /* 0x000fe20000000010 */
[----:B------:R-:W-:Y:S01]  /*3000*/  LOP3.LUT R20, R22, 0x80000000, RZ, 0x3c, !PT ;  /* 0x8000000016147812 */ /* 0x000fe200078e3cff */
[----:B------:R-:W-:-:S06]  /*3010*/  IMAD.MOV.U32 R21, RZ, RZ, 0x43300000 ;  /* 0x43300000ff157424 */ /* 0x000fcc00078e00ff */
[----:B------:R-:W-:Y:S02]  /*3020*/  DADD R22, R18, R24 ;  /* 0x0000000012167229 */ /* 0x000fe40000000018 */
[----:B------:R-:W-:Y:S01]  /*3030*/  DADD R20, R20, -UR16 ;  /* 0x8000001014147e29 */ /* 0x000fe20008000000 */
[----:B------:R-:W-:Y:S01]  /*3040*/  UMOV UR16, 0xfefa39ef ;  /* 0xfefa39ef00107882 */ /* 0x000fe20000000000 */
[----:B------:R-:W-:-:S04]  /*3050*/  UMOV UR17, 0x3fe62e42 ;  /* 0x3fe62e4200117882 */ /* 0x000fc80000000000 */
[--C-:B------:R-:W-:Y:S02]  /*3060*/  DADD R26, R18, -R22.reuse ;  /* 0x00000000121a7229 */ /* 0x100fe40000000816 */
[----:B------:R-:W-:-:S06]  /*3070*/  DFMA R16, R20, UR16, R22 ;  /* 0x0000001014107c2b */ /* 0x000fcc0008000016 */
[----:B------:R-:W-:Y:S02]  /*3080*/  DADD R26, R24, R26 ;  /* 0x00000000181a7229 */ /* 0x000fe4000000001a */
[----:B------:R-:W-:Y:S01]  /*3090*/  DFMA R18, -R20, UR16, R16 ;  /* 0x0000001014127c2b */ /* 0x000fe20008000110 */
[----:B------:R-:W-:Y:S01]  /*30a0*/  IMAD.MOV.U32 R25, RZ, RZ, R3 ;  /* 0x000000ffff197224 */ /* 0x000fe200078e0003 */
[----:B------:R-:W-:Y:S01]  /*30b0*/  UMOV UR16, 0x3b39803f ;  /* 0x3b39803f00107882 */ /* 0x000fe20000000000 */
[----:B------:R-:W-:Y:S01]  /*30c0*/  UMOV UR17, 0x3c7abc9e ;  /* 0x3c7abc9e00117882 */ /* 0x000fe20000000000 */
[----:B------:R-:W-:Y:S02]  /*30d0*/  IMAD.MOV.U32 R24, RZ, RZ, R2 ;  /* 0x000000ffff187224 */ /* 0x000fe400078e0002 */
[----:B------:R-:W-:Y:S02]  /*30e0*/  IMAD.SHL.U32 R2, R25, 0x2, RZ ;  /* 0x0000000219027824 */ /* 0x000fe400078e00ff */
[----:B------:R-:W-:-:S03]  /*30f0*/  DADD R18, -R22, R18 ;  /* 0x0000000016127229 */ /* 0x000fc60000000112 */
[----:B------:R-:W-:-:S05]  /*3100*/  ISETP.GT.U32.AND P2, PT, R2, -0x2000001, PT ;  /* 0xfdffffff0200780c */ /* 0x000fca0003f44070 */
[----:B------:R-:W-:-:S08]  /*3110*/  DADD R18, R26, -R18 ;  /* 0x000000001a127229 */ /* 0x000fd00000000812 */
[----:B------:R-:W-:Y:S01]  /*3120*/  DFMA R20, R20, UR16, R18 ;  /* 0x0000001014147c2b */ /* 0x000fe20008000012 */
[----:B------:R-:W-:Y:S01]  /*3130*/  UMOV UR16, 0xfefa39ef ;  /* 0xfefa39ef00107882 */ /* 0x000fe20000000000 */
[----:B------:R-:W-:Y:S01]  /*3140*/  LOP3.LUT R19, R25, 0xff0fffff, RZ, 0xc0, !PT ;  /* 0xff0fffff19137812 */ /* 0x000fe200078ec0ff */
[----:B------:R-:W-:-:S03]  /*3150*/  UMOV UR17, 0x3fe62e42 ;  /* 0x3fe62e4200117882 */ /* 0x000fc60000000000 */
[----:B------:R-:W-:Y:S02]  /*3160*/  SEL R25, R19, R25, P2 ;  /* 0x0000001913197207 */ /* 0x000fe40001000000 */
[----:B------:R-:W-:-:S08]  /*3170*/  DADD R2, R16, R20 ;  /* 0x0000000010027229 */ /* 0x000fd00000000014 */
[----:B------:R-:W-:Y:S02]  /*3180*/  DADD R16, R16, -R2 ;  /* 0x0000000010107229 */ /* 0x000fe40000000802 */
[----:B------:R-:W-:-:S06]  /*3190*/  DMUL R22, R2, R24 ;  /* 0x0000001802167228 */ /* 0x000fcc0000000000 */
[----:B------:R-:W-:Y:S02]  /*31a0*/  DADD R16, R20, R16 ;  /* 0x0000000014107229 */ /* 0x000fe40000000010 */
[----:B------:R-:W-:Y:S01]  /*31b0*/  DFMA R2, R2, R24, -R22 ;  /* 0x000000180202722b */ /* 0x000fe20000000816 */
[----:B------:R-:W-:Y:S01]  /*31c0*/  MOV R20, 0x652b82fe ;  /* 0x652b82fe00147802 */ /* 0x000fe20000000f00 */
[----:B------:R-:W-:-:S06]  /*31d0*/  IMAD.MOV.U32 R21, RZ, RZ, 0x3ff71547 ;  /* 0x3ff71547ff157424 */ /* 0x000fcc00078e00ff */
[----:B------:R-:W-:-:S08]  /*31e0*/  DFMA R24, R16, R24, R2 ;  /* 0x000000181018722b */ /* 0x000fd00000000002 */
        /* <DEDUP_REMOVED lines=44> */
[C---:B------:R-:W-:Y:S02]  /*34b0*/  DADD R18, R16.reuse, +INF ;  /* 0x7ff0000010127429 */ /* 0x040fe40000000000 */
[----:B------:R-:W-:-:S08]  /*34c0*/  DSETP.GEU.AND P3, PT, R16, RZ, PT ;  /* 0x000000ff1000722a */ /* 0x000fd00003f6e000 */
[----:B------:R-:W-:Y:S02]  /*34d0*/  FSEL R18, R18, RZ, P3 ;  /* 0x000000ff12127208 */ /* 0x000fe40001800000 */
[----:B------:R-:W-:Y:S01]  /*34e0*/  @!P2 LEA.HI R21, R20, R20, RZ, 0x1 ;  /* 0x000000141415a211 */ /* 0x000fe200078f08ff */
[----:B------:R-:W-:Y:S01]  /*34f0*/  @!P2 IMAD.MOV.U32 R16, RZ, RZ, R2 ;  /* 0x000000ffff10a224 */ /* 0x000fe200078e0002 */
[----:B------:R-:W-:Y:S01]  /*3500*/  FSEL R19, R19, RZ, P3 ;  /* 0x000000ff13137208 */ /* 0x000fe20001800000 */
[----:B------:R-:W-:Y:S01]  /*3510*/  @!P2 IMAD.MOV.U32 R2, RZ, RZ, RZ ;  /* 0x000000ffff02a224 */ /* 0x000fe200078e00ff */
[----:B------:R-:W-:-:S05]  /*3520*/  @!P2 SHF.R.S32.HI R21, RZ, 0x1, R21 ;  /* 0x00000001ff15a819 */ /* 0x000fca0000011415 */
[----:B------:R-:W-:Y:S02]  /*3530*/  @!P2 IMAD.IADD R20, R20, 0x1, -R21 ;  /* 0x000000011414a824 */ /* 0x000fe400078e0a15 */
[----:B------:R-:W-:-:S03]  /*3540*/  @!P2 IMAD R17, R21, 0x100000, R3 ;  /* 0x001000001511a824 */ /* 0x000fc600078e0203 */
[----:B------:R-:W-:-:S06]  /*3550*/  @!P2 LEA R3, R20, 0x3ff00000, 0x14 ;  /* 0x3ff000001403a811 */ /* 0x000fcc00078ea0ff */
[----:B------:R-:W-:-:S11]  /*3560*/  @!P2 DMUL R18, R16, R2 ;  /* 0x000000021012a228 */ /* 0x000fd60000000000 */
.L_x_171:
[----:B------:R-:W-:Y:S01]  /*3570*/  DSETP.NEU.AND P2, PT, |R18|, +INF , PT ;  /* 0x7ff000001200742a */ /* 0x000fe20003f4d200 */
[----:B------:R-:W-:Y:S01]  /*3580*/  IMAD.MOV.U32 R2, RZ, RZ, R32 ;  /* 0x000000ffff027224 */ /* 0x000fe200078e0020 */
[----:B------:R-:W-:Y:S01]  /*3590*/  DADD R22, R24, R22 ;  /* 0x0000000018167229 */ /* 0x000fe20000000016 */
[----:B------:R-:W-:-:S11]  /*35a0*/  IMAD.MOV.U32 R3, RZ, RZ, 0x0 ;  /* 0x00000000ff037424 */ /* 0x000fd600078e00ff */
[----:B------:R-:W-:Y:S01]  /*35b0*/  @P2 DFMA R18, R22, R18, R18 ;  /* 0x000000121612222b */ /* 0x000fe20000000012 */
[----:B------:R-:W-:Y:S10]  /*35c0*/  RET.REL.NODEC R2 `(_ZN2at6native55_GLOBAL__N__6c1c77d0_17_DistanceKernel_cu_7dd49032_293831cdist_backward_kernel_cuda_implIdNS1_5distsIdE1pEEEvPT_PKS6_S9_S9_S9_S6_lllllll) ;  /* 0xffffffc8028c7950 */ /* 0x000ff40003c3ffff */
.L_x_172:
        /* <DEDUP_REMOVED lines=11> */
.L_x_855:


//--------------------- .text._ZN2at6native55_GLOBAL__N__6c1c77d0_17_DistanceKernel_cu_7dd49032_293831pdist_backward_kernel_cuda_implIfNS1_5distsIfE3infEEEvPT_PKS6_S9_S9_llllS6_dd --------------------------
	.section	.text._ZN2at6native55_GLOBAL__N__6c1c77d0_17_DistanceKernel_cu_7dd49032_293831pdist_backward_kernel_cuda_implIfNS1_5distsIfE3infEEEvPT_PKS6_S9_S9_llllS6_dd,"ax",@progbits
	.align	128
.text._ZN2at6native55_GLOBAL__N__6c1c77d0_17_DistanceKernel_cu_7dd49032_293831pdist_backward_kernel_cuda_implIfNS1_5distsIfE3infEEEvPT_PKS6_S9_S9_llllS6_dd:
        .type           _ZN2at6native55_GLOBAL__N__6c1c77d0_17_DistanceKernel_cu_7dd49032_293831pdist_backward_kernel_cuda_implIfNS1_5distsIfE3infEEEvPT_PKS6_S9_S9_llllS6_dd,@function
        .size           _ZN2at6native55_GLOBAL__N__6c1c77d0_17_DistanceKernel_cu_7dd49032_293831pdist_backward_kernel_cuda_implIfNS1_5distsIfE3infEEEvPT_PKS6_S9_S9_llllS6_dd,(.L_x_859 - _ZN2at6native55_GLOBAL__N__6c1c77d0_17_DistanceKernel_cu_7dd49032_293831pdist_backward_kernel_cuda_implIfNS1_5distsIfE3infEEEvPT_PKS6_S9_S9_llllS6_dd)
        .other          _ZN2at6native55_GLOBAL__N__6c1c77d0_17_DistanceKernel_cu_7dd49032_293831pdist_backward_kernel_cuda_implIfNS1_5distsIfE3infEEEvPT_PKS6_S9_S9_llllS6_dd,@"STO_CUDA_ENTRY STV_DEFAULT"
_ZN2at6native55_GLOBAL__N__6c1c77d0_17_DistanceKernel_cu_7dd49032_293831pdist_backward_kernel_cuda_implIfNS1_5distsIfE3infEEEvPT_PKS6_S9_S9_llllS6_dd:
[----:B------:R-:W-:Y:S01]  /*0000*/  LDC R1, c[0x0][0x28] ;  /* 0x00000a00ff017b82 */ /* 0x000fe20000000800 */
[----:B------:R-:W0:Y:S07]  /*0010*/  S2R R10, SR_TID.X ;  /* 0x00000000000a7919 */ /* 0x000e2e0000002100 */
[----:B------:R-:W0:Y:S01]  /*0020*/  S2UR UR4, SR_CTAID.X ;  /* 0x00000000000479c3 */ /* 0x000e220000002500 */
[----:B------:R-:W-:-:S07]  /*0030*/  IMAD.MOV.U32 R11, RZ, RZ, RZ ;  /* 0x000000ffff0b7224 */ /* 0x000fce00078e00ff */
[----:B------:R-:W0:Y:S02]  /*0040*/  LDC R3, c[0x0][RZ] ;  /* 0x00000000ff037b82 */ /* 0x000e240000000800 */
[----:B0-----:R-:W-:Y:S01]  /*0050*/  IMAD.WIDE.U32 R10, R3, UR4, R10 ;  /* 0x00000004030a7c25 */ /* 0x001fe2000f8e000a */
[----:B------:R-:W-:Y:S02]  /*0060*/  ULDC.64 UR4, c[0x0][0x248] ;  /* 0x0000920000047ab9 */ /* 0x000fe40000000a00 */
[----:B------:R-:W-:-:S04]  /*0070*/  ISETP.GE.U32.AND P0, PT, R10, UR4, PT ;  /* 0x000000040a007c0c */ /* 0x000fc8000bf06070 */
[----:B------:R-:W-:-:S13]  /*0080*/  ISETP.GE.AND.EX P0, PT, R11, UR5, PT, P0 ;  /* 0x000000050b007c0c */ /* 0x000fda000bf06300 */
[----:B------:R-:W-:Y:S05]  /*0090*/  @P0 EXIT ;  /* 0x000000000000094d */ /* 0x000fea0003800000 */
[C---:B------:R-:W-:Y:S01]  /*00a0*/  SHF.L.U64.HI R13, R10.reuse, 0x1, R11 ;  /* 0x000000010a0d7819 */ /* 0x040fe2000001020b */
[----:B------:R-:W-:Y:S01]  /*00b0*/  IMAD.SHL.U32 R12, R10, 0x2, RZ ;  /* 0x000000020a0c7824 */ /* 0x000fe200078e00ff */
[----:B------:R-:W-:Y:S01]  /*00c0*/  ULDC.64 UR4, c[0x0][0x260] ;  /* 0x0000980000047ab9 */ /* 0x000fe20000000a00 */
[----:B------:R-:W-:Y:S01]  /*00d0*/  MOV R8, 0x0 ;  /* 0x0000000000087802 */ /* 0x000fe20000000f00 */
[----:B------:R-:W-:Y:S01]  /*00e0*/  IMAD.MOV.U32 R9, RZ, RZ, 0x3fd80000 ;  /* 0x3fd80000ff097424 */ /* 0x000fe200078e00ff */
[----:B------:R-:W0:Y:S01]  /*00f0*/  I2F.F64.S64 R2, R12 ;  /* 0x0000000c00027312 */ /* 0x000e220000301c00 */
[----:B------:R-:W-:Y:S01]  /*0100*/  BSSY B0, `(.L_x_173) ;  /* 0x0000013000007945 */ /* 0x000fe20003800000 */
[----:B0-----:R-:W-:Y:S01]  /*0110*/  DADD R2, -R2, UR4 ;  /* 0x0000000402027e29 */ /* 0x001fe20008000100 */
[----:B------:R-:W-:-:S05]  /*0120*/  ULDC UR4, c[0x0][0x4] ;  /* 0x0000010000047ab9 */ /* 0x000fca0000000800 */
[----:B------:R-:W0:Y:S04]  /*0130*/  MUFU.RSQ64H R5, R3 ;  /* 0x0000000300057308 */ /* 0x000e280000001c00 */
[----:B------:R-:W-:-:S05]  /*0140*/  VIADD R4, R3, 0xfcb00000 ;  /* 0xfcb0000003047836 */ /* 0x000fca0000000000 */
[----:B------:R-:W-:Y:S01]  /*0150*/  ISETP.GE.U32.AND P0, PT, R4, 0x7ca00000, PT ;  /* 0x7ca000000400780c */ /* 0x000fe20003f06070 */
[----:B0-----:R-:W-:-:S08]  /*0160*/  DMUL R6, R4, R4 ;  /* 0x0000000404067228 */ /* 0x001fd00000000000 */
[----:B------:R-:W-:-:S08]  /*0170*/  DFMA R6, R2, -R6, 1 ;  /* 0x3ff000000206742b */ /* 0x000fd00000000806 */
[----:B------:R-:W-:Y:S02]  /*0180*/  DFMA R8, R6, R8, 0.5 ;  /* 0x3fe000000608742b */ /* 0x000fe40000000008 */
[----:B------:R-:W-:-:S08]  /*0190*/  DMUL R6, R4, R6 ;  /* 0x0000000604067228 */ /* 0x000fd00000000000 */
[----:B------:R-:W-:-:S08]  /*01a0*/  DFMA R6, R8, R6, R4 ;  /* 0x000000060806722b */ /* 0x000fd00000000004 */
[----:B------:R-:W-:Y:S02]  /*01b0*/  DMUL R8, R2, R6 ;  /* 0x0000000602087228 */ /* 0x000fe40000000000 */
[----:B------:R-:W-:Y:S02]  /*01c0*/  VIADD R17, R7, 0xfff00000 ;  /* 0xfff0000007117836 */ /* 0x000fe40000000000 */
[----:B------:R-:W-:-:S04]  /*01d0*/  IMAD.MOV.U32 R16, RZ, RZ, R6 ;  /* 0x000000ffff107224 */ /* 0x000fc800078e0006 */
[----:B------:R-:W-:-:S08]  /*01e0*/  DFMA R12, R8, -R8, R2 ;  /* 0x80000008080c722b */ /* 0x000fd00000000002 */
[----:B------:R-:W-:Y:S01]  /*01f0*/  DFMA R14, R12, R16, R8 ;  /* 0x000000100c0e722b */ /* 0x000fe20000000008 */
[----:B------:R-:W-:Y:S10]  /*0200*/  @!P0 BRA `(.L_x_174) ;  /* 0x0000000000088947 */ /* 0x000ff40003800000 */
[----:B------:R-:W-:-:S07]  /*0210*/  MOV R0, 0x230 ;  /* 0x0000023000007802 */ /* 0x000fce0000000f00 */
[----:B------:R-:W-:Y:S05]  /*0220*/  CALL.REL.NOINC `($__internal_13_$__cuda_sm20_dsqrt_rn_f64_mediumpath_v1) ;  /* 0x0000000400ec7944 */ /* 0x000fea0003c00000 */
.L_x_174:
[----:B------:R-:W-:Y:S05]  /*0230*/  BSYNC B0 ;  /* 0x0000000000007941 */ /* 0x000fea0003800000 */
.L_x_173:
[----:B------:R-:W0:Y:S01]  /*0240*/  S2R R4, SR_TID.Y ;  /* 0x0000000000047919 */ /* 0x000e220000002200 */
[----:B------:R-:W-:Y:S01]  /*0250*/  ULDC.64 UR6, c[0x0][0x258] ;  /* 0x0000960000067ab9 */ /* 0x000fe20000000a00 */
[----:B------:R-:W1:Y:S01]  /*0260*/  LDC.64 R2, c[0x0][0x240] ;  /* 0x00009000ff027b82 */ /* 0x000e620000000a00 */
[----:B------:R-:W-:Y:S01]  /*0270*/  DADD R14, -R14, UR6 ;  /* 0x000000060e0e7e29 */ /* 0x000fe20008000100 */
[----:B------:R-:W0:Y:S01]  /*0280*/  S2R R5, SR_CTAID.Y ;  /* 0x0000000000057919 */ /* 0x000e220000002600 */
[----:B------:R-:W-:-:S08]  /*0290*/  ULDC.64 UR8, c[0x0][0x240] ;  /* 0x0000900000087ab9 */ /* 0x000fd00000000a00 */
[----:B------:R-:W2:Y:S02]  /*02a0*/  F2I.S64.F64.TRUNC R14, R14 ;  /* 0x0000000e000e7311 */ /* 0x000ea4000030d900 */
[----:B--2---:R-:W-:Y:S02]  /*02b0*/  IMAD R7, R15, UR8, RZ ;  /* 0x000000080f077c24 */ /* 0x004fe4000f8e02ff */
[----:B-1----:R-:W-:-:S04]  /*02c0*/  IMAD.WIDE.U32 R2, R14, UR8, R2 ;  /* 0x000000080e027c25 */ /* 0x002fc8000f8e0002 */
[----:B------:R-:W-:Y:S02]  /*02d0*/  IMAD R7, R14, UR9, R7 ;  /* 0x000000090e077c24 */ /* 0x000fe4000f8e0207 */
[----:B0-----:R-:W-:Y:S02]  /*02e0*/  IMAD R4, R5, UR4, R4 ;  /* 0x0000000405047c24 */ /* 0x001fe4000f8e0204 */
[----:B------:R-:W-:-:S03]  /*02f0*/  IMAD.IADD R9, R3, 0x1, R7 ;  /* 0x0000000103097824 */ /* 0x000fc600078e0207 */
[----:B------:R-:W-:-:S03]  /*0300*/  SHF.R.S32.HI R5, RZ, 0x1f, R4 ;  /* 0x0000001fff057819 */ /* 0x000fc60000011404 */
[----:B------:R-:W-:-:S05]  /*0310*/  IMAD.WIDE.U32 R12, R14, UR8, R4 ;  /* 0x000000080e0c7c25 */ /* 0x000fca000f8e0004 */
[----:B------:R-:W-:Y:S02]  /*0320*/  IADD3 R16, R7, R13, RZ ;  /* 0x0000000d07107210 */ /* 0x000fe40007ffe0ff */
[----:B------:R-:W-:-:S04]  /*0330*/  ISETP.GE.U32.AND P0, PT, R12, R2, PT ;  /* 0x000000020c00720c */ /* 0x000fc80003f06070 */
[----:B------:R-:W-:-:S13]  /*0340*/  ISETP.GE.AND.EX P0, PT, R16, R9, PT, P0 ;  /* 0x000000091000720c */ /* 0x000fda0003f06300 */
[----:B------:R-:W-:Y:S05]  /*0350*/  @P0 EXIT ;  /* 0x000000000000094d */ /* 0x000fea0003800000 */
[----:B------:R-:W-:Y:S01]  /*0360*/  ULDC.64 UR6, c[0x0][0x230] ;  /* 0x00008c0000067ab9 */ /* 0x000fe20000000a00 */
[----:B------:R-:W-:Y:S01]  /*0370*/  ULDC.64 UR10, c[0x0][0x228] ;  /* 0x00008a00000a7ab9 */ /* 0x000fe20000000a00 */
[----:B------:R-:W-:Y:S01]  /*0380*/  IMAD R3, R11, UR6, RZ ;  /* 0x000000060b037c24 */ /* 0x000fe2000f8e02ff */
[C---:B------:R-:W-:Y:S01]  /*0390*/  LEA R22, P1, R10.reuse, UR10, 0x2 ;  /* 0x0000000a0a167c11 */ /* 0x040fe2000f8210ff */
[----:B------:R-:W-:-:S04]  /*03a0*/  IMAD.WIDE.U32 R6, R10, UR6, RZ ;  /* 0x000000060a067c25 */ /* 0x000fc8000f8e00ff */
[-C--:B------:R-:W-:Y:S01]  /*03b0*/  IMAD R13, R15, R14.reuse, RZ ;  /* 0x0000000e0f0d7224 */ /* 0x080fe200078e02ff */
[C---:B------:R-:W-:Y:S01]  /*03c0*/  LEA.HI.X R23, R10.reuse, UR11, R11, 0x2, P1 ;  /* 0x0000000b0a177c11 */ /* 0x040fe200088f140b */
[----:B------:R-:W-:Y:S01]  /*03d0*/  IMAD R3, R10, UR7, R3 ;  /* 0x000000070a037c24 */ /* 0x000fe2000f8e0203 */
[----:B------:R-:W-:Y:S01]  /*03e0*/  ULDC.64 UR6, c[0x0][0x218] ;  /* 0x0000860000067ab9 */ /* 0x000fe20000000a00 */
[----:B------:R-:W-:Y:S01]  /*03f0*/  IMAD.WIDE.U32 R18, R14, R14, R14 ;  /* 0x0000000e0e127225 */ /* 0x000fe200078e000e */
[----:B------:R-:W-:Y:S01]  /*0400*/  LEA R20, P0, R6, UR6, 0x2 ;  /* 0x0000000606147c11 */ /* 0x000fe2000f8010ff */
[----:B------:R-:W-:Y:S01]  /*0410*/  ULDC.64 UR10, c[0x0][0x220] ;  /* 0x00008800000a7ab9 */ /* 0x000fe20000000a00 */
[----:B------:R-:W-:Y:S01]  /*0420*/  ULDC UR5, c[0x0][0x10] ;  /* 0x0000040000057ab9 */ /* 0x000fe20000000800 */
[----:B------:R-:W-:Y:S01]  /*0430*/  IMAD.IADD R3, R7, 0x1, R3 ;  /* 0x0000000107037824 */ /* 0x000fe200078e0203 */
[----:B------:R-:W-:-:S04]  /*0440*/  ULDC.64 UR12, c[0x0][0x210] ;  /* 0x00008400000c7ab9 */ /* 0x000fc80000000a00 */
[----:B------:R-:W-:Y:S01]  /*0450*/  LEA.HI.X R21, R6, UR7, R3, 0x2, P0 ;  /* 0x0000000706157c11 */ /* 0x000fe200080f1403 */
[----:B------:R-:W-:Y:S01]  /*0460*/  ULDC.64 UR6, c[0x0][0x208] ;  /* 0x0000820000067ab9 */ /* 0x000fe20000000a00 */
[----:B------:R-:W0:Y:S01]  /*0470*/  LDC.64 R6, c[0x0][0x238] ;  /* 0x00008e00ff067b82 */ /* 0x000e220000000a00 */
[----:B------:R-:W5:Y:S01]  /*0480*/  LDG.E R0, desc[UR6][R22.64] ;  /* 0x0000000616007981 */ /* 0x000f62000c1e1900 */
[----:B------:R-:W-:-:S03]  /*0490*/  IMAD R13, R14, R15, R13 ;  /* 0x0000000f0e0d7224 */ /* 0x000fc600078e020d */
[----:B------:R1:W5:Y:S01]  /*04a0*/  LDG.E R3, desc[UR6][R20.64] ;  /* 0x0000000614037981 */ /* 0x000362000c1e1900 */
[----:B------:R-:W-:Y:S01]  /*04b0*/  IMAD.IADD R13, R19, 0x1, R13 ;  /* 0x00000001130d7824 */ /* 0x000fe200078e020d */
[----:B------:R-:W-:Y:S01]  /*04c0*/  IADD3 R19, P1, RZ, -R14, RZ ;  /* 0x8000000eff137210 */ /* 0x000fe20007f3e0ff */
[----:B------:R-:W-:-:S03]  /*04d0*/  UIMAD UR4, UR4, UR5, URZ ;  /* 0x00000005040472a4 */ /* 0x000fc6000f8e023f */
[----:B------:R-:W-:Y:S01]  /*04e0*/  LEA.HI R17, P0, R13, R18, RZ, 0x1 ;  /* 0x000000120d117211 */ /* 0x000fe200078108ff */
[----:B------:R-:W-:Y:S01]  /*04f0*/  USHF.R.S32.HI UR5, URZ, 0x1f, UR4 ;  /* 0x0000001f3f057899 */ /* 0x000fe20008011404 */
[----:B------:R-:W-:-:S03]  /*0500*/  IADD3.X R25, RZ, ~R15, RZ, P1, !PT ;  /* 0x8000000fff197210 */ /* 0x000fc60000ffe4ff */
[----:B------:R-:W-:Y:S01]  /*0510*/  IMAD.X R8, RZ, RZ, R13, P0 ;  /* 0x000000ffff087224 */ /* 0x000fe200000e060d */
[----:B------:R-:W-:-:S04]  /*0520*/  USHF.L.U64.HI UR5, UR4, 0x2, UR5 ;  /* 0x0000000204057899 */ /* 0x000fc80008010205 */
[----:B------:R-:W-:Y:S01]  /*0530*/  SHF.R.S64 R17, R17, 0x1, R8 ;  /* 0x0000000111117819 */ /* 0x000fe20000001008 */
[-C--:B0-----:R-:W-:Y:S01]  /*0540*/  IMAD R18, R25, R6.reuse, RZ ;  /* 0x0000000619127224 */ /* 0x081fe200078e02ff */
[----:B------:R-:W-:Y:S01]  /*0550*/  IADD3 R13, P1, P2, -R14, -0x2, R6 ;  /* 0xfffffffe0e0d7810 */ /* 0x000fe20007a3e106 */
[----:B------:R-:W-:-:S04]  /*0560*/  IMAD.WIDE.U32 R10, R19, R6, R10 ;  /* 0x00000006130a7225 */ /* 0x000fc800078e000a */
[----:B------:R-:W-:Y:S01]  /*0570*/  IMAD R18, R19, R7, R18 ;  /* 0x0000000713127224 */ /* 0x000fe200078e0212 */
[----:B------:R-:W-:Y:S02]  /*0580*/  SHF.R.S32.HI R19, RZ, 0x1, R8 ;  /* 0x00000001ff137819 */ /* 0x000fe40000011408 */
[----:B------:R-:W-:-:S04]  /*0590*/  IADD3 R17, P0, R17, R10, RZ ;  /* 0x0000000a11117210 */ /* 0x000fc80007f1e0ff */
[----:B------:R-:W-:Y:S02]  /*05a0*/  IADD3.X R19, R19, R11, R18, P0, !PT ;  /* 0x0000000b13137210 */ /* 0x000fe400007fe412 */
[----:B------:R-:W-:Y:S02]  /*05b0*/  IADD3.X R11, ~R15, -0x1, R7, P1, P2 ;  /* 0xffffffff0f0b7810 */ /* 0x000fe40000fe4507 */
[--C-:B------:R-:W-:Y:S01]  /*05c0*/  IADD3 R10, P0, P1, R17, 0x1, R14.reuse ;  /* 0x00000001110a7810 */ /* 0x100fe2000791e00e */
[-C--:B------:R-:W-:Y:S02]  /*05d0*/  IMAD R18, R19, R6.reuse, RZ ;  /* 0x0000000613127224 */ /* 0x080fe400078e02ff */
[-C--:B------:R-:W-:Y:S01]  /*05e0*/  IMAD R8, R11, R6.reuse, RZ ;  /* 0x000000060b087224 */ /* 0x080fe200078e02ff */
[--C-:B------:R-:W-:Y:S01]  /*05f0*/  IADD3.X R11, R19, RZ, R15.reuse, P0, P1 ;  /* 0x000000ff130b7210 */ /* 0x100fe200007e240f */
[----:B------:R-:W-:-:S04]  /*0600*/  IMAD.WIDE.U32 R14, R17, R6, R14 ;  /* 0x00000006110e7225 */ /* 0x000fc800078e000e */
[-C--:B------:R-:W-:Y:S02]  /*0610*/  IMAD R19, R17, R7.reuse, R18 ;  /* 0x0000000711137224 */ /* 0x080fe400078e0212 */
[C---:B------:R-:W-:Y:S01]  /*0620*/  IMAD R17, R13.reuse, R7, R8 ;  /* 0x000000070d117224 */ /* 0x040fe200078e0208 */
[----:B------:R-:W-:Y:S01]  /*0630*/  LEA R8, P0, R12, UR10, 0x2 ;  /* 0x0000000a0c087c11 */ /* 0x000fe2000f8010ff */
[----:B------:R-:W-:-:S04]  /*0640*/  IMAD.WIDE.U32 R6, R13, R6, R10 ;  /* 0x000000060d067225 */ /* 0x000fc800078e000a */
[----:B------:R-:W-:Y:S01]  /*0650*/  IMAD.IADD R13, R15, 0x1, R19 ;  /* 0x000000010f0d7824 */ /* 0x000fe200078e0213 */
[----:B------:R-:W-:Y:S01]  /*0660*/  LEA.HI.X R15, R12, UR11, R16, 0x2, P0 ;  /* 0x0000000b0c0f7c11 */ /* 0x000fe200080f1410 */
[----:B------:R-:W-:Y:S02]  /*0670*/  IMAD.IADD R7, R7, 0x1, R17 ;  /* 0x0000000107077824 */ /* 0x000fe400078e0211 */
[----:B------:R-:W-:Y:S02]  /*0680*/  IMAD R13, R13, UR8, RZ ;  /* 0x000000080d0d7c24 */ /* 0x000fe4000f8e02ff */
[----:B------:R-:W-:Y:S02]  /*0690*/  IMAD R11, R11, UR8, RZ ;  /* 0x000000080b0b7c24 */ /* 0x000fe4000f8e02ff */
[----:B------:R-:W-:Y:S02]  /*06a0*/  IMAD R7, R7, UR8, RZ ;  /* 0x0000000807077c24 */ /* 0x000fe4000f8e02ff */
[----:B------:R-:W-:-:S02]  /*06b0*/  IMAD R17, R14, UR9, R13 ;  /* 0x000000090e117c24 */ /* 0x000fc4000f8e020d */
[----:B-1----:R-:W-:Y:S02]  /*06c0*/  IMAD R21, R10, UR9, R11 ;  /* 0x000000090a157c24 */ /* 0x002fe4000f8e020b */
[----:B------:R-:W-:-:S04]  /*06d0*/  IMAD.WIDE.U32 R12, R14, UR8, R4 ;  /* 0x000000080e0c7c25 */ /* 0x000fc8000f8e0004 */
[----:B------:R-:W-:Y:S01]  /*06e0*/  IMAD.WIDE.U32 R10, R10, UR8, R4 ;  /* 0x000000080a0a7c25 */ /* 0x000fe2000f8e0004 */
[----:B------:R-:W-:-:S03]  /*06f0*/  LEA R16, P1, R12, UR12, 0x2 ;  /* 0x0000000c0c107c11 */ /* 0x000fc6000f8210ff */
[C---:B------:R-:W-:Y:S01]  /*0700*/  IMAD.WIDE.U32 R4, R6.reuse, UR8, R4 ;  /* 0x0000000806047c25 */ /* 0x040fe2000f8e0004 */
[----:B------:R-:W-:Y:S01]  /*0710*/  IADD3 R11, R11, R21, RZ ;  /* 0x000000150b0b7210 */ /* 0x000fe20007ffe0ff */
[----:B------:R-:W-:Y:S02]  /*0720*/  USHF.L.U32 UR8, UR4, 0x2, URZ ;  /* 0x0000000204087899 */ /* 0x000fe4000800063f */
[----:B------:R-:W-:Y:S01]  /*0730*/  IMAD R19, R6, UR9, R7 ;  /* 0x0000000906137c24 */ /* 0x000fe2000f8e0207 */
[----:B------:R-:W-:Y:S01]  /*0740*/  LEA R7, P3, R2, UR10, 0x2 ;  /* 0x0000000a02077c11 */ /* 0x000fe2000f8610ff */
[----:B------:R-:W-:Y:S01]  /*0750*/  IMAD.IADD R17, R13, 0x1, R17 ;  /* 0x000000010d117824 */ /* 0x000fe200078e0211 */
[----:B------:R-:W-:Y:S01]  /*0760*/  LEA R6, P2, R10, UR10, 0x2 ;  /* 0x0000000a0a067c11 */ /* 0x000fe2000f8410ff */
[----:B------:R-:W-:Y:S01]  /*0770*/  IMAD.IADD R19, R5, 0x1, R19 ;  /* 0x0000000105137824 */ /* 0x000fe200078e0213 */
[----:B------:R-:W-:Y:S02]  /*0780*/  LEA R14, P0, R4, UR12, 0x2 ;  /* 0x0000000c040e7c11 */ /* 0x000fe4000f8010ff */
[----:B------:R-:W-:-:S02]  /*0790*/  LEA.HI.X R2, R2, UR11, R9, 0x2, P3 ;  /* 0x0000000b02027c11 */ /* 0x000fc400098f1409 */
[----:B------:R-:W-:Y:S02]  /*07a0*/  LEA.HI.X R11, R10, UR11, R11, 0x2, P2 ;  /* 0x0000000b0a0b7c11 */ /* 0x000fe400090f140b */
[----:B------:R-:W-:Y:S02]  /*07b0*/  LEA.HI.X R17, R12, UR13, R17, 0x2, P1 ;  /* 0x0000000d0c117c11 */ /* 0x000fe400088f1411 */
[----:B------:R-:W-:-:S07]  /*07c0*/  LEA.HI.X R19, R4, UR13, R19, 0x2, P0 ;  /* 0x0000000d04137c11 */ /* 0x000fce00080f1413 */
.L_x_175:
[----:B------:R-:W-:Y:S01]  /*07d0*/  IMAD.MOV.U32 R10, RZ, RZ, R6 ;  /* 0x000000ffff0a7224 */ /* 0x000fe200078e0006 */
[----:B0-----:R-:W-:-:S04]  /*07e0*/  MOV R9, R15 ;  /* 0x0000000f00097202 */ /* 0x001fc80000000f00 */
[----:B------:R-:W2:Y:S04]  /*07f0*/  LDG.E R4, desc[UR6][R10.64] ;  /* 0x000000060a047981 */ /* 0x000ea8000c1e1900 */
[----:B------:R-:W2:Y:S01]  /*0800*/  LDG.E R5, desc[UR6][R8.64] ;  /* 0x0000000608057981 */ /* 0x000ea2000c1e1900 */
[----:B------:R-:W-:Y:S02]  /*0810*/  IMAD.MOV.U32 R13, RZ, RZ, R19 ;  /* 0x000000ffff0d7224 */ /* 0x000fe400078e0013 */
[----:B--2---:R-:W-:-:S05]  /*0820*/  FADD.FTZ R5, -R4, R5 ;  /* 0x0000000504057221 */ /* 0x004fca0000010100 */
[C---:B------:R-:W-:Y:S02]  /*0830*/  FSETP.GT.FTZ.AND P0, PT, R5.reuse, RZ, PT ;  /* 0x000000ff0500720b */ /* 0x040fe40003f14000 */
[C---:B------:R-:W-:Y:S02]  /*0840*/  FSETP.GEU.FTZ.AND P1, PT, R5.reuse, RZ, PT ;  /* 0x000000ff0500720b */ /* 0x040fe40003f3e000 */
[----:B-----5:R-:W-:Y:S02]  /*0850*/  FSET.BF.EQ.FTZ.AND R5, |R5|, R0, PT ;  /* 0x000000000505720a */ /* 0x020fe40003812200 */
[----:B------:R-:W-:Y:S02]  /*0860*/  SEL R4, RZ, 0x1, P1 ;  /* 0x00000001ff047807 */ /* 0x000fe40000800000 */
[----:B------:R-:W-:Y:S02]  /*0870*/  IADD3 R6, P1, R6, UR8, RZ ;  /* 0x0000000806067c10 */ /* 0x000fe4000ff3e0ff */
[----:B------:R-:W-:-:S02]  /*0880*/  IADD3 R12, -R4, 0x1, RZ ;  /* 0x00000001040c7810 */ /* 0x000fc40007ffe1ff */
[----:B------:R-:W-:Y:S01]  /*0890*/  IADD3.X R11, R11, UR5, RZ, P1, !PT ;  /* 0x000000050b0b7c10 */ /* 0x000fe20008ffe4ff */
[----:B------:R-:W-:Y:S01]  /*08a0*/  @!P0 IMAD.MOV R12, RZ, RZ, -R4 ;  /* 0x000000ffff0c8224 */ /* 0x000fe200078e0a04 */
[----:B------:R-:W-:Y:S01]  /*08b0*/  IADD3 R8, P0, R8, UR8, RZ ;  /* 0x0000000808087c10 */ /* 0x000fe2000ff1e0ff */
[----:B------:R-:W-:Y:S01]  /*08c0*/  IMAD.MOV.U32 R4, RZ, RZ, R16 ;  /* 0x000000ffff047224 */ /* 0x000fe200078e0010 */
[----:B------:R-:W-:Y:S02]  /*08d0*/  IADD3 R16, P2, R16, UR8, RZ ;  /* 0x0000000810107c10 */ /* 0x000fe4000ff5e0ff */
[----:B------:R-:W-:Y:S02]  /*08e0*/  I2FP.F32.S32 R12, R12 ;  /* 0x0000000c000c7245 */ /* 0x000fe40000201400 */
[----:B------:R-:W-:Y:S02]  /*08f0*/  IADD3.X R15, R15, UR5, RZ, P0, !PT ;  /* 0x000000050f0f7c10 */ /* 0x000fe400087fe4ff */
[----:B------:R-:W-:Y:S01]  /*0900*/  ISETP.GE.U32.AND P0, PT, R8, R7, PT ;  /* 0x000000070800720c */ /* 0x000fe20003f06070 */
[----:B------:R-:W-:-:S03]  /*0910*/  FMUL.FTZ R12, R3, R12 ;  /* 0x0000000c030c7220 */ /* 0x000fc60000410000 */
[----:B------:R-:W-:Y:S01]  /*0920*/  ISETP.GE.U32.AND.EX P0, PT, R15, R2, PT, P0 ;  /* 0x000000020f00720c */ /* 0x000fe20003f06100 */
[----:B------:R-:W-:Y:S01]  /*0930*/  FMUL.FTZ R21, R12, R5 ;  /* 0x000000050c157220 */ /* 0x000fe20000410000 */
[----:B------:R-:W-:Y:S01]  /*0940*/  IMAD.MOV.U32 R5, RZ, RZ, R17 ;  /* 0x000000ffff057224 */ /* 0x000fe200078e0011 */
[----:B------:R-:W-:Y:S02]  /*0950*/  MOV R12, R14 ;  /* 0x0000000e000c7202 */ /* 0x000fe40000000f00 */
[----:B------:R-:W-:Y:S01]  /*0960*/  FADD.FTZ R9, -R21, -RZ ;  /* 0x800000ff15097221 */ /* 0x000fe20000010100 */
[----:B------:R-:W-:Y:S01]  /*0970*/  IADD3 R14, P3, R14, UR8, RZ ;  /* 0x000000080e0e7c10 */ /* 0x000fe2000ff7e0ff */
[----:B------:R0:W-:Y:S01]  /*0980*/  STG.E desc[UR6][R4.64], R21 ;  /* 0x0000001504007986 */ /* 0x0001e2000c101906 */
[----:B------:R-:W-:Y:S02]  /*0990*/  IADD3.X R17, R17, UR5, RZ, P2, !PT ;  /* 0x0000000511117c10 */ /* 0x000fe400097fe4ff */
[----:B------:R-:W-:Y:S01]  /*09a0*/  IADD3.X R19, R19, UR5, RZ, P3, !PT ;  /* 0x0000000513137c10 */ /* 0x000fe20009ffe4ff */
[----:B------:R0:W-:Y:S02]  /*09b0*/  STG.E desc[UR6][R12.64], R9 ;  /* 0x000000090c007986 */ /* 0x0001e4000c101906 */
[----:B------:R-:W-:Y:S06]  /*09c0*/  @!P0 BRA `(.L_x_175) ;  /* 0xfffffffc00808947 */ /* 0x000fec000383ffff */
[----:B------:R-:W-:Y:S05]  /*09d0*/  EXIT ;  /* 0x000000000000794d */ /* 0x000fea0003800000 */
        .weak           $__internal_13_$__cuda_sm20_dsqrt_rn_f64_mediumpath_v1
        .type           $__internal_13_$__cuda_sm20_dsqrt_rn_f64_mediumpath_v1,@function
        .size           $__internal_13_$__cuda_sm20_dsqrt_rn_f64_mediumpath_v1,(.L_x_859 - $__internal_13_$__cuda_sm20_dsqrt_rn_f64_mediumpath_v1)
$__internal_13_$__cuda_sm20_dsqrt_rn_f64_mediumpath_v1:
[----:B------:R-:W-:Y:S01]  /*09e0*/  ISETP.GE.U32.AND P0, PT, R4, -0x3400000, PT ;  /* 0xfcc000000400780c */ /* 0x000fe20003f06070 */
[----:B------:R-:W-:Y:S01]  /*09f0*/  BSSY B1, `(.L_x_176) ;  /* 0x0000024000017945 */ /* 0x000fe20003800000 */
[----:B------:R-:W-:-:S11]  /*0a00*/  IMAD.MOV.U32 R7, RZ, RZ, R17 ;  /* 0x000000ffff077224 */ /* 0x000fd600078e0011 */
[----:B------:R-:W-:Y:S05]  /*0a10*/  @!P0 BRA `(.L_x_177) ;  /* 0x0000000000208947 */ /* 0x000fea0003800000 */
[----:B------:R-:W-:-:S10]  /*0a20*/  DFMA.RM R6, R12, R6, R8 ;  /* 0x000000060c06722b */ /* 0x000fd40000004008 */
[----:B------:R-:W-:-:S05]  /*0a30*/  IADD3 R4, P0, R6, 0x1, RZ ;  /* 0x0000000106047810 */ /* 0x000fca0007f1e0ff */
[----:B------:R-:W-:-:S06]  /*0a40*/  IMAD.X R5, RZ, RZ, R7, P0 ;  /* 0x000000ffff057224 */ /* 0x000fcc00000e0607 */
[----:B------:R-:W-:-:S08]  /*0a50*/  DFMA.RP R2, -R6, R4, R2 ;  /* 0x000000040602722b */ /* 0x000fd00000008102 */
[----:B------:R-:W-:-:S06]  /*0a60*/  DSETP.GT.AND P0, PT, R2, RZ, PT ;  /* 0x000000ff0200722a */ /* 0x000fcc0003f04000 */
[----:B------:R-:W-:Y:S02]  /*0a70*/  FSEL R4, R4, R6, P0 ;  /* 0x0000000604047208 */ /* 0x000fe40000000000 */
[----:B------:R-:W-:Y:S01]  /*0a80*/  FSEL R5, R5, R7, P0 ;  /* 0x0000000705057208 */ /* 0x000fe20000000000 */
[----:B------:R-:W-:Y:S06]  /*0a90*/  BRA `(.L_x_178) ;  /* 0x0000000000647947 */ /* 0x000fec0003800000 */
.L_x_177:
[----:B------:R-:W-:-:S14]  /*0aa0*/  DSETP.NE.AND P0, PT, R2, RZ, PT ;  /* 0x000000ff0200722a */ /* 0x000fdc0003f05000 */
[----:B------:R-:W-:Y:S05]  /*0ab0*/  @!P0 BRA `(.L_x_179) ;  /* 0x0000000000588947 */ /* 0x000fea0003800000 */
[----:B------:R-:W-:-:S13]  /*0ac0*/  ISETP.GE.AND P0, PT, R3, RZ, PT ;  /* 0x000000ff0300720c */ /* 0x000fda0003f06270 */
[----:B------:R-:W-:Y:S01]  /*0ad0*/  @!P0 MOV R4, 0x0 ;  /* 0x0000000000048802 */ /* 0x000fe20000000f00 */
[----:B------:R-:W-:Y:S01]  /*0ae0*/  @!P0 IMAD.MOV.U32 R5, RZ, RZ, -0x80000 ;  /* 0xfff80000ff058424 */ /* 0x000fe200078e00ff */
[----:B------:R-:W-:Y:S06]  /*0af0*/  @!P0 BRA `(.L_x_178) ;  /* 0x00000000004c8947 */ /* 0x000fec0003800000 */
[----:B------:R-:W-:-:S13]  /*0b00*/  ISETP.GT.AND P0, PT, R3, 0x7fefffff, PT ;  /* 0x7fefffff0300780c */ /* 0x000fda0003f04270 */
[----:B------:R-:W-:Y:S05]  /*0b10*/  @P0 BRA `(.L_x_179) ;  /* 0x0000000000400947 */ /* 0x000fea0003800000 */
[----:B------:R-:W-:Y:S01]  /*0b20*/  DMUL R2, R2, 8.11296384146066816958e+31 ;  /* 0x4690000002027828 */ /* 0x000fe20000000000 */
[----:B------:R-:W-:Y:S01]  /*0b30*/  IMAD.MOV.U32 R4, RZ, RZ, RZ ;  /* 0x000000ffff047224 */ /* 0x000fe200078e00ff */
[----:B------:R-:W-:Y:S01]  /*0b40*/  MOV R8, 0x0 ;  /* 0x0000000000087802 */ /* 0x000fe20000000f00 */
[----:B------:R-:W-:-:S03]  /*0b50*/  IMAD.MOV.U32 R9, RZ, RZ, 0x3fd80000 ;  /* 0x3fd80000ff097424 */ /* 0x000fc600078e00ff */
[----:B------:R-:W0:Y:S02]  /*0b60*/  MUFU.RSQ64H R5, R3 ;  /* 0x0000000300057308 */ /* 0x000e240000001c00 */
[----:B0-----:R-:W-:-:S08]  /*0b70*/  DMUL R6, R4, R4 ;  /* 0x0000000404067228 */ /* 0x001fd00000000000 */
[----:B------:R-:W-:-:S08]  /*0b80*/  DFMA R6, R2, -R6, 1 ;  /* 0x3ff000000206742b */ /* 0x000fd00000000806 */
[----:B------:R-:W-:Y:S02]  /*0b90*/  DFMA R8, R6, R8, 0.5 ;  /* 0x3fe000000608742b */ /* 0x000fe40000000008 */
[----:B------:R-:W-:-:S08]  /*0ba0*/  DMUL R6, R4, R6 ;  /* 0x0000000604067228 */ /* 0x000fd00000000000 */
[----:B------:R-:W-:-:S08]  /*0bb0*/  DFMA R6, R8, R6, R4 ;  /* 0x000000060806722b */ /* 0x000fd00000000004 */
[----:B------:R-:W-:Y:S02]  /*0bc0*/  DMUL R4, R2, R6 ;  /* 0x0000000602047228 */ /* 0x000fe40000000000 */
[----:B------:R-:W-:-:S06]  /*0bd0*/  VIADD R7, R7, 0xfff00000 ;  /* 0xfff0000007077836 */ /* 0x000fcc0000000000 */
[----:B------:R-:W-:-:S08]  /*0be0*/  DFMA R8, R4, -R4, R2 ;  /* 0x800000040408722b */ /* 0x000fd00000000002 */
[----:B------:R-:W-:-:S10]  /*0bf0*/  DFMA R4, R6, R8, R4 ;  /* 0x000000080604722b */ /* 0x000fd40000000004 */
[----:B------:R-:W-:Y:S01]  /*0c00*/  IADD3 R5, R5, -0x3500000, RZ ;  /* 0xfcb0000005057810 */ /* 0x000fe20007ffe0ff */
[----:B------:R-:W-:Y:S06]  /*0c10*/  BRA `(.L_x_178) ;  /* 0x0000000000047947 */ /* 0x000fec0003800000 */
.L_x_179:
[----:B------:R-:W-:-:S11]  /*0c20*/  DADD R4, R2, R2 ;  /* 0x0000000002047229 */ /* 0x000fd60000000002 */
.L_x_178:
[----:B------:R-:W-:Y:S05]  /*0c30*/  BSYNC B1 ;  /* 0x0000000000017941 */ /* 0x000fea0003800000 */
.L_x_176:
[----:B------:R-:W-:Y:S01]  /*0c40*/  MOV R2, R0 ;  /* 0x0000000000027202 */ /* 0x000fe20000000f00 */
[----:B------:R-:W-:Y:S02]  /*0c50*/  IMAD.MOV.U32 R3, RZ, RZ, 0x0 ;  /* 0x00000000ff037424 */ /* 0x000fe400078e00ff */
[----:B------:R-:W-:Y:S02]  /*0c60*/  IMAD.MOV.U32 R14, RZ, RZ, R4 ;  /* 0x000000ffff0e7224 */ /* 0x000fe400078e0004 */
[----:B------:R-:W-:Y:S01]  /*0c70*/  IMAD.MOV.U32 R15, RZ, RZ, R5 ;  /* 0x000000ffff0f7224 */ /* 0x000fe200078e0005 */
[----:B------:R-:W-:Y:S06]  /*0c80*/  RET.REL.NODEC R2 `(_ZN2at6native55_GLOBAL__N__6c1c77d0_17_DistanceKernel_cu_7dd49032_293831pdist_backward_kernel_cuda_implIfNS1_5distsIfE3infEEEvPT_PKS6_S9_S9_llllS6_dd) ;  /* 0xfffffff002dc7950 */ /* 0x000fec0003c3ffff */
.L_x_180:
        /* <DEDUP_REMOVED lines=15> */
.L_x_859:


//--------------------- .text._ZN2at6native55_GLOBAL__N__6c1c77d0_17_DistanceKernel_cu_7dd49032_293831pdist_backward_kernel_cuda_implIfNS1_5distsIfE3twoEEEvPT_PKS6_S9_S9_llllS6_dd --------------------------
	.section	.text._ZN2at6native55_GLOBAL__N__6c1c77d0_17_DistanceKernel_cu_7dd49032_293831pdist_backward_kernel_cuda_implIfNS1_5distsIfE3twoEEEvPT_PKS6_S9_S9_llllS6_dd,"ax",@progbits
	.align	128
.text._ZN2at6native55_GLOBAL__N__6c1c77d0_17_DistanceKernel_cu_7dd49032_293831pdist_backward_kernel_cuda_implIfNS1_5distsIfE3twoEEEvPT_PKS6_S9_S9_llllS6_dd:
        .type           _ZN2at6native55_GLOBAL__N__6c1c77d0_17_DistanceKernel_cu_7dd49032_293831pdist_backward_kernel_cuda_implIfNS1_5distsIfE3twoEEEvPT_PKS6_S9_S9_llllS6_dd,@function
        .size           _ZN2at6native55_GLOBAL__N__6c1c77d0_17_DistanceKernel_cu_7dd49032_293831pdist_backward_kernel_cuda_implIfNS1_5distsIfE3twoEEEvPT_PKS6_S9_S9_llllS6_dd,(.L_x_861 - _ZN2at6native55_GLOBAL__N__6c1c77d0_17_DistanceKernel_cu_7dd49032_293831pdist_backward_kernel_cuda_implIfNS1_5distsIfE3twoEEEvPT_PKS6_S9_S9_llllS6_dd)
        .other          _ZN2at6native55_GLOBAL__N__6c1c77d0_17_DistanceKernel_cu_7dd49032_293831pdist_backward_kernel_cuda_implIfNS1_5distsIfE3twoEEEvPT_PKS6_S9_S9_llllS6_dd,@"STO_CUDA_ENTRY STV_DEFAULT"
_ZN2at6native55_GLOBAL__N__6c1c77d0_17_DistanceKernel_cu_7dd49032_293831pdist_backward_kernel_cuda_implIfNS1_5distsIfE3twoEEEvPT_PKS6_S9_S9_llllS6_dd:
        /* <DEDUP_REMOVED lines=16> */
[----:B------:R-:W-:Y:S01]  /*0100*/  ULDC.64 UR6, c[0x0][0x208] ;  /* 0x0000820000067ab9 */ /* 0x000fe20000000a00 */
        /* <DEDUP_REMOVED lines=12> */
[----:B------:R-:W-:Y:S01]  /*01d0*/  VIADD R17, R7, 0xfff00000 ;  /* 0xfff0000007117836 */ /* 0x000fe20000000000 */
[----:B------:R-:W-:-:S05]  /*01e0*/  MOV R16, R6 ;  /* 0x0000000600107202 */ /* 0x000fca0000000f00 */
[----:B------:R-:W-:-:S08]  /*01f0*/  DFMA R12, R8, -R8, R2 ;  /* 0x80000008080c722b */ /* 0x000fd00000000002 */
[----:B------:R-:W-:Y:S01]  /*0200*/  DFMA R14, R12, R16, R8 ;  /* 0x000000100c0e722b */ /* 0x000fe20000000008 */
[----:B------:R-:W-:Y:S10]  /*0210*/  @!P0 BRA `(.L_x_182) ;  /* 0x0000000000088947 */ /* 0x000ff40003800000 */
[----:B------:R-:W-:-:S07]  /*0220*/  MOV R0, 0x240 ;  /* 0x0000024000007802 */ /* 0x000fce0000000f00 */
[----:B------:R-:W-:Y:S05]  /*0230*/  CALL.REL.NOINC `($__internal_14_$__cuda_sm20_dsqrt_rn_f64_mediumpath_v1) ;  /* 0x0000000400d47944 */ /* 0x000fea0003c00000 */
.L_x_182:
[----:B------:R-:W-:Y:S05]  /*0240*/  BSYNC B0 ;  /* 0x0000000000007941 */ /* 0x000fea0003800000 */
.L_x_181:
[----:B------:R-:W0:Y:S01]  /*0250*/  S2R R4, SR_TID.Y ;  /* 0x0000000000047919 */ /* 0x000e220000002200 */
[----:B------:R-:W-:Y:S01]  /*0260*/  ULDC.64 UR8, c[0x0][0x258] ;  /* 0x0000960000087ab9 */ /* 0x000fe20000000a00 */
[----:B------:R-:W1:Y:S01]  /*0270*/  LDC.64 R2, c[0x0][0x240] ;  /* 0x00009000ff027b82 */ /* 0x000e620000000a00 */
[----:B------:R-:W-:Y:S01]  /*0280*/  DADD R14, -R14, UR8 ;  /* 0x000000080e0e7e29 */ /* 0x000fe20008000100 */
[----:B------:R-:W0:Y:S01]  /*0290*/  S2R R5, SR_CTAID.Y ;  /* 0x0000000000057919 */ /* 0x000e220000002600 */
[----:B------:R-:W-:Y:S01]  /*02a0*/  ULDC.64 UR10, c[0x0][0x240] ;  /* 0x00009000000a7ab9 */ /* 0x000fe20000000a00 */
[----:B------:R-:W-:Y:S02]  /*02b0*/  ULDC.64 UR8, c[0x0][0x228] ;  /* 0x00008a0000087ab9 */ /* 0x000fe40000000a00 */
[----:B------:R-:W-:-:S04]  /*02c0*/  LEA R20, P1, R10, UR8, 0x2 ;  /* 0x000000080a147c11 */ /* 0x000fc8000f8210ff */
[----:B------:R-:W-:Y:S01]  /*02d0*/  LEA.HI.X R21, R10, UR9, R11, 0x2, P1 ;  /* 0x000000090a157c11 */ /* 0x000fe200088f140b */
[----:B------:R-:W2:Y:S02]  /*02e0*/  F2I.S64.F64.TRUNC R14, R14 ;  /* 0x0000000e000e7311 */ /* 0x000ea4000030d900 */
[----:B--2---:R-:W-:Y:S02]  /*02f0*/  IMAD R7, R15, UR10, RZ ;  /* 0x0000000a0f077c24 */ /* 0x004fe4000f8e02ff */
[----:B-1----:R-:W-:-:S04]  /*0300*/  IMAD.WIDE.U32 R2, R14, UR10, R2 ;  /* 0x0000000a0e027c25 */ /* 0x002fc8000f8e0002 */
[----:B------:R-:W-:Y:S02]  /*0310*/  IMAD R7, R14, UR11, R7 ;  /* 0x0000000b0e077c24 */ /* 0x000fe4000f8e0207 */
[----:B0-----:R-:W-:Y:S02]  /*0320*/  IMAD R4, R5, UR4, R4 ;  /* 0x0000000405047c24 */ /* 0x001fe4000f8e0204 */
[----:B------:R-:W-:-:S03]  /*0330*/  IMAD.IADD R9, R3, 0x1, R7 ;  /* 0x0000000103097824 */ /* 0x000fc600078e0207 */
[----:B------:R-:W-:-:S03]  /*0340*/  SHF.R.S32.HI R5, RZ, 0x1f, R4 ;  /* 0x0000001fff057819 */ /* 0x000fc60000011404 */
[----:B------:R-:W-:-:S04]  /*0350*/  IMAD.WIDE.U32 R12, R14, UR10, R4 ;  /* 0x0000000a0e0c7c25 */ /* 0x000fc8000f8e0004 */
[----:B------:R-:W-:Y:S01]  /*0360*/  IMAD.IADD R16, R7, 0x1, R13 ;  /* 0x0000000107107824 */ /* 0x000fe200078e020d */
[----:B------:R-:W-:-:S04]  /*0370*/  ISETP.GE.U32.AND P0, PT, R12, R2, PT ;  /* 0x000000020c00720c */ /* 0x000fc80003f06070 */
[----:B------:R-:W-:-:S13]  /*0380*/  ISETP.GE.AND.EX P0, PT, R16, R9, PT, P0 ;  /* 0x000000091000720c */ /* 0x000fda0003f06300 */
[----:B------:R-:W-:Y:S05]  /*0390*/  @P0 EXIT ;  /* 0x000000000000094d */ /* 0x000fea0003800000 */
[----:B------:R-:W5:Y:S01]  /*03a0*/  LDG.E R0, desc[UR6][R20.64] ;  /* 0x0000000614007981 */ /* 0x000f62000c1e1900 */
[----:B------:R-:W-:Y:S01]  /*03b0*/  ULDC.64 UR8, c[0x0][0x230] ;  /* 0x00008c0000087ab9 */ /* 0x000fe20000000a00 */
[-C--:B------:R-:W-:Y:S01]  /*03c0*/  IMAD R13, R15, R14.reuse, RZ ;  /* 0x0000000e0f0d7224 */ /* 0x080fe200078e02ff */
[----:B------:R-:W-:Y:S01]  /*03d0*/  ULDC.64 UR12, c[0x0][0x220] ;  /* 0x00008800000c7ab9 */ /* 0x000fe20000000a00 */
[----:B------:R-:W-:Y:S02]  /*03e0*/  IMAD R3, R11, UR8, RZ ;  /* 0x000000080b037c24 */ /* 0x000fe4000f8e02ff */
[----:B------:R-:W-:Y:S01]  /*03f0*/  IMAD.WIDE.U32 R18, R14, R14, R14 ;  /* 0x0000000e0e127225 */ /* 0x000fe200078e000e */
[----:B------:R-:W-:Y:S01]  /*0400*/  ULDC UR5, c[0x0][0x10] ;  /* 0x0000040000057ab9 */ /* 0x000fe20000000800 */
[----:B------:R-:W-:Y:S02]  /*0410*/  ULDC.64 UR14, c[0x0][0x210] ;  /* 0x00008400000e7ab9 */ /* 0x000fe40000000a00 */
[----:B------:R-:W-:-:S04]  /*0420*/  IMAD.WIDE.U32 R6, R10, UR8, RZ ;  /* 0x000000080a067c25 */ /* 0x000fc8000f8e00ff */
[----:B------:R-:W-:Y:S01]  /*0430*/  IMAD R3, R10, UR9, R3 ;  /* 0x000000090a037c24 */ /* 0x000fe2000f8e0203 */
[----:B------:R-:W-:Y:S02]  /*0440*/  ULDC.64 UR8, c[0x0][0x218] ;  /* 0x0000860000087ab9 */ /* 0x000fe40000000a00 */
[----:B------:R-:W-:Y:S02]  /*0450*/  LEA R22, P0, R6, UR8, 0x2 ;  /* 0x0000000806167c11 */ /* 0x000fe4000f8010ff */
[----:B------:R-:W-:-:S04]  /*0460*/  IADD3 R3, R7, R3, RZ ;  /* 0x0000000307037210 */ /* 0x000fc80007ffe0ff */
[----:B------:R-:W-:Y:S02]  /*0470*/  LEA.HI.X R23, R6, UR9, R3, 0x2, P0 ;  /* 0x0000000906177c11 */ /* 0x000fe400080f1403 */
[----:B------:R-:W0:Y:S01]  /*0480*/  LDC.64 R6, c[0x0][0x238] ;  /* 0x00008e00ff067b82 */ /* 0x000e220000000a00 */
[----:B------:R-:W-:Y:S02]  /*0490*/  IMAD R13, R14, R15, R13 ;  /* 0x0000000f0e0d7224 */ /* 0x000fe400078e020d */
[----:B------:R1:W5:Y:S02]  /*04a0*/  LDG.E R3, desc[UR6][R22.64] ;  /* 0x0000000616037981 */ /* 0x000364000c1e1900 */
[----:B------:R-:W-:Y:S01]  /*04b0*/  IMAD.IADD R13, R19, 0x1, R13 ;  /* 0x00000001130d7824 */ /* 0x000fe200078e020d */
[----:B------:R-:W-:-:S04]  /*04c0*/  IADD3 R19, P1, RZ, -R14, RZ ;  /* 0x8000000eff137210 */ /* 0x000fc80007f3e0ff */
[----:B------:R-:W-:Y:S01]  /*04d0*/  LEA.HI R17, P0, R13, R18, RZ, 0x1 ;  /* 0x000000120d117211 */ /* 0x000fe200078108ff */
[----:B------:R-:W-:-:S03]  /*04e0*/  IMAD.X R25, RZ, RZ, ~R15, P1 ;  /* 0x000000ffff197224 */ /* 0x000fc600008e0e0f */
[----:B------:R-:W-:-:S04]  /*04f0*/  IADD3.X R8, RZ, R13, RZ, P0, !PT ;  /* 0x0000000dff087210 */ /* 0x000fc800007fe4ff */
[----:B------:R-:W-:Y:S01]  /*0500*/  SHF.R.S64 R17, R17, 0x1, R8 ;  /* 0x0000000111117819 */ /* 0x000fe20000001008 */
[-C--:B0-----:R-:W-:Y:S02]  /*0510*/  IMAD R18, R25, R6.reuse, RZ ;  /* 0x0000000619127224 */ /* 0x081fe400078e02ff */
[----:B------:R-:W-:Y:S01]  /*0520*/  IMAD.WIDE.U32 R10, R19, R6, R10 ;  /* 0x00000006130a7225 */ /* 0x000fe200078e000a */
[----:B------:R-:W-:-:S03]  /*0530*/  IADD3 R13, P1, P2, -R14, -0x2, R6 ;  /* 0xfffffffe0e0d7810 */ /* 0x000fc60007a3e106 */
        /* <DEDUP_REMOVED lines=11> */
[C---:B------:R-:W-:Y:S02]  /*05f0*/  IMAD R17, R13.reuse, R7, R8 ;  /* 0x000000070d117224 */ /* 0x040fe400078e0208 */
[----:B------:R-:W-:-:S04]  /*0600*/  IMAD.WIDE.U32 R6, R13, R6, R10 ;  /* 0x000000060d067225 */ /* 0x000fc800078e000a */
[----:B------:R-:W-:Y:S02]  /*0610*/  IMAD.IADD R13, R15, 0x1, R19 ;  /* 0x000000010f0d7824 */ /* 0x000fe400078e0213 */
[----:B------:R-:W-:Y:S01]  /*0620*/  IMAD.IADD R7, R7, 0x1, R17 ;  /* 0x0000000107077824 */ /* 0x000fe200078e0211 */
[C---:B------:R-:W-:Y:S01]  /*0630*/  LEA R8, P0, R12.reuse, UR12, 0x2 ;  /* 0x0000000c0c087c11 */ /* 0x040fe2000f8010ff */
[----:B------:R-:W-:Y:S02]  /*0640*/  IMAD R13, R13, UR10, RZ ;  /* 0x0000000a0d0d7c24 */ /* 0x000fe4000f8e02ff */
[----:B------:R-:W-:Y:S02]  /*0650*/  IMAD R11, R11, UR10, RZ ;  /* 0x0000000a0b0b7c24 */ /* 0x000fe4000f8e02ff */
[----:B------:R-:W-:Y:S01]  /*0660*/  IMAD R7, R7, UR10, RZ ;  /* 0x0000000a07077c24 */ /* 0x000fe2000f8e02ff */
[----:B------:R-:W-:Y:S01]  /*0670*/  LEA.HI.X R15, R12, UR13, R16, 0x2, P0 ;  /* 0x0000000d0c0f7c11 */ /* 0x000fe200080f1410 */
[----:B------:R-:W-:-:S02]  /*0680*/  IMAD R17, R14, UR11, R13 ;  /* 0x0000000b0e117c24 */ /* 0x000fc4000f8e020d */
[----:B------:R-:W-:Y:S02]  /*0690*/  IMAD R19, R10, UR11, R11 ;  /* 0x0000000b0a137c24 */ /* 0x000fe4000f8e020b */
[----:B------:R-:W-:-:S04]  /*06a0*/  IMAD.WIDE.U32 R12, R14, UR10, R4 ;  /* 0x0000000a0e0c7c25 */ /* 0x000fc8000f8e0004 */
[----:B------:R-:W-:-:S04]  /*06b0*/  IMAD.WIDE.U32 R10, R10, UR10, R4 ;  /* 0x0000000a0a0a7c25 */ /* 0x000fc8000f8e0004 */
[----:B------:R-:W-:-:S04]  /*06c0*/  IMAD.WIDE.U32 R4, R6, UR10, R4 ;  /* 0x0000000a06047c25 */ /* 0x000fc8000f8e0004 */
[----:B-1----:R-:W-:Y:S01]  /*06d0*/  IMAD R23, R6, UR11, R7 ;  /* 0x0000000b06177c24 */ /* 0x002fe2000f8e0207 */
[----:B------:R-:W-:Y:S01]  /*06e0*/  UIMAD UR4, UR4, UR5, URZ ;  /* 0x00000005040472a4 */ /* 0x000fe2000f8e023f */
[----:B------:R-:W-:Y:S01]  /*06f0*/  IMAD.IADD R13, R13, 0x1, R17 ;  /* 0x000000010d0d7824 */ /* 0x000fe200078e0211 */
[----:B------:R-:W-:Y:S01]  /*0700*/  LEA R7, P3, R2, UR12, 0x2 ;  /* 0x0000000c02077c11 */ /* 0x000fe2000f8610ff */
[----:B------:R-:W-:Y:S01]  /*0710*/  IMAD.IADD R23, R5, 0x1, R23 ;  /* 0x0000000105177824 */ /* 0x000fe200078e0217 */
[----:B------:R-:W-:Y:S02]  /*0720*/  LEA R6, P1, R12, UR14, 0x2 ;  /* 0x0000000e0c067c11 */ /* 0x000fe4000f8210ff */
[----:B------:R-:W-:Y:S02]  /*0730*/  LEA R16, P2, R10, UR12, 0x2 ;  /* 0x0000000c0a107c11 */ /* 0x000fe4000f8410ff */
[----:B------:R-:W-:Y:S02]  /*0740*/  IADD3 R11, R11, R19, RZ ;  /* 0x000000130b0b7210 */ /* 0x000fe40007ffe0ff */
[----:B------:R-:W-:Y:S01]  /*0750*/  LEA R14, P0, R4, UR14, 0x2 ;  /* 0x0000000e040e7c11 */ /* 0x000fe2000f8010ff */
[----:B------:R-:W-:Y:S01]  /*0760*/  USHF.R.S32.HI UR5, URZ, 0x1f, UR4 ;  /* 0x0000001f3f057899 */ /* 0x000fe20008011404 */
[----:B------:R-:W-:-:S02]  /*0770*/  LEA.HI.X R2, R2, UR13, R9, 0x2, P3 ;  /* 0x0000000d02027c11 */ /* 0x000fc400098f1409 */
[----:B------:R-:W-:Y:S02]  /*0780*/  LEA.HI.X R17, R10, UR13, R11, 0x2, P2 ;  /* 0x0000000d0a117c11 */ /* 0x000fe400090f140b */
[----:B------:R-:W-:Y:S02]  /*0790*/  LEA.HI.X R13, R12, UR15, R13, 0x2, P1 ;  /* 0x0000000f0c0d7c11 */ /* 0x000fe400088f140d */
[----:B------:R-:W-:Y:S01]  /*07a0*/  LEA.HI.X R23, R4, UR15, R23, 0x2, P0 ;  /* 0x0000000f04177c11 */ /* 0x000fe200080f1417 */
[----:B------:R-:W-:Y:S02]  /*07b0*/  USHF.L.U32 UR8, UR4, 0x2, URZ ;  /* 0x0000000204087899 */ /* 0x000fe4000800063f */
[----:B------:R-:W-:-:S12]  /*07c0*/  USHF.L.U64.HI UR5, UR4, 0x2, UR5 ;  /* 0x0000000204057899 */ /* 0x000fd80008010205 */
.L_x_183:
[----:B-----5:R-:W-:-:S13]  /*07d0*/  FSETP.NEU.FTZ.AND P0, PT, R0, RZ, PT ;  /* 0x000000ff0000720b */ /* 0x020fda0003f1d000 */
[----:B------:R-:W-:Y:S01]  /*07e0*/  @P0 MOV R9, R15 ;  /* 0x0000000f00090202 */ /* 0x000fe20000000f00 */
[----:B------:R0:W2:Y:S04]  /*07f0*/  @P0 LDG.E R4, desc[UR6][R16.64] ;  /* 0x0000000610040981 */ /* 0x0000a8000c1e1900 */
[----:B------:R-:W2:Y:S01]  /*0800*/  @P0 LDG.E R5, desc[UR6][R8.64] ;  /* 0x0000000608050981 */ /* 0x000ea2000c1e1900 */
[----:B------:R-:W1:Y:S01]  /*0810*/  @P0 MUFU.RCP R11, R0 ;  /* 0x00000000000b0308 */ /* 0x000e620000001000 */
[----:B------:R-:W-:Y:S02]  /*0820*/  IMAD.MOV.U32 R19, RZ, RZ, RZ ;  /* 0x000000ffff137224 */ /* 0x000fe400078e00ff */
[----:B------:R-:W-:Y:S01]  /*0830*/  IMAD.MOV.U32 R10, RZ, RZ, R14 ;  /* 0x000000ffff0a7224 */ /* 0x000fe200078e000e */
[----:B------:R-:W-:-:S02]  /*0840*/  IADD3 R14, P2, R14, UR8, RZ ;  /* 0x000000080e0e7c10 */ /* 0x000fc4000ff5e0ff */
[----:B0-----:R-:W-:-:S04]  /*0850*/  IADD3 R16, P3, R16, UR8, RZ ;  /* 0x0000000810107c10 */ /* 0x001fc8000ff7e0ff */
[----:B------:R-:W-:Y:S01]  /*0860*/  IADD3.X R17, R17, UR5, RZ, P3, !PT ;  /* 0x0000000511117c10 */ /* 0x000fe20009ffe4ff */
[----:B--2---:R-:W-:Y:S01]  /*0870*/  @P0 FADD.FTZ R4, -R4, R5 ;  /* 0x0000000504040221 */ /* 0x004fe20000010100 */
[----:B------:R-:W-:-:S03]  /*0880*/  MOV R5, R13 ;  /* 0x0000000d00057202 */ /* 0x000fc60000000f00 */
[----:B------:R-:W-:-:S04]  /*0890*/  @P0 FMUL.FTZ R4, R3, R4 ;  /* 0x0000000403040220 */ /* 0x000fc80000410000 */
[----:B-1----:R-:W-:Y:S01]  /*08a0*/  @P0 FMUL.FTZ R19, R4, R11 ;  /* 0x0000000b04130220 */ /* 0x002fe20000410000 */
[----:B------:R-:W-:Y:S01]  /*08b0*/  IMAD.MOV.U32 R4, RZ, RZ, R6 ;  /* 0x000000ffff047224 */ /* 0x000fe200078e0006 */
[----:B------:R-:W-:Y:S01]  /*08c0*/  IADD3 R8, P0, R8, UR8, RZ ;  /* 0x0000000808087c10 */ /* 0x000fe2000ff1e0ff */
[----:B------:R-:W-:Y:S02]  /*08d0*/  IMAD.MOV.U32 R11, RZ, RZ, R23 ;  /* 0x000000ffff0b7224 */ /* 0x000fe400078e0017 */
[----:B------:R-:W-:Y:S01]  /*08e0*/  FADD.FTZ R21, -R19, -RZ ;  /* 0x800000ff13157221 */ /* 0x000fe20000010100 */
[----:B------:R-:W-:Y:S01]  /*08f0*/  IADD3 R6, P1, R6, UR8, RZ ;  /* 0x0000000806067c10 */ /* 0x000fe2000ff3e0ff */
[----:B------:R0:W-:Y:S01]  /*0900*/  STG.E desc[UR6][R4.64], R19 ;  /* 0x0000001304007986 */ /* 0x0001e2000c101906 */
[----:B------:R-:W-:Y:S02]  /*0910*/  IADD3.X R15, R15, UR5, RZ, P0, !PT ;  /* 0x000000050f0f7c10 */ /* 0x000fe400087fe4ff */
[----:B------:R-:W-:Y:S01]  /*0920*/  ISETP.GE.U32.AND P0, PT, R8, R7, PT ;  /* 0x000000070800720c */ /* 0x000fe20003f06070 */
[----:B------:R0:W-:Y:S01]  /*0930*/  STG.E desc[UR6][R10.64], R21 ;  /* 0x000000150a007986 */ /* 0x0001e2000c101906 */
[----:B------:R-:W-:-:S02]  /*0940*/  IADD3.X R13, R13, UR5, RZ, P1, !PT ;  /* 0x000000050d0d7c10 */ /* 0x000fc40008ffe4ff */
[----:B------:R-:W-:Y:S02]  /*0950*/  ISETP.GE.U32.AND.EX P0, PT, R15, R2, PT, P0 ;  /* 0x000000020f00720c */ /* 0x000fe40003f06100 */
[----:B------:R-:W-:-:S11]  /*0960*/  IADD3.X R23, R23, UR5, RZ, P2, !PT ;  /* 0x0000000517177c10 */ /* 0x000fd600097fe4ff */
[----:B0-----:R-:W-:Y:S05]  /*0970*/  @!P0 BRA `(.L_x_183) ;  /* 0xfffffffc00948947 */ /* 0x001fea000383ffff */
[----:B------:R-:W-:Y:S05]  /*0980*/  EXIT ;  /* 0x000000000000794d */ /* 0x000fea0003800000 */
        .weak           $__internal_14_$__cuda_sm20_dsqrt_rn_f64_mediumpath_v1
        .type           $__internal_14_$__cuda_sm20_dsqrt_rn_f64_mediumpath_v1,@function
        .size           $__internal_14_$__cuda_sm20_dsqrt_rn_f64_mediumpath_v1,(.L_x_861 - $__internal_14_$__cuda_sm20_dsqrt_rn_f64_mediumpath_v1)
$__internal_14_$__cuda_sm20_dsqrt_rn_f64_mediumpath_v1:
[----:B------:R-:W-:Y:S01]  /*0990*/  ISETP.GE.U32.AND P0, PT, R4, -0x3400000, PT ;  /* 0xfcc000000400780c */ /* 0x000fe20003f06070 */
[----:B------:R-:W-:Y:S01]  /*09a0*/  BSSY B1, `(.L_x_184) ;  /* 0x0000024000017945 */ /* 0x000fe20003800000 */
[----:B------:R-:W-:-:S11]  /*09b0*/  MOV R7, R17 ;  /* 0x0000001100077202 */ /* 0x000fd60000000f00 */
        /* <DEDUP_REMOVED lines=9> */
.L_x_185:
[----:B------:R-:W-:-:S14]  /*0a50*/  DSETP.NE.AND P0, PT, R2, RZ, PT ;  /* 0x000000ff0200722a */ /* 0x000fdc0003f05000 */
[----:B------:R-:W-:Y:S05]  /*0a60*/  @!P0 BRA `(.L_x_187) ;  /* 0x0000000000588947 */ /* 0x000fea0003800000 */
[----:B------:R-:W-:-:S13]  /*0a70*/  ISETP.GE.AND P0, PT, R3, RZ, PT ;  /* 0x000000ff0300720c */ /* 0x000fda0003f06270 */
[----:B------:R-:W-:Y:S01]  /*0a80*/  @!P0 IMAD.MOV.U32 R4, RZ, RZ, 0x0 ;  /* 0x00000000ff048424 */ /* 0x000fe200078e00ff */
[----:B------:R-:W-:Y:S01]  /*0a90*/  @!P0 MOV R5, 0xfff80000 ;  /* 0xfff8000000058802 */ /* 0x000fe20000000f00 */
        /* <DEDUP_REMOVED lines=17> */
[----:B------:R-:W-:Y:S01]  /*0bb0*/  VIADD R5, R5, 0xfcb00000 ;  /* 0xfcb0000005057836 */ /* 0x000fe20000000000 */
[----:B------:R-:W-:Y:S06]  /*0bc0*/  BRA `(.L_x_186) ;  /* 0x0000000000047947 */ /* 0x000fec0003800000 */
.L_x_187:
[----:B------:R-:W-:-:S11]  /*0bd0*/  DADD R4, R2, R2 ;  /* 0x0000000002047229 */ /* 0x000fd60000000002 */
.L_x_186:
[----:B------:R-:W-:Y:S05]  /*0be0*/  BSYNC B1 ;  /* 0x0000000000017941 */ /* 0x000fea0003800000 */
.L_x_184:
[----:B------:R-:W-:Y:S01]  /*0bf0*/  HFMA2.MMA R3, -RZ, RZ, 0, 0 ;  /* 0x00000000ff037435 */ /* 0x000fe200000001ff */
[----:B------:R-:W-:Y:S01]  /*0c00*/  IMAD.MOV.U32 R2, RZ, RZ, R0 ;  /* 0x000000ffff027224 */ /* 0x000fe200078e0000 */
[----:B------:R-:W-:Y:S01]  /*0c10*/  MOV R14, R4 ;  /* 0x00000004000e7202 */ /* 0x000fe20000000f00 */
[----:B------:R-:W-:-:S03]  /*0c20*/  IMAD.MOV.U32 R15, RZ, RZ, R5 ;  /* 0x000000ffff0f7224 */ /* 0x000fc600078e0005 */
[----:B------:R-:W-:Y:S05]  /*0c30*/  RET.REL.NODEC R2 `(_ZN2at6native55_GLOBAL__N__6c1c77d0_17_DistanceKernel_cu_7dd49032_293831pdist_backward_kernel_cuda_implIfNS1_5distsIfE3twoEEEvPT_PKS6_S9_S9_llllS6_dd) ;  /* 0xfffffff002f07950 */ /* 0x000fea0003c3ffff */
.L_x_188:
        /* <DEDUP_REMOVED lines=12> */
.L_x_861:


//--------------------- .text._ZN2at6native55_GLOBAL__N__6c1c77d0_17_DistanceKernel_cu_7dd49032_293831pdist_backward_kernel_cuda_implIfNS1_5distsIfE6lt_twoEEEvPT_PKS6_S9_S9_llllS6_dd --------------------------
	.section	.text._ZN2at6native55_GLOBAL__N__6c1c77d0_17_DistanceKernel_cu_7dd49032_293831pdist_backward_kernel_cuda_implIfNS1_5distsIfE6lt_twoEEEvPT_PKS6_S9_S9_llllS6_dd,"ax",@progbits
	.align	128
.text._ZN2at6native55_GLOBAL__N__6c1c77d0_17_DistanceKernel_cu_7dd49032_293831pdist_backward_kernel_cuda_implIfNS1_5distsIfE6lt_twoEEEvPT_PKS6_S9_S9_llllS6_dd:
        .type           _ZN2at6native55_GLOBAL__N__6c1c77d0_17_DistanceKernel_cu_7dd49032_293831pdist_backward_kernel_cuda_implIfNS1_5distsIfE6lt_twoEEEvPT_PKS6_S9_S9_llllS6_dd,@function
        .size           _ZN2at6native55_GLOBAL__N__6c1c77d0_17_DistanceKernel_cu_7dd49032_293831pdist_backward_kernel_cuda_implIfNS1_5distsIfE6lt_twoEEEvPT_PKS6_S9_S9_llllS6_dd,(.L_x_863 - _ZN2at6native55_GLOBAL__N__6c1c77d0_17_DistanceKernel_cu_7dd49032_293831pdist_backward_kernel_cuda_implIfNS1_5distsIfE6lt_twoEEEvPT_PKS6_S9_S9_llllS6_dd)
        .other          _ZN2at6native55_GLOBAL__N__6c1c77d0_17_DistanceKernel_cu_7dd49032_293831pdist_backward_kernel_cuda_implIfNS1_5distsIfE6lt_twoEEEvPT_PKS6_S9_S9_llllS6_dd,@"STO_CUDA_ENTRY STV_DEFAULT"
_ZN2at6native55_GLOBAL__N__6c1c77d0_17_DistanceKernel_cu_7dd49032_293831pdist_backward_kernel_cuda_implIfNS1_5distsIfE6lt_twoEEEvPT_PKS6_S9_S9_llllS6_dd:
        /* <DEDUP_REMOVED lines=13> */
[----:B------:R-:W-:Y:S01]  /*00d0*/  IMAD.MOV.U32 R8, RZ, RZ, 0x0 ;  /* 0x00000000ff087424 */ /* 0x000fe200078e00ff */
[----:B------:R-:W-:Y:S01]  /*00e0*/  MOV R9, 0x3fd80000 ;  /* 0x3fd8000000097802 */ /* 0x000fe20000000f00 */
        /* <DEDUP_REMOVED lines=20> */
[----:B------:R-:W-:Y:S05]  /*0230*/  CALL.REL.NOINC `($__internal_15_$__cuda_sm20_dsqrt_rn_f64_mediumpath_v1) ;  /* 0x0000000800d07944 */ /* 0x000fea0003c00000 */
.L_x_190:
[----:B------:R-:W-:Y:S05]  /*0240*/  BSYNC B0 ;  /* 0x0000000000007941 */ /* 0x000fea0003800000 */
.L_x_189:
[----:B------:R-:W0:Y:S01]  /*0250*/  S2R R2, SR_TID.Y ;  /* 0x0000000000027919 */ /* 0x000e220000002200 */
[----:B------:R-:W-:Y:S01]  /*0260*/  ULDC.64 UR8, c[0x0][0x258] ;  /* 0x0000960000087ab9 */ /* 0x000fe20000000a00 */
[----:B------:R-:W1:Y:S01]  /*0270*/  LDC.64 R8, c[0x0][0x240] ;  /* 0x00009000ff087b82 */ /* 0x000e620000000a00 */
[----:B------:R-:W-:Y:S01]  /*0280*/  DADD R12, -R12, UR8 ;  /* 0x000000080c0c7e29 */ /* 0x000fe20008000100 */
[----:B------:R-:W0:Y:S01]  /*0290*/  S2R R3, SR_CTAID.Y ;  /* 0x0000000000037919 */ /* 0x000e220000002600 */
[----:B------:R-:W-:Y:S01]  /*02a0*/  ULDC.64 UR12, c[0x0][0x240] ;  /* 0x00009000000c7ab9 */ /* 0x000fe20000000a00 */
[----:B------:R-:W-:Y:S01]  /*02b0*/  ULDC.64 UR8, c[0x0][0x230] ;  /* 0x00008c0000087ab9 */ /* 0x000fe20000000a00 */
[----:B------:R-:W-:Y:S01]  /*02c0*/  ULDC.64 UR10, c[0x0][0x228] ;  /* 0x00008a00000a7ab9 */ /* 0x000fe20000000a00 */
[----:B------:R-:W-:Y:S01]  /*02d0*/  IMAD R5, R17, UR8, RZ ;  /* 0x0000000811057c24 */ /* 0x000fe2000f8e02ff */
[----:B------:R-:W2:Y:S01]  /*02e0*/  F2I.S64.F64.TRUNC R14, R12 ;  /* 0x0000000c000e7311 */ /* 0x000ea2000030d900 */
[C---:B------:R-:W-:Y:S01]  /*02f0*/  IMAD.WIDE.U32 R6, R16.reuse, UR8, RZ ;  /* 0x0000000810067c25 */ /* 0x040fe2000f8e00ff */
[----:B------:R-:W-:-:S03]  /*0300*/  LEA R24, P2, R16, UR10, 0x2 ;  /* 0x0000000a10187c11 */ /* 0x000fc6000f8410ff */
[C---:B------:R-:W-:Y:S01]  /*0310*/  IMAD R5, R16.reuse, UR9, R5 ;  /* 0x0000000910057c24 */ /* 0x040fe2000f8e0205 */
[----:B------:R-:W-:Y:S01]  /*0320*/  ULDC.64 UR8, c[0x0][0x218] ;  /* 0x0000860000087ab9 */ /* 0x000fe20000000a00 */
[----:B------:R-:W-:Y:S02]  /*0330*/  LEA.HI.X R25, R16, UR11, R17, 0x2, P2 ;  /* 0x0000000b10197c11 */ /* 0x000fe400090f1411 */
[----:B------:R-:W-:Y:S01]  /*0340*/  IMAD.IADD R5, R7, 0x1, R5 ;  /* 0x0000000107057824 */ /* 0x000fe200078e0205 */
[----:B------:R-:W-:-:S04]  /*0350*/  LEA R22, P1, R6, UR8, 0x2 ;  /* 0x0000000806167c11 */ /* 0x000fc8000f8210ff */
[----:B------:R-:W-:Y:S01]  /*0360*/  LEA.HI.X R23, R6, UR9, R5, 0x2, P1 ;  /* 0x0000000906177c11 */ /* 0x000fe200088f1405 */
[----:B--2---:R-:W-:Y:S02]  /*0370*/  IMAD R11, R15, UR12, RZ ;  /* 0x0000000c0f0b7c24 */ /* 0x004fe4000f8e02ff */
[----:B-1----:R-:W-:-:S04]  /*0380*/  IMAD.WIDE.U32 R8, R14, UR12, R8 ;  /* 0x0000000c0e087c25 */ /* 0x002fc8000f8e0008 */
[----:B------:R-:W-:-:S05]  /*0390*/  IMAD R11, R14, UR13, R11 ;  /* 0x0000000d0e0b7c24 */ /* 0x000fca000f8e020b */
[----:B------:R-:W-:Y:S01]  /*03a0*/  IADD3 R4, R9, R11, RZ ;  /* 0x0000000b09047210 */ /* 0x000fe20007ffe0ff */
[----:B0-----:R-:W-:-:S05]  /*03b0*/  IMAD R2, R3, UR4, R2 ;  /* 0x0000000403027c24 */ /* 0x001fca000f8e0202 */
[----:B------:R-:W-:-:S03]  /*03c0*/  SHF.R.S32.HI R3, RZ, 0x1f, R2 ;  /* 0x0000001fff037819 */ /* 0x000fc60000011402 */
[----:B------:R-:W-:-:S04]  /*03d0*/  IMAD.WIDE.U32 R20, R14, UR12, R2 ;  /* 0x0000000c0e147c25 */ /* 0x000fc8000f8e0002 */
[----:B------:R-:W-:Y:S01]  /*03e0*/  IMAD.IADD R13, R11, 0x1, R21 ;  /* 0x000000010b0d7824 */ /* 0x000fe200078e0215 */
[----:B------:R-:W-:-:S04]  /*03f0*/  ISETP.GE.U32.AND P0, PT, R20, R8, PT ;  /* 0x000000081400720c */ /* 0x000fc80003f06070 */
[----:B------:R-:W-:-:S13]  /*0400*/  ISETP.GE.AND.EX P0, PT, R13, R4, PT, P0 ;  /* 0x000000040d00720c */ /* 0x000fda0003f06300 */
[----:B------:R-:W-:Y:S05]  /*0410*/  @P0 EXIT ;  /* 0x000000000000094d */ /* 0x000fea0003800000 */
[----:B------:R0:W5:Y:S01]  /*0420*/  LDG.E R0, desc[UR6][R22.64] ;  /* 0x0000000616007981 */ /* 0x000162000c1e1900 */
[----:B------:R-:W1:Y:S03]  /*0430*/  LDC.64 R10, c[0x0][0x238] ;  /* 0x00008e00ff0a7b82 */ /* 0x000e660000000a00 */
[----:B------:R0:W5:Y:S01]  /*0440*/  LDG.E R6, desc[UR6][R24.64] ;  /* 0x0000000618067981 */ /* 0x000162000c1e1900 */
[-C--:B------:R-:W-:Y:S01]  /*0450*/  IMAD R5, R15, R14.reuse, RZ ;  /* 0x0000000e0f057224 */ /* 0x080fe200078e02ff */
[-C--:B------:R-:W-:Y:S01]  /*0460*/  IADD3 R7, P1, RZ, -R14.reuse, RZ ;  /* 0x8000000eff077210 */ /* 0x080fe20007f3e0ff */
[C---:B------:R-:W-:Y:S01]  /*0470*/  IMAD.WIDE.U32 R18, R14.reuse, R14, R14 ;  /* 0x0000000e0e127225 */ /* 0x040fe200078e000e */
[----:B------:R-:W-:Y:S01]  /*0480*/  ULDC.64 UR8, c[0x0][0x220] ;  /* 0x0000880000087ab9 */ /* 0x000fe20000000a00 */
[----:B------:R-:W-:Y:S01]  /*0490*/  ULDC UR5, c[0x0][0x10] ;  /* 0x0000040000057ab9 */ /* 0x000fe20000000800 */
[----:B------:R-:W-:Y:S01]  /*04a0*/  ULDC.64 UR10, c[0x0][0x210] ;  /* 0x00008400000a7ab9 */ /* 0x000fe20000000a00 */
[----:B------:R-:W-:Y:S01]  /*04b0*/  IMAD R5, R14, R15, R5 ;  /* 0x0000000f0e057224 */ /* 0x000fe200078e0205 */
[----:B------:R-:W-:-:S03]  /*04c0*/  UIMAD UR4, UR4, UR5, URZ ;  /* 0x00000005040472a4 */ /* 0x000fc6000f8e023f */
[----:B------:R-:W-:Y:S01]  /*04d0*/  IMAD.IADD R5, R19, 0x1, R5 ;  /* 0x0000000113057824 */ /* 0x000fe200078e0205 */
[----:B------:R-:W-:Y:S01]  /*04e0*/  USHF.R.S32.HI UR5, URZ, 0x1f, UR4 ;  /* 0x0000001f3f057899 */ /* 0x000fe20008011404 */
[----:B------:R-:W-:-:S03]  /*04f0*/  IMAD.X R19, RZ, RZ, ~R15, P1 ;  /* 0x000000ffff137224 */ /* 0x000fc600008e0e0f */
[----:B------:R-:W-:-:S04]  /*0500*/  LEA.HI R9, P0, R5, R18, RZ, 0x1 ;  /* 0x0000001205097211 */ /* 0x000fc800078108ff */
[----:B------:R-:W-:Y:S01]  /*0510*/  IADD3.X R12, RZ, R5, RZ, P0, !PT ;  /* 0x00000005ff0c7210 */ /* 0x000fe200007fe4ff */
[-C--:B-1----:R-:W-:Y:S01]  /*0520*/  IMAD R18, R19, R10.reuse, RZ ;  /* 0x0000000a13127224 */ /* 0x082fe200078e02ff */
[----:B------:R-:W-:Y:S01]  /*0530*/  IADD3 R5, P1, P2, -R14, -0x2, R10 ;  /* 0xfffffffe0e057810 */ /* 0x000fe20007a3e10a */
[----:B------:R-:W-:Y:S01]  /*0540*/  IMAD.WIDE.U32 R16, R7, R10, R16 ;  /* 0x0000000a07107225 */ /* 0x000fe200078e0010 */
[----:B------:R-:W-:-:S03]  /*0550*/  SHF.R.S64 R9, R9, 0x1, R12 ;  /* 0x0000000109097819 */ /* 0x000fc6000000100c */
        /* <DEDUP_REMOVED lines=9> */
[----:B------:R-:W-:Y:S01]  /*05f0*/  IMAD.WIDE.U32 R14, R9, R10, R14 ;  /* 0x0000000a090e7225 */ /* 0x000fe200078e000e */
[----:B------:R-:W-:-:S03]  /*0600*/  LEA R7, P0, R8, UR8, 0x2 ;  /* 0x0000000808077c11 */ /* 0x000fc6000f8010ff */
[-C--:B------:R-:W-:Y:S01]  /*0610*/  IMAD R17, R9, R11.reuse, R12 ;  /* 0x0000000b09117224 */ /* 0x080fe200078e020c */
[----:B------:R-:W-:Y:S01]  /*0620*/  LEA.HI.X R8, R8, UR9, R4, 0x2, P0 ;  /* 0x0000000908087c11 */ /* 0x000fe200080f1404 */
[----:B------:R-:W1:Y:S01]  /*0630*/  LDC R9, c[0x0][0x250] ;  /* 0x00009400ff097b82 */ /* 0x000e620000000800 */
[----:B------:R-:W-:Y:S02]  /*0640*/  IMAD R21, R5, R11, R16 ;  /* 0x0000000b05157224 */ /* 0x000fe400078e0210 */
[----:B------:R-:W-:Y:S02]  /*0650*/  IMAD.IADD R12, R15, 0x1, R17 ;  /* 0x000000010f0c7824 */ /* 0x000fe400078e0211 */
[----:B------:R-:W-:-:S04]  /*0660*/  IMAD.WIDE.U32 R10, R5, R10, R18 ;  /* 0x0000000a050a7225 */ /* 0x000fc800078e0012 */
[----:B------:R-:W-:Y:S02]  /*0670*/  IMAD R5, R12, UR12, RZ ;  /* 0x0000000c0c057c24 */ /* 0x000fe4000f8e02ff */
[----:B------:R-:W-:Y:S02]  /*0680*/  IMAD.IADD R12, R11, 0x1, R21 ;  /* 0x000000010b0c7824 */ /* 0x000fe400078e0215 */
[----:B------:R-:W-:Y:S02]  /*0690*/  IMAD R15, R19, UR12, RZ ;  /* 0x0000000c130f7c24 */ /* 0x000fe4000f8e02ff */
[----:B------:R-:W-:Y:S02]  /*06a0*/  IMAD R17, R12, UR12, RZ ;  /* 0x0000000c0c117c24 */ /* 0x000fe4000f8e02ff */
[----:B------:R-:W-:Y:S02]  /*06b0*/  IMAD R11, R14, UR13, R5 ;  /* 0x0000000d0e0b7c24 */ /* 0x000fe4000f8e0205 */
[----:B------:R-:W-:-:S02]  /*06c0*/  IMAD R15, R18, UR13, R15 ;  /* 0x0000000d120f7c24 */ /* 0x000fc4000f8e020f */
[----:B------:R-:W-:Y:S01]  /*06d0*/  IMAD.WIDE.U32 R4, R14, UR12, R2 ;  /* 0x0000000c0e047c25 */ /* 0x000fe2000f8e0002 */
[----:B-1----:R-:W-:-:S03]  /*06e0*/  FSETP.GEU.FTZ.AND P0, PT, R9, 1, PT ;  /* 0x3f8000000900780b */ /* 0x002fc60003f1e000 */
[----:B------:R-:W-:Y:S01]  /*06f0*/  IMAD.WIDE.U32 R18, R18, UR12, R2 ;  /* 0x0000000c12127c25 */ /* 0x000fe2000f8e0002 */
[----:B------:R-:W-:-:S03]  /*0700*/  LEA R12, P3, R4, UR10, 0x2 ;  /* 0x0000000a040c7c11 */ /* 0x000fc6000f8610ff */
[----:B------:R-:W-:Y:S01]  /*0710*/  FADD.FTZ R9, R9, -1 ;  /* 0xbf80000009097421 */ /* 0x000fe20000010000 */
[----:B------:R-:W-:Y:S01]  /*0720*/  IADD3 R5, R5, R11, RZ ;  /* 0x0000000b05057210 */ /* 0x000fe20007ffe0ff */
[----:B------:R-:W-:Y:S01]  /*0730*/  IMAD.WIDE.U32 R2, R10, UR12, R2 ;  /* 0x0000000c0a027c25 */ /* 0x000fe2000f8e0002 */
[----:B------:R-:W-:-:S03]  /*0740*/  LEA R14, P2, R18, UR8, 0x2 ;  /* 0x00000008120e7c11 */ /* 0x000fc6000f8410ff */
[----:B------:R-:W-:Y:S01]  /*0750*/  IMAD R17, R10, UR13, R17 ;  /* 0x0000000d0a117c24 */ /* 0x000fe2000f8e0211 */
[----:B------:R-:W-:Y:S01]  /*0760*/  LEA R10, P1, R20, UR8, 0x2 ;  /* 0x00000008140a7c11 */ /* 0x000fe2000f8210ff */
[----:B------:R-:W-:Y:S01]  /*0770*/  IMAD.IADD R15, R19, 0x1, R15 ;  /* 0x00000001130f7824 */ /* 0x000fe200078e020f */
[----:B------:R-:W-:Y:S01]  /*0780*/  LEA R16, P4, R2, UR10, 0x2 ;  /* 0x0000000a02107c11 */ /* 0x000fe2000f8810ff */
[----:B------:R-:W-:Y:S01]  /*0790*/  IMAD.IADD R17, R3, 0x1, R17 ;  /* 0x0000000103117824 */ /* 0x000fe200078e0211 */
[----:B------:R-:W-:Y:S02]  /*07a0*/  LEA.HI.X R11, R20, UR9, R13, 0x2, P1 ;  /* 0x00000009140b7c11 */ /* 0x000fe400088f140d */
[----:B------:R-:W-:Y:S02]  /*07b0*/  LEA.HI.X R15, R18, UR9, R15, 0x2, P2 ;  /* 0x00000009120f7c11 */ /* 0x000fe400090f140f */
[----:B------:R-:W-:Y:S02]  /*07c0*/  LEA.HI.X R13, R4, UR11, R5, 0x2, P3 ;  /* 0x0000000b040d7c11 */ /* 0x000fe400098f1405 */
[----:B------:R-:W-:Y:S01]  /*07d0*/  LEA.HI.X R17, R2, UR11, R17, 0x2, P4 ;  /* 0x0000000b02117c11 */ /* 0x000fe2000a0f1411 */
[----:B0-----:R-:W-:Y:S06]  /*07e0*/  @!P0 BRA `(.L_x_191) ;  /* 0x0000000000a88947 */ /* 0x001fec0003800000 */
[----:B-----5:R-:W0:Y:S01]  /*07f0*/  MUFU.LG2 R18, R6 ;  /* 0x0000000600127308 */ /* 0x020e220000000c00 */
[----:B------:R-:W-:Y:S02]  /*0800*/  USHF.L.U64.HI UR5, UR4, 0x2, UR5 ;  /* 0x0000000204057899 */ /* 0x000fe40008010205 */
[----:B------:R-:W-:Y:S01]  /*0810*/  USHF.L.U32 UR4, UR4, 0x2, URZ ;  /* 0x0000000204047899 */ /* 0x000fe2000800063f */
[----:B0-----:R-:W-:-:S11]  /*0820*/  FMUL.FTZ R18, R9, R18 ;  /* 0x0000001209127220 */ /* 0x001fd60000410000 */
.L_x_192:
[----:B------:R-:W-:-:S13]  /*0830*/  FSETP.NEU.FTZ.AND P1, PT, R6, RZ, PT ;  /* 0x000000ff0600720b */ /* 0x000fda0003f3d000 */
[----:B0-----:R-:W2:Y:S04]  /*0840*/  @P1 LDG.E R2, desc[UR6][R14.64] ;  /* 0x000000060e021981 */ /* 0x001ea8000c1e1900 */
[----:B------:R-:W2:Y:S01]  /*0850*/  @P1 LDG.E R3, desc[UR6][R10.64] ;  /* 0x000000060a031981 */ /* 0x000ea2000c1e1900 */
[----:B------:R-:W-:Y:S01]  /*0860*/  @P1 MUFU.EX2 R20, -R18 ;  /* 0x8000001200141308 */ /* 0x000fe20000000800 */
[----:B------:R-:W-:Y:S02]  /*0870*/  IMAD.MOV.U32 R19, RZ, RZ, RZ ;  /* 0x000000ffff137224 */ /* 0x000fe400078e00ff */
        /* <DEDUP_REMOVED lines=8> */
[----:B------:R-:W-:Y:S01]  /*0900*/  IADD3.X R11, R11, UR5, RZ, P0, !PT ;  /* 0x000000050b0b7c10 */ /* 0x000fe200087fe4ff */
[----:B------:R-:W-:Y:S01]  /*0910*/  @!P2 IMAD.MOV R3, RZ, RZ, -R2 ;  /* 0x000000ffff03a224 */ /* 0x000fe200078e0a02 */
[----:B------:R-:W-:-:S04]  /*0920*/  ISETP.GE.U32.AND P0, PT, R10, R7, PT ;  /* 0x000000070a00720c */ /* 0x000fc80003f06070 */
[----:B------:R-:W-:Y:S02]  /*0930*/  @P1 I2FP.F32.S32 R2, R3 ;  /* 0x0000000300021245 */ /* 0x000fe40000201400 */
[----:B------:R-:W-:Y:S01]  /*0940*/  ISETP.GE.U32.AND.EX P0, PT, R11, R8, PT, P0 ;  /* 0x000000080b00720c */ /* 0x000fe20003f06100 */
[----:B0-----:R-:W-:Y:S01]  /*0950*/  @P1 FMUL.FTZ R5, R9, R4 ;  /* 0x0000000409051220 */ /* 0x001fe20000410000 */
[----:B------:R-:W-:Y:S01]  /*0960*/  IMAD.MOV.U32 R4, RZ, RZ, R16 ;  /* 0x000000ffff047224 */ /* 0x000fe200078e0010 */
[----:B------:R-:W-:-:S04]  /*0970*/  IADD3 R16, P3, R16, UR4, RZ ;  /* 0x0000000410107c10 */ /* 0x000fc8000ff7e0ff */
[----:B------:R-:W0:Y:S02]  /*0980*/  @P1 MUFU.EX2 R5, R5 ;  /* 0x0000000500051308 */ /* 0x000e240000000800 */
[----:B0-----:R-:W-:Y:S01]  /*0990*/  @P1 FMUL.FTZ R3, R2, R5 ;  /* 0x0000000502031220 */ /* 0x001fe20000410000 */
[----:B------:R-:W-:Y:S01]  /*09a0*/  MOV R2, R12 ;  /* 0x0000000c00027202 */ /* 0x000fe20000000f00 */
[----:B------:R-:W-:Y:S01]  /*09b0*/  IMAD.MOV.U32 R5, RZ, RZ, R17 ;  /* 0x000000ffff057224 */ /* 0x000fe200078e0011 */
[----:B------:R-:W-:Y:S01]  /*09c0*/  IADD3 R12, P2, R12, UR4, RZ ;  /* 0x000000040c0c7c10 */ /* 0x000fe2000ff5e0ff */
[----:B------:R-:W-:Y:S01]  /*09d0*/  @P1 FMUL.FTZ R3, R0, R3 ;  /* 0x0000000300031220 */ /* 0x000fe20000410000 */
[----:B------:R-:W-:-:S03]  /*09e0*/  IADD3.X R17, R17, UR5, RZ, P3, !PT ;  /* 0x0000000511117c10 */ /* 0x000fc60009ffe4ff */
[----:B------:R-:W-:Y:S01]  /*09f0*/  @P1 FMUL.FTZ R19, R3, R20 ;  /* 0x0000001403131220 */ /* 0x000fe20000410000 */
[----:B------:R-:W-:Y:S01]  /*0a00*/  IMAD.MOV.U32 R3, RZ, RZ, R13 ;  /* 0x000000ffff037224 */ /* 0x000fe200078e000d */
[----:B------:R-:W-:Y:S02]  /*0a10*/  IADD3 R14, P1, R14, UR4, RZ ;  /* 0x000000040e0e7c10 */ /* 0x000fe4000ff3e0ff */
[----:B------:R-:W-:Y:S01]  /*0a20*/  FADD.FTZ R21, -R19, -RZ ;  /* 0x800000ff13157221 */ /* 0x000fe20000010100 */
[----:B------:R-:W-:Y:S01]  /*0a30*/  IADD3.X R13, R13, UR5, RZ, P2, !PT ;  /* 0x000000050d0d7c10 */ /* 0x000fe200097fe4ff */
[----:B------:R0:W-:Y:S01]  /*0a40*/  STG.E desc[UR6][R2.64], R19 ;  /* 0x0000001302007986 */ /* 0x0001e2000c101906 */
[----:B------:R-:W-:-:S03]  /*0a50*/  IADD3.X R15, R15, UR5, RZ, P1, !PT ;  /* 0x000000050f0f7c10 */ /* 0x000fc60008ffe4ff */
[----:B------:R0:W-:Y:S01]  /*0a60*/  STG.E desc[UR6][R4.64], R21 ;  /* 0x0000001504007986 */ /* 0x0001e2000c101906 */
[----:B------:R-:W-:Y:S05]  /*0a70*/  @!P0 BRA `(.L_x_192) ;  /* 0xfffffffc006c8947 */ /* 0x000fea000383ffff */
[----:B------:R-:W-:Y:S05]  /*0a80*/  EXIT ;  /* 0x000000000000794d */ /* 0x000fea0003800000 */
.L_x_191:
[----:B-----5:R-:W-:Y:S01]  /*0a90*/  FSETP.NEU.FTZ.AND P1, PT, R6, RZ, PT ;  /* 0x000000ff0600720b */ /* 0x020fe20003f3d000 */
[----:B------:R-:W-:Y:S02]  /*0aa0*/  USHF.L.U64.HI UR5, UR4, 0x2, UR5 ;  /* 0x0000000204057899 */ /* 0x000fe40008010205 */
[----:B------:R-:W-:-:S12]  /*0ab0*/  USHF.L.U32 UR4, UR4, 0x2, URZ ;  /* 0x0000000204047899 */ /* 0x000fd8000800063f */
.L_x_195:
[----:B------:R-:W2:Y:S04]  /*0ac0*/  LDG.E R2, desc[UR6][R14.64] ;  /* 0x000000060e027981 */ /* 0x000ea8000c1e1900 */
[----:B------:R-:W2:Y:S01]  /*0ad0*/  LDG.E R3, desc[UR6][R10.64] ;  /* 0x000000060a037981 */ /* 0x000ea2000c1e1900 */
[----:B------:R-:W-:Y:S01]  /*0ae0*/  BSSY B0, `(.L_x_193) ;  /* 0x0000016000007945 */ /* 0x000fe20003800000 */
[----:B------:R-:W-:Y:S01]  /*0af0*/  HFMA2.MMA R19, -RZ, RZ, 0, 0 ;  /* 0x00000000ff137435 */ /* 0x000fe200000001ff */
[----:B--2---:R-:W-:-:S05]  /*0b00*/  FADD.FTZ R2, -R2, R3 ;  /* 0x0000000302027221 */ /* 0x004fca0000010100 */
        /* <DEDUP_REMOVED lines=8> */
[----:B------:R-:W1:Y:S03]  /*0b90*/  MUFU.LG2 R4, R4 ;  /* 0x0000000400047308 */ /* 0x000e660000000c00 */
[----:B------:R-:W-:-:S03]  /*0ba0*/  IADD3 R3, -R2, 0x1, RZ ;  /* 0x0000000102037810 */ /* 0x000fc60007ffe1ff */
[----:B------:R-:W-:Y:S02]  /*0bb0*/  @!P0 IMAD.MOV R3, RZ, RZ, -R2 ;  /* 0x000000ffff038224 */ /* 0x000fe400078e0a02 */
[----:B0-----:R-:W-:-:S03]  /*0bc0*/  FMUL.FTZ R20, R9, R20 ;  /* 0x0000001409147220 */ /* 0x001fc60000410000 */
[----:B------:R-:W-:-:S03]  /*0bd0*/  I2FP.F32.S32 R3, R3 ;  /* 0x0000000300037245 */ /* 0x000fc60000201400 */
[----:B------:R-:W-:Y:S01]  /*0be0*/  MUFU.EX2 R20, -R20 ;  /* 0x8000001400147308 */ /* 0x000fe20000000800 */
[----:B-1----:R-:W-:-:S07]  /*0bf0*/  FMUL.FTZ R5, R9, R4 ;  /* 0x0000000409057220 */ /* 0x002fce0000410000 */
[----:B------:R-:W0:Y:S02]  /*0c00*/  MUFU.EX2 R18, R5 ;  /* 0x0000000500127308 */ /* 0x000e240000000800 */
[----:B0-----:R-:W-:-:S04]  /*0c10*/  FMUL.FTZ R3, R3, R18 ;  /* 0x0000001203037220 */ /* 0x001fc80000410000 */
[----:B------:R-:W-:-:S04]  /*0c20*/  FMUL.FTZ R3, R0, R3 ;  /* 0x0000000300037220 */ /* 0x000fc80000410000 */
[----:B------:R-:W-:-:S07]  /*0c30*/  FMUL.FTZ R19, R3, R20 ;  /* 0x0000001403137220 */ /* 0x000fce0000410000 */
.L_x_194:
[----:B------:R-:W-:Y:S05]  /*0c40*/  BSYNC B0 ;  /* 0x0000000000007941 */ /* 0x000fea0003800000 */
.L_x_193:
[----:B------:R-:W-:Y:S02]  /*0c50*/  IMAD.MOV.U32 R2, RZ, RZ, R12 ;  /* 0x000000ffff027224 */ /* 0x000fe400078e000c */
[----:B------:R-:W-:Y:S01]  /*0c60*/  FADD.FTZ R21, -R19, -RZ ;  /* 0x800000ff13157221 */ /* 0x000fe20000010100 */
[----:B------:R-:W-:Y:S01]  /*0c70*/  IMAD.MOV.U32 R3, RZ, RZ, R13 ;  /* 0x000000ffff037224 */ /* 0x000fe200078e000d */
[----:B------:R-:W-:Y:S01]  /*0c80*/  MOV R4, R16 ;  /* 0x0000001000047202 */ /* 0x000fe20000000f00 */
[----:B------:R-:W-:Y:S01]  /*0c90*/  IMAD.MOV.U32 R5, RZ, RZ, R17 ;  /* 0x000000ffff057224 */ /* 0x000fe200078e0011 */
[----:B------:R-:W-:Y:S02]  /*0ca0*/  IADD3 R10, P0, R10, UR4, RZ ;  /* 0x000000040a0a7c10 */ /* 0x000fe4000ff1e0ff */
[----:B------:R0:W-:Y:S01]  /*0cb0*/  STG.E desc[UR6][R2.64], R19 ;  /* 0x0000001302007986 */ /* 0x0001e2000c101906 */
[----:B------:R-:W-:Y:S02]  /*0cc0*/  IADD3 R14, P2, R14, UR4, RZ ;  /* 0x000000040e0e7c10 */ /* 0x000fe4000ff5e0ff */
[----:B------:R-:W-:Y:S01]  /*0cd0*/  IADD3.X R11, R11, UR5, RZ, P0, !PT ;  /* 0x000000050b0b7c10 */ /* 0x000fe200087fe4ff */
[----:B------:R0:W-:Y:S01]  /*0ce0*/  STG.E desc[UR6][R4.64], R21 ;  /* 0x0000001504007986 */ /* 0x0001e2000c101906 */
[----:B------:R-:W-:-:S02]  /*0cf0*/  ISETP.GE.U32.AND P0, PT, R10, R7, PT ;  /* 0x000000070a00720c */ /* 0x000fc40003f06070 */
[----:B------:R-:W-:Y:S02]  /*0d00*/  IADD3 R12, P3, R12, UR4, RZ ;  /* 0x000000040c0c7c10 */ /* 0x000fe4000ff7e0ff */
[----:B------:R-:W-:Y:S02]  /*0d10*/  ISETP.GE.U32.AND.EX P0, PT, R11, R8, PT, P0 ;  /* 0x000000080b00720c */ /* 0x000fe40003f06100 */
[----:B------:R-:W-:Y:S02]  /*0d20*/  IADD3 R16, P4, R16, UR4, RZ ;  /* 0x0000000410107c10 */ /* 0x000fe4000ff9e0ff */
[----:B------:R-:W-:Y:S02]  /*0d30*/  IADD3.X R15, R15, UR5, RZ, P2, !PT ;  /* 0x000000050f0f7c10 */ /* 0x000fe400097fe4ff */
[----:B------:R-:W-:Y:S02]  /*0d40*/  IADD3.X R13, R13, UR5, RZ, P3, !PT ;  /* 0x000000050d0d7c10 */ /* 0x000fe40009ffe4ff */
[----:B------:R-:W-:-:S05]  /*0d50*/  IADD3.X R17, R17, UR5, RZ, P4, !PT ;  /* 0x0000000511117c10 */ /* 0x000fca000a7fe4ff */
[----:B0-----:R-:W-:Y:S05]  /*0d60*/  @!P0 BRA `(.L_x_195) ;  /* 0xfffffffc00548947 */ /* 0x001fea000383ffff */
[----:B------:R-:W-:Y:S05]  /*0d70*/  EXIT ;  /* 0x000000000000794d */ /* 0x000fea0003800000 */
        .weak           $__internal_15_$__cuda_sm20_dsqrt_rn_f64_mediumpath_v1
        .type           $__internal_15_$__cuda_sm20_dsqrt_rn_f64_mediumpath_v1,@function
        .size           $__internal_15_$__cuda_sm20_dsqrt_rn_f64_mediumpath_v1,(.L_x_863 - $__internal_15_$__cuda_sm20_dsqrt_rn_f64_mediumpath_v1)
$__internal_15_$__cuda_sm20_dsqrt_rn_f64_mediumpath_v1:
        /* <DEDUP_REMOVED lines=12> */
.L_x_197:
        /* <DEDUP_REMOVED lines=24> */
.L_x_199:
[----:B------:R-:W-:-:S11]  /*0fc0*/  DADD R4, R2, R2 ;  /* 0x0000000002047229 */ /* 0x000fd60000000002 */
.L_x_198:
[----:B------:R-:W-:Y:S05]  /*0fd0*/  BSYNC B1 ;  /* 0x0000000000017941 */ /* 0x000fea0003800000 */
.L_x_196:
[----:B------:R-:W-:Y:S01]  /*0fe0*/  IMAD.MOV.U32 R2, RZ, RZ, R0 ;  /* 0x000000ffff027224 */ /* 0x000fe200078e0000 */
[----:B------:R-:W-:Y:S01]  /*0ff0*/  MOV R13, R5 ;  /* 0x00000005000d7202 */ /* 0x000fe20000000f00 */
[----:B------:R-:W-:Y:S02]  /*1000*/  IMAD.MOV.U32 R3, RZ, RZ, 0x0 ;  /* 0x00000000ff037424 */ /* 0x000fe400078e00ff */
[----:B------:R-:W-:Y:S02]  /*1010*/  IMAD.MOV.U32 R12, RZ, RZ, R4 ;  /* 0x000000ffff0c7224 */ /* 0x000fe400078e0004 */
[----:B------:R-:W-:Y:S05]  /*1020*/  RET.REL.NODEC R2 `(_ZN2at6native55_GLOBAL__N__6c1c77d0_17_DistanceKernel_cu_7dd49032_293831pdist_backward_kernel_cuda_implIfNS1_5distsIfE6lt_twoEEEvPT_PKS6_S9_S9_llllS6_dd) ;  /* 0xffffffec02f47950 */ /* 0x000fea0003c3ffff */
.L_x_200:
        /* <DEDUP_REMOVED lines=13> */
.L_x_863:


//--------------------- .text._ZN2at6native55_GLOBAL__N__6c1c77d0_17_DistanceKernel_cu_7dd49032_293831pdist_backward_kernel_cuda_implIfNS1_5distsIfE3oneEEEvPT_PKS6_S9_S9_llllS6_dd --------------------------
	.section	.text._ZN2at6native55_GLOBAL__N__6c1c77d0_17_DistanceKernel_cu_7dd49032_293831pdist_backward_kernel_cuda_implIfNS1_5distsIfE3oneEEEvPT_PKS6_S9_S9_llllS6_dd,"ax",@progbits
	.align	128
.text._ZN2at6native55_GLOBAL__N__6c1c77d0_17_DistanceKernel_cu_7dd49032_293831pdist_backward_kernel_cuda_implIfNS1_5distsIfE3oneEEEvPT_PKS6_S9_S9_llllS6_dd:
        .type           _ZN2at6native55_GLOBAL__N__6c1c77d0_17_DistanceKernel_cu_7dd49032_293831pdist_backward_kernel_cuda_implIfNS1_5distsIfE3oneEEEvPT_PKS6_S9_S9_llllS6_dd,@function
        .size           _ZN2at6native55_GLOBAL__N__6c1c77d0_17_DistanceKernel_cu_7dd49032_293831pdist_backward_kernel_cuda_implIfNS1_5distsIfE3oneEEEvPT_PKS6_S9_S9_llllS6_dd,(.L_x_865 - _ZN2at6native55_GLOBAL__N__6c1c77d0_17_DistanceKernel_cu_7dd49032_293831pdist_backward_kernel_cuda_implIfNS1_5distsIfE3oneEEEvPT_PKS6_S9_S9_llllS6_dd)
        .other          _ZN2at6native55_GLOBAL__N__6c1c77d0_17_DistanceKernel_cu_7dd49032_293831pdist_backward_kernel_cuda_implIfNS1_5distsIfE3oneEEEvPT_PKS6_S9_S9_llllS6_dd,@"STO_CUDA_ENTRY STV_DEFAULT"
_ZN2at6native55_GLOBAL__N__6c1c77d0_17_DistanceKernel_cu_7dd49032_293831pdist_backward_kernel_cuda_implIfNS1_5distsIfE3oneEEEvPT_PKS6_S9_S9_llllS6_dd:
        /* <DEDUP_REMOVED lines=34> */
[----:B------:R-:W-:Y:S05]  /*0220*/  CALL.REL.NOINC `($__internal_16_$__cuda_sm20_dsqrt_rn_f64_mediumpath_v1) ;  /* 0x0000000400d47944 */ /* 0x000fea0003c00000 */
.L_x_202:
[----:B------:R-:W-:Y:S05]  /*0230*/  BSYNC B0 ;  /* 0x0000000000007941 */ /* 0x000fea0003800000 */
.L_x_201:
        /* <DEDUP_REMOVED lines=10> */
[----:B0-----:R-:W-:-:S05]  /*02e0*/  IMAD R4, R5, UR4, R4 ;  /* 0x0000000405047c24 */ /* 0x001fca000f8e0204 */
[----:B------:R-:W-:-:S03]  /*02f0*/  SHF.R.S32.HI R5, RZ, 0x1f, R4 ;  /* 0x0000001fff057819 */ /* 0x000fc60000011404 */
[----:B------:R-:W-:-:S05]  /*0300*/  IMAD.WIDE.U32 R8, R16, UR8, R4 ;  /* 0x0000000810087c25 */ /* 0x000fca000f8e0004 */
[----:B------:R-:W-:Y:S01]  /*0310*/  IADD3 R14, R7, R9, RZ ;  /* 0x00000009070e7210 */ /* 0x000fe20007ffe0ff */
[----:B------:R-:W-:Y:S01]  /*0320*/  IMAD.IADD R7, R3, 0x1, R7 ;  /* 0x0000000103077824 */ /* 0x000fe200078e0207 */
[----:B------:R-:W-:-:S04]  /*0330*/  ISETP.GE.U32.AND P0, PT, R8, R2, PT ;  /* 0x000000020800720c */ /* 0x000fc80003f06070 */
[----:B------:R-:W-:-:S13]  /*0340*/  ISETP.GE.AND.EX P0, PT, R14, R7, PT, P0 ;  /* 0x000000070e00720c */ /* 0x000fda0003f06300 */
[----:B------:R-:W-:Y:S05]  /*0350*/  @P0 EXIT ;  /* 0x000000000000094d */ /* 0x000fea0003800000 */
[----:B------:R-:W-:Y:S01]  /*0360*/  ULDC.64 UR6, c[0x0][0x230] ;  /* 0x00008c0000067ab9 */ /* 0x000fe20000000a00 */
[-C--:B------:R-:W-:Y:S01]  /*0370*/  IMAD.WIDE.U32 R18, R16, R16.reuse, R16 ;  /* 0x0000001010127225 */ /* 0x080fe200078e0010 */
[----:B------:R-:W-:Y:S01]  /*0380*/  IADD3 R9, P1, RZ, -R16, RZ ;  /* 0x80000010ff097210 */ /* 0x000fe20007f3e0ff */
[----:B------:R-:W-:Y:S01]  /*0390*/  ULDC.64 UR10, c[0x0][0x220] ;  /* 0x00008800000a7ab9 */ /* 0x000fe20000000a00 */
[----:B------:R-:W-:Y:S01]  /*03a0*/  ULDC UR5, c[0x0][0x10] ;  /* 0x0000040000057ab9 */ /* 0x000fe20000000800 */
[----:B------:R-:W-:Y:S01]  /*03b0*/  IMAD R3, R11, UR6, RZ ;  /* 0x000000060b037c24 */ /* 0x000fe2000f8e02ff */
[----:B------:R-:W-:Y:S01]  /*03c0*/  ULDC.64 UR12, c[0x0][0x210] ;  /* 0x00008400000c7ab9 */ /* 0x000fe20000000a00 */
[----:B------:R-:W-:-:S04]  /*03d0*/  IMAD.WIDE.U32 R12, R10, UR6, RZ ;  /* 0x000000060a0c7c25 */ /* 0x000fc8000f8e00ff */
[----:B------:R-:W-:Y:S01]  /*03e0*/  IMAD R3, R10, UR7, R3 ;  /* 0x000000070a037c24 */ /* 0x000fe2000f8e0203 */
[----:B------:R-:W-:Y:S02]  /*03f0*/  ULDC.64 UR6, c[0x0][0x218] ;  /* 0x0000860000067ab9 */ /* 0x000fe40000000a00 */
[----:B------:R-:W-:Y:S01]  /*0400*/  LEA R20, P0, R12, UR6, 0x2 ;  /* 0x000000060c147c11 */ /* 0x000fe2000f8010ff */
[----:B------:R-:W-:-:S05]  /*0410*/  IMAD.IADD R3, R13, 0x1, R3 ;  /* 0x000000010d037824 */ /* 0x000fca00078e0203 */
[----:B------:R-:W-:Y:S02]  /*0420*/  LEA.HI.X R21, R12, UR7, R3, 0x2, P0 ;  /* 0x000000070c157c11 */ /* 0x000fe400080f1403 */
[----:B------:R-:W0:Y:S01]  /*0430*/  LDC.64 R12, c[0x0][0x238] ;  /* 0x00008e00ff0c7b82 */ /* 0x000e220000000a00 */
[----:B------:R-:W-:Y:S01]  /*0440*/  IMAD R3, R17, R16, RZ ;  /* 0x0000001011037224 */ /* 0x000fe200078e02ff */
[----:B------:R-:W-:Y:S02]  /*0450*/  ULDC.64 UR6, c[0x0][0x208] ;  /* 0x0000820000067ab9 */ /* 0x000fe40000000a00 */
[----:B------:R1:W5:Y:S01]  /*0460*/  LDG.E R0, desc[UR6][R20.64] ;  /* 0x0000000614007981 */ /* 0x000362000c1e1900 */
[----:B------:R-:W-:Y:S01]  /*0470*/  IMAD R3, R16, R17, R3 ;  /* 0x0000001110037224 */ /* 0x000fe200078e0203 */
[----:B------:R-:W-:-:S03]  /*0480*/  UIMAD UR4, UR4, UR5, URZ ;  /* 0x00000005040472a4 */ /* 0x000fc6000f8e023f */
[----:B------:R-:W-:Y:S01]  /*0490*/  IMAD.IADD R3, R19, 0x1, R3 ;  /* 0x0000000113037824 */ /* 0x000fe200078e0203 */
[----:B------:R-:W-:Y:S01]  /*04a0*/  IADD3.X R19, RZ, ~R17, RZ, P1, !PT ;  /* 0x80000011ff137210 */ /* 0x000fe20000ffe4ff */
[----:B------:R-:W-:-:S03]  /*04b0*/  USHF.R.S32.HI UR5, URZ, 0x1f, UR4 ;  /* 0x0000001f3f057899 */ /* 0x000fc60008011404 */
[----:B------:R-:W-:Y:S01]  /*04c0*/  LEA.HI R15, P0, R3, R18, RZ, 0x1 ;  /* 0x00000012030f7211 */ /* 0x000fe200078108ff */
[----:B------:R-:W-:-:S04]  /*04d0*/  USHF.L.U64.HI UR5, UR4, 0x2, UR5 ;  /* 0x0000000204057899 */ /* 0x000fc80008010205 */
[----:B------:R-:W-:Y:S02]  /*04e0*/  IMAD.X R6, RZ, RZ, R3, P0 ;  /* 0x000000ffff067224 */ /* 0x000fe400000e0603 */
[----:B0-----:R-:W-:-:S03]  /*04f0*/  IMAD R18, R19, R12, RZ ;  /* 0x0000000c13127224 */ /* 0x001fc600078e02ff */
[----:B------:R-:W-:Y:S01]  /*0500*/  SHF.R.S64 R15, R15, 0x1, R6 ;  /* 0x000000010f0f7819 */ /* 0x000fe20000001006 */
        /* <DEDUP_REMOVED lines=15> */
[----:B------:R-:W-:-:S03]  /*0600*/  IMAD.WIDE.U32 R12, R3, R12, R10 ;  /* 0x0000000c030c7225 */ /* 0x000fc600078e000a */
[----:B------:R-:W-:Y:S01]  /*0610*/  LEA.HI.X R3, R8, UR11, R14, 0x2, P0 ;  /* 0x0000000b08037c11 */ /* 0x000fe200080f140e */
[----:B------:R-:W-:Y:S02]  /*0620*/  IMAD.IADD R9, R17, 0x1, R9 ;  /* 0x0000000111097824 */ /* 0x000fe400078e0209 */
[----:B------:R-:W-:Y:S02]  /*0630*/  IMAD.IADD R13, R13, 0x1, R15 ;  /* 0x000000010d0d7824 */ /* 0x000fe400078e020f */
[----:B------:R-:W-:Y:S02]  /*0640*/  IMAD R9, R9, UR8, RZ ;  /* 0x0000000809097c24 */ /* 0x000fe4000f8e02ff */
[----:B------:R-:W-:Y:S02]  /*0650*/  IMAD R11, R11, UR8, RZ ;  /* 0x000000080b0b7c24 */ /* 0x000fe4000f8e02ff */
[----:B------:R-:W-:Y:S02]  /*0660*/  IMAD R13, R13, UR8, RZ ;  /* 0x000000080d0d7c24 */ /* 0x000fe4000f8e02ff */
[----:B------:R-:W-:-:S02]  /*0670*/  IMAD R15, R16, UR9, R9 ;  /* 0x00000009100f7c24 */ /* 0x000fc4000f8e0209 */
[----:B------:R-:W-:Y:S02]  /*0680*/  IMAD R17, R10, UR9, R11 ;  /* 0x000000090a117c24 */ /* 0x000fe4000f8e020b */
[----:B------:R-:W-:-:S04]  /*0690*/  IMAD.WIDE.U32 R8, R16, UR8, R4 ;  /* 0x0000000810087c25 */ /* 0x000fc8000f8e0004 */
[----:B------:R-:W-:Y:S01]  /*06a0*/  IMAD.WIDE.U32 R10, R10, UR8, R4 ;  /* 0x000000080a0a7c25 */ /* 0x000fe2000f8e0004 */
[----:B------:R-:W-:-:S03]  /*06b0*/  LEA R16, P1, R8, UR12, 0x2 ;  /* 0x0000000c08107c11 */ /* 0x000fc6000f8210ff */
[C---:B------:R-:W-:Y:S01]  /*06c0*/  IMAD.WIDE.U32 R4, R12.reuse, UR8, R4 ;  /* 0x000000080c047c25 */ /* 0x040fe2000f8e0004 */
[----:B------:R-:W-:Y:S01]  /*06d0*/  IADD3 R11, R11, R17, RZ ;  /* 0x000000110b0b7210 */ /* 0x000fe20007ffe0ff */
[----:B------:R-:W-:Y:S02]  /*06e0*/  USHF.L.U32 UR8, UR4, 0x2, URZ ;  /* 0x0000000204087899 */ /* 0x000fe4000800063f */
[----:B-1----:R-:W-:Y:S01]  /*06f0*/  IMAD R21, R12, UR9, R13 ;  /* 0x000000090c157c24 */ /* 0x002fe2000f8e020d */
        /* <DEDUP_REMOVED lines=9> */
.L_x_203:
[----:B------:R-:W-:Y:S01]  /*0790*/  MOV R10, R12 ;  /* 0x0000000c000a7202 */ /* 0x000fe20000000f00 */
[----:B------:R-:W-:-:S04]  /*07a0*/  IMAD.MOV.U32 R7, RZ, RZ, R3 ;  /* 0x000000ffff077224 */ /* 0x000fc800078e0003 */
[----:B0-----:R-:W2:Y:S04]  /*07b0*/  LDG.E R4, desc[UR6][R10.64] ;  /* 0x000000060a047981 */ /* 0x001ea8000c1e1900 */
[----:B------:R-:W2:Y:S01]  /*07c0*/  LDG.E R5, desc[UR6][R6.64] ;  /* 0x0000000606057981 */ /* 0x000ea2000c1e1900 */
[----:B------:R-:W-:Y:S01]  /*07d0*/  IMAD.MOV.U32 R8, RZ, RZ, R14 ;  /* 0x000000ffff087224 */ /* 0x000fe200078e000e */
[----:B------:R-:W-:Y:S02]  /*07e0*/  MOV R9, R21 ;  /* 0x0000001500097202 */ /* 0x000fe40000000f00 */
[----:B------:R-:W-:-:S04]  /*07f0*/  IADD3 R14, P3, R14, UR8, RZ ;  /* 0x000000080e0e7c10 */ /* 0x000fc8000ff7e0ff */
[----:B------:R-:W-:Y:S01]  /*0800*/  IADD3.X R21, R21, UR5, RZ, P3, !PT ;  /* 0x0000000515157c10 */ /* 0x000fe20009ffe4ff */
[----:B--2---:R-:W-:-:S05]  /*0810*/  FADD.FTZ R4, -R4, R5 ;  /* 0x0000000504047221 */ /* 0x004fca0000010100 */
[C---:B------:R-:W-:Y:S02]  /*0820*/  FSETP.GT.FTZ.AND P0, PT, R4.reuse, RZ, PT ;  /* 0x000000ff0400720b */ /* 0x040fe40003f14000 */
[----:B------:R-:W-:-:S04]  /*0830*/  FSETP.GEU.FTZ.AND P1, PT, R4, RZ, PT ;  /* 0x000000ff0400720b */ /* 0x000fc80003f3e000 */
[----:B------:R-:W-:Y:S02]  /*0840*/  SEL R4, RZ, 0x1, P1 ;  /* 0x00000001ff047807 */ /* 0x000fe40000800000 */
[----:B------:R-:W-:Y:S02]  /*0850*/  IADD3 R12, P1, R12, UR8, RZ ;  /* 0x000000080c0c7c10 */ /* 0x000fe4000ff3e0ff */
[----:B------:R-:W-:Y:S02]  /*0860*/  IADD3 R5, -R4, 0x1, RZ ;  /* 0x0000000104057810 */ /* 0x000fe40007ffe1ff */
[----:B------:R-:W-:Y:S01]  /*0870*/  IADD3.X R11, R11, UR5, RZ, P1, !PT ;  /* 0x000000050b0b7c10 */ /* 0x000fe20008ffe4ff */
[----:B------:R-:W-:Y:S01]  /*0880*/  @!P0 IMAD.MOV R5, RZ, RZ, -R4 ;  /* 0x000000ffff058224 */ /* 0x000fe200078e0a04 */
[----:B------:R-:W-:Y:S02]  /*0890*/  MOV R4, R16 ;  /* 0x0000001000047202 */ /* 0x000fe40000000f00 */
[----:B------:R-:W-:-:S02]  /*08a0*/  IADD3 R6, P0, R6, UR8, RZ ;  /* 0x0000000806067c10 */ /* 0x000fc4000ff1e0ff */
[----:B------:R-:W-:Y:S02]  /*08b0*/  I2FP.F32.S32 R5, R5 ;  /* 0x0000000500057245 */ /* 0x000fe40000201400 */
[----:B------:R-:W-:Y:S02]  /*08c0*/  IADD3.X R3, R3, UR5, RZ, P0, !PT ;  /* 0x0000000503037c10 */ /* 0x000fe400087fe4ff */
[----:B------:R-:W-:Y:S01]  /*08d0*/  ISETP.GE.U32.AND P0, PT, R6, R13, PT ;  /* 0x0000000d0600720c */ /* 0x000fe20003f06070 */
[----:B-----5:R-:W-:Y:S01]  /*08e0*/  FMUL.FTZ R15, R0, R5 ;  /* 0x00000005000f7220 */ /* 0x020fe20000410000 */
[----:B------:R-:W-:Y:S01]  /*08f0*/  IMAD.MOV.U32 R5, RZ, RZ, R17 ;  /* 0x000000ffff057224 */ /* 0x000fe200078e0011 */
[----:B------:R-:W-:Y:S02]  /*0900*/  IADD3 R16, P2, R16, UR8, RZ ;  /* 0x0000000810107c10 */ /* 0x000fe4000ff5e0ff */
[----:B------:R-:W-:Y:S01]  /*0910*/  FADD.FTZ R19, -R15, -RZ ;  /* 0x800000ff0f137221 */ /* 0x000fe20000010100 */
[----:B------:R-:W-:Y:S01]  /*0920*/  ISETP.GE.U32.AND.EX P0, PT, R3, R2, PT, P0 ;  /* 0x000000020300720c */ /* 0x000fe20003f06100 */
[----:B------:R0:W-:Y:S01]  /*0930*/  STG.E desc[UR6][R4.64], R15 ;  /* 0x0000000f04007986 */ /* 0x0001e2000c101906 */
[----:B------:R-:W-:-:S03]  /*0940*/  IADD3.X R17, R17, UR5, RZ, P2, !PT ;  /* 0x0000000511117c10 */ /* 0x000fc600097fe4ff */
[----:B------:R0:W-:Y:S08]  /*0950*/  STG.E desc[UR6][R8.64], R19 ;  /* 0x0000001308007986 */ /* 0x0001f0000c101906 */
[----:B------:R-:W-:Y:S05]  /*0960*/  @!P0 BRA `(.L_x_203) ;  /* 0xfffffffc00888947 */ /* 0x000fea000383ffff */
[----:B------:R-:W-:Y:S05]  /*0970*/  EXIT ;  /* 0x000000000000794d */ /* 0x000fea0003800000 */
        .weak           $__internal_16_$__cuda_sm20_dsqrt_rn_f64_mediumpath_v1
        .type           $__internal_16_$__cuda_sm20_dsqrt_rn_f64_mediumpath_v1,@function
        .size           $__internal_16_$__cuda_sm20_dsqrt_rn_f64_mediumpath_v1,(.L_x_865 - $__internal_16_$__cuda_sm20_dsqrt_rn_f64_mediumpath_v1)
$__internal_16_$__cuda_sm20_dsqrt_rn_f64_mediumpath_v1:
        /* <DEDUP_REMOVED lines=12> */
.L_x_205:
        /* <DEDUP_REMOVED lines=24> */
.L_x_207:
[----:B------:R-:W-:-:S11]  /*0bc0*/  DADD R4, R2, R2 ;  /* 0x0000000002047229 */ /* 0x000fd60000000002 */
.L_x_206:
[----:B------:R-:W-:Y:S05]  /*0bd0*/  BSYNC B1 ;  /* 0x0000000000017941 */ /* 0x000fea0003800000 */
.L_x_204:
[----:B------:R-:W-:Y:S01]  /*0be0*/  MOV R2, R0 ;  /* 0x0000000000027202 */ /* 0x000fe20000000f00 */
[----:B------:R-:W-:Y:S02]  /*0bf0*/  IMAD.MOV.U32 R3, RZ, RZ, 0x0 ;  /* 0x00000000ff037424 */ /* 0x000fe400078e00ff */
[----:B------:R-:W-:Y:S02]  /*0c00*/  IMAD.MOV.U32 R14, RZ, RZ, R4 ;  /* 0x000000ffff0e7224 */ /* 0x000fe400078e0004 */
[----:B------:R-:W-:Y:S01]  /*0c10*/  IMAD.MOV.U32 R15, RZ, RZ, R5 ;  /* 0x000000ffff0f7224 */ /* 0x000fe200078e0005 */
[----:B------:R-:W-:Y:S06]  /*0c20*/  RET.REL.NODEC R2 `(_ZN2at6native55_GLOBAL__N__6c1c77d0_17_DistanceKernel_cu_7dd49032_293831pdist_backward_kernel_cuda_implIfNS1_5distsIfE3oneEEEvPT_PKS6_S9_S9_llllS6_dd) ;  /* 0xfffffff002f47950 */ /* 0x000fec0003c3ffff */
.L_x_208:
        /* <DEDUP_REMOVED lines=13> */
.L_x_865:


//--------------------- .text._ZN2at6native55_GLOBAL__N__6c1c77d0_17_DistanceKernel_cu_7dd49032_293831pdist_backward_kernel_cuda_implIfNS1_5distsIfE1pEEEvPT_PKS6_S9_S9_llllS6_dd --------------------------
	.section	.text._ZN2at6native55_GLOBAL__N__6c1c77d0_17_DistanceKernel_cu_7dd49032_293831pdist_backward_kernel_cuda_implIfNS1_5distsIfE1pEEEvPT_PKS6_S9_S9_llllS6_dd,"ax",@progbits
	.align	128
.text._ZN2at6native55_GLOBAL__N__6c1c77d0_17_DistanceKernel_cu_7dd49032_293831pdist_backward_kernel_cuda_implIfNS1_5distsIfE1pEEEvPT_PKS6_S9_S9_llllS6_dd:
        .type           _ZN2at6native55_GLOBAL__N__6c1c77d0_17_DistanceKernel_cu_7dd49032_293831pdist_backward_kernel_cuda_implIfNS1_5distsIfE1pEEEvPT_PKS6_S9_S9_llllS6_dd,@function
        .size           _ZN2at6native55_GLOBAL__N__6c1c77d0_17_DistanceKernel_cu_7dd49032_293831pdist_backward_kernel_cuda_implIfNS1_5distsIfE1pEEEvPT_PKS6_S9_S9_llllS6_dd,(.L_x_867 - _ZN2at6native55_GLOBAL__N__6c1c77d0_17_DistanceKernel_cu_7dd49032_293831pdist_backward_kernel_cuda_implIfNS1_5distsIfE1pEEEvPT_PKS6_S9_S9_llllS6_dd)
        .other          _ZN2at6native55_GLOBAL__N__6c1c77d0_17_DistanceKernel_cu_7dd49032_293831pdist_backward_kernel_cuda_implIfNS1_5distsIfE1pEEEvPT_PKS6_S9_S9_llllS6_dd,@"STO_CUDA_ENTRY STV_DEFAULT"
_ZN2at6native55_GLOBAL__N__6c1c77d0_17_DistanceKernel_cu_7dd49032_293831pdist_backward_kernel_cuda_implIfNS1_5distsIfE1pEEEvPT_PKS6_S9_S9_llllS6_dd:
        /* <DEDUP_REMOVED lines=14> */
[----:B------:R-:W-:Y:S01]  /*00e0*/  ULDC.64 UR6, c[0x0][0x208] ;  /* 0x0000820000067ab9 */ /* 0x000fe20000000a00 */
[----:B------:R-:W0:Y:S01]  /*00f0*/  I2F.F64.S64 R2, R12 ;  /* 0x0000000c00027312 */ /* 0x000e220000301c00 */
[----:B------:R-:W-:Y:S01]  /*0100*/  IMAD.MOV.U32 R11, RZ, RZ, 0x3fd80000 ;  /* 0x3fd80000ff0b7424 */ /* 0x000fe200078e00ff */
[----:B------:R-:W-:Y:S01]  /*0110*/  BSSY B0, `(.L_x_209) ;  /* 0x0000013000007945 */ /* 0x000fe20003800000 */
[----:B0-----:R-:W-:Y:S01]  /*0120*/  DADD R2, -R2, UR4 ;  /* 0x0000000402027e29 */ /* 0x001fe20008000100 */
[----:B------:R-:W-:-:S05]  /*0130*/  ULDC UR4, c[0x0][0x4] ;  /* 0x0000010000047ab9 */ /* 0x000fca0000000800 */
[----:B------:R-:W0:Y:S04]  /*0140*/  MUFU.RSQ64H R5, R3 ;  /* 0x0000000300057308 */ /* 0x000e280000001c00 */
[----:B------:R-:W-:-:S04]  /*0150*/  IADD3 R4, R3, -0x3500000, RZ ;  /* 0xfcb0000003047810 */ /* 0x000fc80007ffe0ff */
[----:B------:R-:W-:Y:S02]  /*0160*/  ISETP.GE.U32.AND P0, PT, R4, 0x7ca00000, PT ;  /* 0x7ca000000400780c */ /* 0x000fe40003f06070 */
[----:B0-----:R-:W-:-:S08]  /*0170*/  DMUL R8, R4, R4 ;  /* 0x0000000404087228 */ /* 0x001fd00000000000 */
[----:B------:R-:W-:-:S08]  /*0180*/  DFMA R8, R2, -R8, 1 ;  /* 0x3ff000000208742b */ /* 0x000fd00000000808 */
[----:B------:R-:W-:Y:S02]  /*0190*/  DFMA R10, R8, R10, 0.5 ;  /* 0x3fe00000080a742b */ /* 0x000fe4000000000a */
[----:B------:R-:W-:-:S08]  /*01a0*/  DMUL R8, R4, R8 ;  /* 0x0000000804087228 */ /* 0x000fd00000000000 */
[----:B------:R-:W-:-:S08]  /*01b0*/  DFMA R8, R10, R8, R4 ;  /* 0x000000080a08722b */ /* 0x000fd00000000004 */
[----:B------:R-:W-:Y:S02]  /*01c0*/  DMUL R10, R2, R8 ;  /* 0x00000008020a7228 */ /* 0x000fe40000000000 */
[----:B------:R-:W-:Y:S01]  /*01d0*/  IADD3 R17, R9, -0x100000, RZ ;  /* 0xfff0000009117810 */ /* 0x000fe20007ffe0ff */
[----:B------:R-:W-:-:S05]  /*01e0*/  IMAD.MOV.U32 R16, RZ, RZ, R8 ;  /* 0x000000ffff107224 */ /* 0x000fca00078e0008 */
[----:B------:R-:W-:-:S08]  /*01f0*/  DFMA R12, R10, -R10, R2 ;  /* 0x8000000a0a0c722b */ /* 0x000fd00000000002 */
[----:B------:R-:W-:Y:S01]  /*0200*/  DFMA R14, R12, R16, R10 ;  /* 0x000000100c0e722b */ /* 0x000fe2000000000a */
[----:B------:R-:W-:Y:S10]  /*0210*/  @!P0 BRA `(.L_x_210) ;  /* 0x0000000000088947 */ /* 0x000ff40003800000 */
[----:B------:R-:W-:-:S07]  /*0220*/  MOV R0, 0x240 ;  /* 0x0000024000007802 */ /* 0x000fce0000000f00 */
[----:B------:R-:W-:Y:S05]  /*0230*/  CALL.REL.NOINC `($__internal_17_$__cuda_sm20_dsqrt_rn_f64_mediumpath_v1) ;  /* 0x0000000800047944 */ /* 0x000fea0003c00000 */
.L_x_210:
[----:B------:R-:W-:Y:S05]  /*0240*/  BSYNC B0 ;  /* 0x0000000000007941 */ /* 0x000fea0003800000 */
.L_x_209:
        /* <DEDUP_REMOVED lines=13> */
[----:B0-----:R-:W-:-:S03]  /*0320*/  IMAD R10, R11, UR4, R10 ;  /* 0x000000040b0a7c24 */ /* 0x001fc6000f8e020a */
[----:B------:R-:W-:Y:S02]  /*0330*/  IADD3 R13, R3, R5, RZ ;  /* 0x00000005030d7210 */ /* 0x000fe40007ffe0ff */
[----:B------:R-:W-:-:S03]  /*0340*/  SHF.R.S32.HI R11, RZ, 0x1f, R10 ;  /* 0x0000001fff0b7819 */ /* 0x000fc6000001140a */
[----:B------:R-:W-:-:S04]  /*0350*/  IMAD.WIDE.U32 R14, R16, UR10, R10 ;  /* 0x0000000a100e7c25 */ /* 0x000fc8000f8e000a */
[----:B------:R-:W-:Y:S01]  /*0360*/  IMAD.IADD R9, R5, 0x1, R15 ;  /* 0x0000000105097824 */ /* 0x000fe200078e020f */
[----:B------:R-:W-:-:S04]  /*0370*/  ISETP.GE.U32.AND P0, PT, R14, R2, PT ;  /* 0x000000020e00720c */ /* 0x000fc80003f06070 */
[----:B------:R-:W-:-:S13]  /*0380*/  ISETP.GE.AND.EX P0, PT, R9, R13, PT, P0 ;  /* 0x0000000d0900720c */ /* 0x000fda0003f06300 */
[----:B------:R-:W-:Y:S05]  /*0390*/  @P0 EXIT ;  /* 0x000000000000094d */ /* 0x000fea0003800000 */
[----:B------:R-:W-:Y:S01]  /*03a0*/  ULDC.64 UR8, c[0x0][0x230] ;  /* 0x00008c0000087ab9 */ /* 0x000fe20000000a00 */
[-C--:B------:R-:W-:Y:S01]  /*03b0*/  IMAD R15, R17, R16.reuse, RZ ;  /* 0x00000010110f7224 */ /* 0x080fe200078e02ff */
[----:B------:R0:W5:Y:S01]  /*03c0*/  LDG.E R0, desc[UR6][R20.64] ;  /* 0x0000000614007981 */ /* 0x000162000c1e1900 */
[----:B------:R-:W-:Y:S02]  /*03d0*/  IMAD R3, R7, UR8, RZ ;  /* 0x0000000807037c24 */ /* 0x000fe4000f8e02ff */
[-C--:B------:R-:W-:Y:S01]  /*03e0*/  IMAD.WIDE.U32 R18, R16, R16.reuse, R16 ;  /* 0x0000001010127225 */ /* 0x080fe200078e0010 */
[----:B------:R-:W-:Y:S01]  /*03f0*/  IADD3 R25, P1, RZ, -R16, RZ ;  /* 0x80000010ff197210 */ /* 0x000fe20007f3e0ff */
[----:B------:R-:W-:Y:S01]  /*0400*/  ULDC.64 UR12, c[0x0][0x220] ;  /* 0x00008800000c7ab9 */ /* 0x000fe20000000a00 */
[----:B------:R-:W-:Y:S01]  /*0410*/  ULDC UR5, c[0x0][0x10] ;  /* 0x0000040000057ab9 */ /* 0x000fe20000000800 */
[----:B------:R-:W-:Y:S01]  /*0420*/  IMAD.WIDE.U32 R4, R6, UR8, RZ ;  /* 0x0000000806047c25 */ /* 0x000fe2000f8e00ff */
[----:B------:R-:W-:-:S03]  /*0430*/  ULDC.64 UR14, c[0x0][0x210] ;  /* 0x00008400000e7ab9 */ /* 0x000fc60000000a00 */
[----:B------:R-:W-:Y:S01]  /*0440*/  IMAD R3, R6, UR9, R3 ;  /* 0x0000000906037c24 */ /* 0x000fe2000f8e0203 */
[----:B------:R-:W-:Y:S02]  /*0450*/  ULDC.64 UR8, c[0x0][0x218] ;  /* 0x0000860000087ab9 */ /* 0x000fe40000000a00 */
[----:B------:R-:W-:Y:S01]  /*0460*/  LEA R22, P0, R4, UR8, 0x2 ;  /* 0x0000000804167c11 */ /* 0x000fe2000f8010ff */
[----:B------:R-:W-:-:S05]  /*0470*/  IMAD.IADD R3, R5, 0x1, R3 ;  /* 0x0000000105037824 */ /* 0x000fca00078e0203 */
[----:B------:R-:W-:Y:S02]  /*0480*/  LEA.HI.X R23, R4, UR9, R3, 0x2, P0 ;  /* 0x0000000904177c11 */ /* 0x000fe400080f1403 */
[----:B------:R-:W1:Y:S01]  /*0490*/  LDC.64 R4, c[0x0][0x238] ;  /* 0x00008e00ff047b82 */ /* 0x000e620000000a00 */
[-C--:B------:R-:W-:Y:S01]  /*04a0*/  IMAD R15, R16, R17.reuse, R15 ;  /* 0x00000011100f7224 */ /* 0x080fe200078e020f */
[----:B------:R-:W-:Y:S01]  /*04b0*/  IADD3.X R27, RZ, ~R17, RZ, P1, !PT ;  /* 0x80000011ff1b7210 */ /* 0x000fe20000ffe4ff */
[----:B------:R2:W5:Y:S02]  /*04c0*/  LDG.E R3, desc[UR6][R22.64] ;  /* 0x0000000616037981 */ /* 0x000564000c1e1900 */
[----:B------:R-:W-:-:S05]  /*04d0*/  IMAD.IADD R15, R19, 0x1, R15 ;  /* 0x00000001130f7824 */ /* 0x000fca00078e020f */
[----:B------:R-:W-:-:S05]  /*04e0*/  LEA.HI R19, P0, R15, R18, RZ, 0x1 ;  /* 0x000000120f137211 */ /* 0x000fca00078108ff */
[----:B------:R-:W-:-:S05]  /*04f0*/  IMAD.X R8, RZ, RZ, R15, P0 ;  /* 0x000000ffff087224 */ /* 0x000fca00000e060f */
[----:B------:R-:W-:Y:S01]  /*0500*/  SHF.R.S64 R19, R19, 0x1, R8 ;  /* 0x0000000113137819 */ /* 0x000fe20000001008 */
[-C--:B-1----:R-:W-:Y:S02]  /*0510*/  IMAD R12, R27, R4.reuse, RZ ;  /* 0x000000041b0c7224 */ /* 0x082fe400078e02ff */
[----:B------:R-:W-:Y:S01]  /*0520*/  IMAD.WIDE.U32 R6, R25, R4, R6 ;  /* 0x0000000419067225 */ /* 0x000fe200078e0006 */
[----:B0-----:R-:W-:-:S03]  /*0530*/  SHF.R.S32.HI R21, RZ, 0x1, R8 ;  /* 0x00000001ff157819 */ /* 0x001fc60000011408 */
[----:B------:R-:W-:Y:S01]  /*0540*/  IMAD R12, R25, R5, R12 ;  /* 0x00000005190c7224 */ /* 0x000fe200078e020c */
[----:B------:R-:W-:Y:S02]  /*0550*/  IADD3 R19, P0, R19, R6, RZ ;  /* 0x0000000613137210 */ /* 0x000fe40007f1e0ff */
[----:B------:R-:W-:Y:S02]  /*0560*/  IADD3 R15, P1, P2, -R16, -0x2, R4 ;  /* 0xfffffffe100f7810 */ /* 0x000fe40007a3e104 */
[----:B------:R-:W-:Y:S02]  /*0570*/  IADD3.X R21, R21, R7, R12, P0, !PT ;  /* 0x0000000715157210 */ /* 0x000fe400007fe40c */
[----:B------:R-:W-:Y:S02]  /*0580*/  IADD3.X R7, ~R17, -0x1, R5, P1, P2 ;  /* 0xffffffff11077810 */ /* 0x000fe40000fe4505 */
[--C-:B------:R-:W-:Y:S01]  /*0590*/  IADD3 R6, P0, P1, R19, 0x1, R16.reuse ;  /* 0x0000000113067810 */ /* 0x100fe2000791e010 */
[-C--:B------:R-:W-:Y:S01]  /*05a0*/  IMAD R18, R21, R4.reuse, RZ ;  /* 0x0000000415127224 */ /* 0x080fe200078e02ff */
[C---:B------:R-:W-:Y:S01]  /*05b0*/  LEA R8, P2, R14.reuse, UR12, 0x2 ;  /* 0x0000000c0e087c11 */ /* 0x040fe2000f8410ff */
[-C--:B------:R-:W-:Y:S01]  /*05c0*/  IMAD R12, R7, R4.reuse, RZ ;  /* 0x00000004070c7224 */ /* 0x080fe200078e02ff */
[--C-:B------:R-:W-:Y:S01]  /*05d0*/  IADD3.X R7, R21, RZ, R17.reuse, P0, P1 ;  /* 0x000000ff15077210 */ /* 0x100fe200007e2411 */
[----:B------:R-:W-:Y:S01]  /*05e0*/  IMAD.WIDE.U32 R16, R19, R4, R16 ;  /* 0x0000000413107225 */ /* 0x000fe200078e0010 */
[----:B------:R-:W-:-:S03]  /*05f0*/  LEA.HI.X R9, R14, UR13, R9, 0x2, P2 ;  /* 0x0000000d0e097c11 */ /* 0x000fc600090f1409 */
[-C--:B------:R-:W-:Y:S02]  /*0600*/  IMAD R19, R19, R5.reuse, R18 ;  /* 0x0000000513137224 */ /* 0x080fe400078e0212 */
[C---:B------:R-:W-:Y:S02]  /*0610*/  IMAD R5, R15.reuse, R5, R12 ;  /* 0x000000050f057224 */ /* 0x040fe400078e020c */
[----:B------:R-:W-:-:S04]  /*0620*/  IMAD.WIDE.U32 R14, R15, R4, R6 ;  /* 0x000000040f0e7225 */ /* 0x000fc800078e0006 */
[----:B------:R-:W-:Y:S02]  /*0630*/  IMAD.IADD R4, R17, 0x1, R19 ;  /* 0x0000000111047824 */ /* 0x000fe400078e0213 */
[----:B------:R-:W0:Y:S01]  /*0640*/  LDC R17, c[0x0][0x250] ;  /* 0x00009400ff117b82 */ /* 0x000e220000000800 */
[----:B------:R-:W-:Y:S01]  /*0650*/  IADD3 R12, R15, R5, RZ ;  /* 0x000000050f0c7210 */ /* 0x000fe20007ffe0ff */
[----:B------:R-:W-:Y:S02]  /*0660*/  IMAD R7, R7, UR10, RZ ;  /* 0x0000000a07077c24 */ /* 0x000fe4000f8e02ff */
[----:B------:R-:W-:Y:S02]  /*0670*/  IMAD R19, R4, UR10, RZ ;  /* 0x0000000a04137c24 */ /* 0x000fe4000f8e02ff */
[----:B------:R-:W-:Y:S02]  /*0680*/  IMAD R15, R12, UR10, RZ ;  /* 0x0000000a0c0f7c24 */ /* 0x000fe4000f8e02ff */
[----:B--2---:R-:W-:-:S02]  /*0690*/  IMAD R23, R6, UR11, R7 ;  /* 0x0000000b06177c24 */ /* 0x004fc4000f8e0207 */
[C---:B------:R-:W-:Y:S02]  /*06a0*/  IMAD R19, R16.reuse, UR11, R19 ;  /* 0x0000000b10137c24 */ /* 0x040fe4000f8e0213 */
[----:B------:R-:W-:-:S04]  /*06b0*/  IMAD.WIDE.U32 R4, R16, UR10, R10 ;  /* 0x0000000a10047c25 */ /* 0x000fc8000f8e000a */
[----:B------:R-:W-:-:S04]  /*06c0*/  IMAD.WIDE.U32 R6, R6, UR10, R10 ;  /* 0x0000000a06067c25 */ /* 0x000fc8000f8e000a */
[----:B------:R-:W-:-:S04]  /*06d0*/  IMAD.WIDE.U32 R10, R14, UR10, R10 ;  /* 0x0000000a0e0a7c25 */ /* 0x000fc8000f8e000a */
[----:B------:R-:W-:Y:S01]  /*06e0*/  IMAD R21, R14, UR11, R15 ;  /* 0x0000000b0e157c24 */ /* 0x000fe2000f8e020f */
[----:B------:R-:W-:Y:S01]  /*06f0*/  LEA R15, P3, R2, UR12, 0x2 ;  /* 0x0000000c020f7c11 */ /* 0x000fe2000f8610ff */
[----:B------:R-:W-:Y:S01]  /*0700*/  IMAD.IADD R19, R5, 0x1, R19 ;  /* 0x0000000105137824 */ /* 0x000fe200078e0213 */
[----:B------:R-:W-:Y:S01]  /*0710*/  UIMAD UR4, UR4, UR5, URZ ;  /* 0x00000005040472a4 */ /* 0x000fe2000f8e023f */
[----:B------:R-:W-:Y:S01]  /*0720*/  LEA R16, P1, R4, UR14, 0x2 ;  /* 0x0000000e04107c11 */ /* 0x000fe2000f8210ff */
[----:B------:R-:W-:Y:S01]  /*0730*/  IMAD.IADD R7, R7, 0x1, R23 ;  /* 0x0000000107077824 */ /* 0x000fe200078e0217 */
[----:B------:R-:W-:Y:S02]  /*0740*/  LEA R14, P2, R6, UR12, 0x2 ;  /* 0x0000000c060e7c11 */ /* 0x000fe4000f8410ff */
[----:B------:R-:W-:Y:S02]  /*0750*/  LEA R12, P0, R10, UR14, 0x2 ;  /* 0x0000000e0a0c7c11 */ /* 0x000fe4000f8010ff */
[----:B------:R-:W-:Y:S01]  /*0760*/  IADD3 R5, R11, R21, RZ ;  /* 0x000000150b057210 */ /* 0x000fe20007ffe0ff */
[----:B------:R-:W-:Y:S01]  /*0770*/  USHF.R.S32.HI UR5, URZ, 0x1f, UR4 ;  /* 0x0000001f3f057899 */ /* 0x000fe20008011404 */
[----:B------:R-:W-:Y:S01]  /*0780*/  LEA.HI.X R2, R2, UR13, R13, 0x2, P3 ;  /* 0x0000000d02027c11 */ /* 0x000fe200098f140d */
[----:B0-----:R-:W-:Y:S01]  /*0790*/  FADD.FTZ R17, R17, -1 ;  /* 0xbf80000011117421 */ /* 0x001fe20000010000 */
[----:B------:R-:W-:-:S02]  /*07a0*/  LEA.HI.X R13, R4, UR15, R19, 0x2, P1 ;  /* 0x0000000f040d7c11 */ /* 0x000fc400088f1413 */
[----:B------:R-:W-:Y:S02]  /*07b0*/  LEA.HI.X R11, R6, UR13, R7, 0x2, P2 ;  /* 0x0000000d060b7c11 */ /* 0x000fe400090f1407 */
[----:B------:R-:W-:Y:S01]  /*07c0*/  LEA.HI.X R19, R10, UR15, R5, 0x2, P0 ;  /* 0x0000000f0a137c11 */ /* 0x000fe200080f1405 */
[----:B------:R-:W-:Y:S02]  /*07d0*/  USHF.L.U32 UR8, UR4, 0x2, URZ ;  /* 0x0000000204087899 */ /* 0x000fe4000800063f */
[----:B------:R-:W-:-:S12]  /*07e0*/  USHF.L.U64.HI UR5, UR4, 0x2, UR5 ;  /* 0x0000000204057899 */ /* 0x000fd80008010205 */
.L_x_211:
[----:B-----5:R-:W-:-:S13]  /*07f0*/  FSETP.NEU.FTZ.AND P0, PT, R0, RZ, PT ;  /* 0x000000ff0000720b */ /* 0x020fda0003f1d000 */
[----:B------:R-:W-:Y:S01]  /*0800*/  @P0 IMAD.MOV.U32 R4, RZ, RZ, R14 ;  /* 0x000000ffff040224 */ /* 0x000fe200078e000e */
[----:B------:R-:W-:Y:S01]  /*0810*/  @P0 MOV R5, R11 ;  /* 0x0000000b00050202 */ /* 0x000fe20000000f00 */
[----:B------:R-:W2:Y:S01]  /*0820*/  @P0 LDG.E R7, desc[UR6][R8.64] ;  /* 0x0000000608070981 */ /* 0x000ea2000c1e1900 */
[----:B------:R-:W0:Y:S03]  /*0830*/  @P0 LDC R21, c[0x0][0x250] ;  /* 0x00009400ff150b82 */ /* 0x000e260000000800 */
[----:B------:R1:W2:Y:S01]  /*0840*/  @P0 LDG.E R4, desc[UR6][R4.64] ;  /* 0x0000000604040981 */ /* 0x0002a2000c1e1900 */
[----:B------:R-:W3:Y:S01]  /*0850*/  @P0 MUFU.LG2 R18, R0 ;  /* 0x0000000000120308 */ /* 0x000ee20000000c00 */
[----:B0-----:R-:W-:Y:S01]  /*0860*/  @P0 FADD.FTZ R21, R21, -2 ;  /* 0xc000000015150421 */ /* 0x001fe20000010000 */
[----:B---3--:R-:W-:-:S06]  /*0870*/  @P0 FMUL.FTZ R18, R17, R18 ;  /* 0x0000001211120220 */ /* 0x008fcc0000410000 */
[----:B-1----:R-:W-:Y:S01]  /*0880*/  @P0 MUFU.EX2 R5, -R18 ;  /* 0x8000001200050308 */ /* 0x002fe20000000800 */
[----:B------:R-:W-:-:S04]  /*0890*/  IADD3 R14, P3, R14, UR8, RZ ;  /* 0x000000080e0e7c10 */ /* 0x000fc8000ff7e0ff */
[----:B------:R-:W-:Y:S01]  /*08a0*/  IADD3.X R11, R11, UR5, RZ, P3, !PT ;  /* 0x000000050b0b7c10 */ /* 0x000fe20009ffe4ff */
[----:B--2---:R-:W-:-:S04]  /*08b0*/  @P0 FADD.FTZ R7, -R4, R7 ;  /* 0x0000000704070221 */ /* 0x004fc80000010100 */
[----:B------:R-:W-:-:S06]  /*08c0*/  @P0 FADD.FTZ R6, |R7|, -RZ ;  /* 0x800000ff07060221 */ /* 0x000fcc0000010200 */
[----:B------:R-:W0:Y:S02]  /*08d0*/  @P0 MUFU.LG2 R6, R6 ;  /* 0x0000000600060308 */ /* 0x000e240000000c00 */
[----:B0-----:R-:W-:-:S06]  /*08e0*/  @P0 FMUL.FTZ R10, R6, R21 ;  /* 0x00000015060a0220 */ /* 0x001fcc0000410000 */
[----:B------:R-:W0:Y:S01]  /*08f0*/  @P0 MUFU.EX2 R10, R10 ;  /* 0x0000000a000a0308 */ /* 0x000e220000000800 */
[----:B------:R-:W-:Y:S01]  /*0900*/  IMAD.MOV.U32 R21, RZ, RZ, RZ ;  /* 0x000000ffff157224 */ /* 0x000fe200078e00ff */
[----:B------:R-:W-:Y:S01]  /*0910*/  MOV R6, R12 ;  /* 0x0000000c00067202 */ /* 0x000fe20000000f00 */
[----:B0-----:R-:W-:-:S04]  /*0920*/  @P0 FMUL.FTZ R4, R7, R10 ;  /* 0x0000000a07040220 */ /* 0x001fc80000410000 */
[----:B------:R-:W-:-:S04]  /*0930*/  @P0 FMUL.FTZ R4, R3, R4 ;  /* 0x0000000403040220 */ /* 0x000fc80000410000 */
[----:B------:R-:W-:Y:S01]  /*0940*/  @P0 FMUL.FTZ R21, R4, R5 ;  /* 0x0000000504150220 */ /* 0x000fe20000410000 */
[----:B------:R-:W-:Y:S01]  /*0950*/  MOV R4, R16 ;  /* 0x0000001000047202 */ /* 0x000fe20000000f00 */
[----:B------:R-:W-:Y:S01]  /*0960*/  IMAD.MOV.U32 R5, RZ, RZ, R13 ;  /* 0x000000ffff057224 */ /* 0x000fe200078e000d */
[----:B------:R-:W-:Y:S01]  /*0970*/  IADD3 R8, P0, R8, UR8, RZ ;  /* 0x0000000808087c10 */ /* 0x000fe2000ff1e0ff */
[----:B------:R-:W-:Y:S01]  /*0980*/  FADD.FTZ R23, -R21, -RZ ;  /* 0x800000ff15177221 */ /* 0x000fe20000010100 */
[----:B------:R-:W-:Y:S02]  /*0990*/  IMAD.MOV.U32 R7, RZ, RZ, R19 ;  /* 0x000000ffff077224 */ /* 0x000fe400078e0013 */
[----:B------:R0:W-:Y:S01]  /*09a0*/  STG.E desc[UR6][R4.64], R21 ;  /* 0x0000001504007986 */ /* 0x0001e2000c101906 */
[----:B------:R-:W-:Y:S02]  /*09b0*/  IADD3.X R9, R9, UR5, RZ, P0, !PT ;  /* 0x0000000509097c10 */ /* 0x000fe400087fe4ff */
[----:B------:R-:W-:Y:S01]  /*09c0*/  ISETP.GE.U32.AND P0, PT, R8, R15, PT ;  /* 0x0000000f0800720c */ /* 0x000fe20003f06070 */
[----:B------:R0:W-:Y:S03]  /*09d0*/  STG.E desc[UR6][R6.64], R23 ;  /* 0x0000001706007986 */ /* 0x0001e6000c101906 */
[----:B------:R-:W-:-:S02]  /*09e0*/  ISETP.GE.U32.AND.EX P0, PT, R9, R2, PT, P0 ;  /* 0x000000020900720c */ /* 0x000fc40003f06100 */
[----:B------:R-:W-:Y:S02]  /*09f0*/  IADD3 R16, P1, R16, UR8, RZ ;  /* 0x0000000810107c10 */ /* 0x000fe4000ff3e0ff */
[----:B------:R-:W-:Y:S02]  /*0a00*/  IADD3 R12, P2, R12, UR8, RZ ;  /* 0x000000080c0c7c10 */ /* 0x000fe4000ff5e0ff */
[----:B------:R-:W-:Y:S02]  /*0a10*/  IADD3.X R13, R13, UR5, RZ, P1, !PT ;  /* 0x000000050d0d7c10 */ /* 0x000fe40008ffe4ff */
[----:B------:R-:W-:-:S05]  /*0a20*/  IADD3.X R19, R19, UR5, RZ, P2, !PT ;  /* 0x0000000513137c10 */ /* 0x000fca00097fe4ff */
[----:B0-----:R-:W-:Y:S05]  /*0a30*/  @!P0 BRA `(.L_x_211) ;  /* 0xfffffffc006c8947 */ /* 0x001fea000383ffff */
[----:B------:R-:W-:Y:S05]  /*0a40*/  EXIT ;  /* 0x000000000000794d */ /* 0x000fea0003800000 */
        .weak           $__internal_17_$__cuda_sm20_dsqrt_rn_f64_mediumpath_v1
        .type           $__internal_17_$__cuda_sm20_dsqrt_rn_f64_mediumpath_v1,@function
        .size           $__internal_17_$__cuda_sm20_dsqrt_rn_f64_mediumpath_v1,(.L_x_867 - $__internal_17_$__cuda_sm20_dsqrt_rn_f64_mediumpath_v1)
$__internal_17_$__cuda_sm20_dsqrt_rn_f64_mediumpath_v1:
        /* <DEDUP_REMOVED lines=12> */
.L_x_213:
        /* <DEDUP_REMOVED lines=9> */
[----:B------:R-:W-:Y:S01]  /*0ba0*/  MOV R4, RZ ;  /* 0x000000ff00047202 */ /* 0x000fe20000000f00 */
[----:B------:R-:W-:Y:S01]  /*0bb0*/  IMAD.MOV.U32 R10, RZ, RZ, 0x0 ;  /* 0x00000000ff0a7424 */ /* 0x000fe200078e00ff */
[----:B------:R-:W-:-:S03]  /*0bc0*/  MOV R11, 0x3fd80000 ;  /* 0x3fd80000000b7802 */ /* 0x000fc60000000f00 */
        /* <DEDUP_REMOVED lines=12> */
.L_x_215:
[----:B------:R-:W-:-:S11]  /*0c90*/  DADD R4, R2, R2 ;  /* 0x0000000002047229 */ /* 0x000fd60000000002 */
.L_x_214:
[----:B------:R-:W-:Y:S05]  /*0ca0*/  BSYNC B1 ;  /* 0x0000000000017941 */ /* 0x000fea0003800000 */
.L_x_212:
[----:B------:R-:W-:Y:S01]  /*0cb0*/  HFMA2.MMA R3, -RZ, RZ, 0, 0 ;  /* 0x00000000ff037435 */ /* 0x000fe200000001ff */
[----:B------:R-:W-:Y:S01]  /*0cc0*/  IMAD.MOV.U32 R2, RZ, RZ, R0 ;  /* 0x000000ffff027224 */ /* 0x000fe200078e0000 */
[----:B------:R-:W-:Y:S01]  /*0cd0*/  MOV R15, R5 ;  /* 0x00000005000f7202 */ /* 0x000fe20000000f00 */
[----:B------:R-:W-:-:S03]  /*0ce0*/  IMAD.MOV.U32 R14, RZ, RZ, R4 ;  /* 0x000000ffff0e7224 */ /* 0x000fc600078e0004 */
[----:B------:R-:W-:Y:S05]  /*0cf0*/  RET.REL.NODEC R2 `(_ZN2at6native55_GLOBAL__N__6c1c77d0_17_DistanceKernel_cu_7dd49032_293831pdist_backward_kernel_cuda_implIfNS1_5distsIfE1pEEEvPT_PKS6_S9_S9_llllS6_dd) ;  /* 0xfffffff002c07950 */ /* 0x000fea0003c3ffff */
.L_x_216:
        /* <DEDUP_REMOVED lines=16> */
.L_x_867:


//--------------------- .text._ZN2at6native55_GLOBAL__N__6c1c77d0_17_DistanceKernel_cu_7dd49032_293831pdist_backward_kernel_cuda_implIdNS1_5distsIdE3infEEEvPT_PKS6_S9_S9_llllS6_dd --------------------------
	.section	.text._ZN2at6native55_GLOBAL__N__6c1c77d0_17_DistanceKernel_cu_7dd49032_293831pdist_backward_kernel_cuda_implIdNS1_5distsIdE3infEEEvPT_PKS6_S9_S9_llllS6_dd,"ax",@progbits
	.align	128
.text._ZN2at6native55_GLOBAL__N__6c1c77d0_17_DistanceKernel_cu_7dd49032_293831pdist_backward_kernel_cuda_implIdNS1_5distsIdE3infEEEvPT_PKS6_S9_S9_llllS6_dd:
        .type           _ZN2at6native55_GLOBAL__N__6c1c77d0_17_DistanceKernel_cu_7dd49032_293831pdist_backward_kernel_cuda_implIdNS1_5distsIdE3infEEEvPT_PKS6_S9_S9_llllS6_dd,@function
        .size           _ZN2at6native55_GLOBAL__N__6c1c77d0_17_DistanceKernel_cu_7dd49032_293831pdist_backward_kernel_cuda_implIdNS1_5distsIdE3infEEEvPT_PKS6_S9_S9_llllS6_dd,(.L_x_869 - _ZN2at6native55_GLOBAL__N__6c1c77d0_17_DistanceKernel_cu_7dd49032_293831pdist_backward_kernel_cuda_implIdNS1_5distsIdE3infEEEvPT_PKS6_S9_S9_llllS6_dd)
        .other          _ZN2at6native55_GLOBAL__N__6c1c77d0_17_DistanceKernel_cu_7dd49032_293831pdist_backward_kernel_cuda_implIdNS1_5distsIdE3infEEEvPT_PKS6_S9_S9_llllS6_dd,@"STO_CUDA_ENTRY STV_DEFAULT"
_ZN2at6native55_GLOBAL__N__6c1c77d0_17_DistanceKernel_cu_7dd49032_293831pdist_backward_kernel_cuda_implIdNS1_5distsIdE3infEEEvPT_PKS6_S9_S9_llllS6_dd:
        /* <DEDUP_REMOVED lines=34> */
[----:B------:R-:W-:Y:S05]  /*0220*/  CALL.REL.NOINC `($__internal_18_$__cuda_sm20_dsqrt_rn_f64_mediumpath_v1) ;  /* 0x0000000400ec7944 */ /* 0x000fea0003c00000 */
.L_x_218:
[----:B------:R-:W-:Y:S05]  /*0230*/  BSYNC B0 ;  /* 0x0000000000007941 */ /* 0x000fea0003800000 */
.L_x_217:
[----:B------:R-:W0:Y:S01]  /*0240*/  S2R R0, SR_TID.Y ;  /* 0x0000000000007919 */ /* 0x000e220000002200 */
[----:B------:R-:W-:Y:S01]  /*0250*/  ULDC.64 UR6, c[0x0][0x258] ;  /* 0x0000960000067ab9 */ /* 0x000fe20000000a00 */
[----:B------:R-:W1:Y:S01]  /*0260*/  LDC.64 R8, c[0x0][0x240] ;  /* 0x00009000ff087b82 */ /* 0x000e620000000a00 */
[----:B------:R-:W-:Y:S01]  /*0270*/  DADD R20, -R14, UR6 ;  /* 0x000000060e147e29 */ /* 0x000fe20008000100 */
[----:B------:R-:W0:Y:S01]  /*0280*/  S2R R3, SR_CTAID.Y ;  /* 0x0000000000037919 */ /* 0x000e220000002600 */
[----:B------:R-:W-:-:S08]  /*0290*/  ULDC.64 UR8, c[0x0][0x240] ;  /* 0x0000900000087ab9 */ /* 0x000fd00000000a00 */
[----:B------:R-:W1:Y:S02]  /*02a0*/  F2I.S64.F64.TRUNC R20, R20 ;  /* 0x0000001400147311 */ /* 0x000e64000030d900 */
[----:B-1----:R-:W-:-:S04]  /*02b0*/  IMAD.WIDE.U32 R8, R20, UR8, R8 ;  /* 0x0000000814087c25 */ /* 0x002fc8000f8e0008 */
[----:B0-----:R-:W-:Y:S02]  /*02c0*/  IMAD R14, R3, UR4, R0 ;  /* 0x00000004030e7c24 */ /* 0x001fe4000f8e0200 */
[----:B------:R-:W-:-:S03]  /*02d0*/  IMAD R3, R21, UR8, RZ ;  /* 0x0000000815037c24 */ /* 0x000fc6000f8e02ff */
[--C-:B------:R-:W-:Y:S01]  /*02e0*/  SHF.R.S32.HI R15, RZ, 0x1f, R14.reuse ;  /* 0x0000001fff0f7819 */ /* 0x100fe2000001140e */
[C---:B------:R-:W-:Y:S02]  /*02f0*/  IMAD R3, R20.reuse, UR9, R3 ;  /* 0x0000000914037c24 */ /* 0x040fe4000f8e0203 */
[----:B------:R-:W-:-:S03]  /*0300*/  IMAD.WIDE.U32 R10, R20, UR8, R14 ;  /* 0x00000008140a7c25 */ /* 0x000fc6000f8e000e */
[----:B------:R-:W-:Y:S01]  /*0310*/  IADD3 R17, R9, R3, RZ ;  /* 0x0000000309117210 */ /* 0x000fe20007ffe0ff */
[----:B------:R-:W-:Y:S01]  /*0320*/  IMAD.IADD R7, R3, 0x1, R11 ;  /* 0x0000000103077824 */ /* 0x000fe200078e020b */
[----:B------:R-:W-:-:S04]  /*0330*/  ISETP.GE.U32.AND P0, PT, R10, R8, PT ;  /* 0x000000080a00720c */ /* 0x000fc80003f06070 */
[----:B------:R-:W-:-:S13]  /*0340*/  ISETP.GE.AND.EX P0, PT, R7, R17, PT, P0 ;  /* 0x000000110700720c */ /* 0x000fda0003f06300 */
[----:B------:R-:W-:Y:S05]  /*0350*/  @P0 EXIT ;  /* 0x000000000000094d */ /* 0x000fea0003800000 */
[----:B------:R-:W-:Y:S01]  /*0360*/  ULDC.64 UR6, c[0x0][0x230] ;  /* 0x00008c0000067ab9 */ /* 0x000fe20000000a00 */
[----:B------:R-:W-:Y:S01]  /*0370*/  ULDC.64 UR10, c[0x0][0x228] ;  /* 0x00008a00000a7ab9 */ /* 0x000fe20000000a00 */
[----:B------:R-:W-:Y:S01]  /*0380*/  IMAD R5, R13, UR6, RZ ;  /* 0x000000060d057c24 */ /* 0x000fe2000f8e02ff */
[C---:B------:R-:W-:Y:S01]  /*0390*/  LEA R24, P1, R12.reuse, UR10, 0x3 ;  /* 0x0000000a0c187c11 */ /* 0x040fe2000f8218ff */
[C---:B------:R-:W-:Y:S01]  /*03a0*/  IMAD.WIDE.U32 R2, R12.reuse, UR6, RZ ;  /* 0x000000060c027c25 */ /* 0x040fe2000f8e00ff */
[----:B------:R-:W0:Y:S03]  /*03b0*/  LDC.64 R18, c[0x0][0x238] ;  /* 0x00008e00ff127b82 */ /* 0x000e260000000a00 */
        /* <DEDUP_REMOVED lines=11> */
[----:B------:R-:W-:Y:S02]  /*0470*/  ULDC.64 UR6, c[0x0][0x208] ;  /* 0x0000820000067ab9 */ /* 0x000fe40000000a00 */
[----:B------:R1:W5:Y:S04]  /*0480*/  LDG.E.64 R2, desc[UR6][R24.64] ;  /* 0x0000000618027981 */ /* 0x000368000c1e1b00 */
[----:B------:R-:W5:Y:S01]  /*0490*/  LDG.E.64 R4, desc[UR6][R4.64] ;  /* 0x0000000604047981 */ /* 0x000f62000c1e1b00 */
[----:B------:R-:W-:Y:S01]  /*04a0*/  IMAD R9, R20, R21, R9 ;  /* 0x0000001514097224 */ /* 0x000fe200078e0209 */
[----:B------:R-:W-:-:S03]  /*04b0*/  UIMAD UR4, UR4, UR5, URZ ;  /* 0x00000005040472a4 */ /* 0x000fc6000f8e023f */
[----:B------:R-:W-:Y:S01]  /*04c0*/  IMAD.IADD R9, R23, 0x1, R9 ;  /* 0x0000000117097824 */ /* 0x000fe200078e0209 */
[----:B------:R-:W-:Y:S01]  /*04d0*/  IADD3 R23, P1, RZ, -R20, RZ ;  /* 0x80000014ff177210 */ /* 0x000fe20007f3e0ff */
[----:B------:R-:W-:-:S03]  /*04e0*/  USHF.R.S32.HI UR5, URZ, 0x1f, UR4 ;  /* 0x0000001f3f057899 */ /* 0x000fc60008011404 */
[----:B------:R-:W-:Y:S01]  /*04f0*/  LEA.HI R11, P0, R9, R22, RZ, 0x1 ;  /* 0x00000016090b7211 */ /* 0x000fe200078108ff */
[----:B------:R-:W-:Y:S01]  /*0500*/  IMAD.X R27, RZ, RZ, ~R21, P1 ;  /* 0x000000ffff1b7224 */ /* 0x000fe200008e0e15 */
[----:B------:R-:W-:Y:S01]  /*0510*/  USHF.L.U64.HI UR5, UR4, 0x3, UR5 ;  /* 0x0000000304057899 */ /* 0x000fe20008010205 */
[-C--:B0-----:R-:W-:Y:S01]  /*0520*/  IMAD.WIDE.U32 R12, R23, R18.reuse, R12 ;  /* 0x00000012170c7225 */ /* 0x081fe200078e000c */
[----:B------:R-:W-:Y:S02]  /*0530*/  IADD3.X R0, RZ, R9, RZ, P0, !PT ;  /* 0x00000009ff007210 */ /* 0x000fe400007fe4ff */
[----:B------:R-:W-:Y:S01]  /*0540*/  IADD3 R9, P1, P2, -R20, -0x2, R18 ;  /* 0xfffffffe14097810 */ /* 0x000fe20007a3e112 */
[----:B------:R-:W-:Y:S01]  /*0550*/  IMAD R6, R27, R18, RZ ;  /* 0x000000121b067224 */ /* 0x000fe200078e02ff */
        /* <DEDUP_REMOVED lines=11> */
[-C--:B------:R-:W-:Y:S01]  /*0610*/  IMAD R23, R11, R19.reuse, R6 ;  /* 0x000000130b177224 */ /* 0x080fe200078e0206 */
[C---:B------:R-:W-:Y:S01]  /*0620*/  LEA R6, P0, R10.reuse, UR10, 0x3 ;  /* 0x0000000a0a067c11 */ /* 0x040fe2000f8018ff */
[----:B------:R-:W-:Y:S02]  /*0630*/  IMAD R11, R9, R19, R0 ;  /* 0x00000013090b7224 */ /* 0x000fe400078e0200 */
[----:B------:R-:W-:Y:S01]  /*0640*/  IMAD.IADD R0, R21, 0x1, R23 ;  /* 0x0000000115007824 */ /* 0x000fe200078e0217 */
[----:B------:R-:W-:Y:S01]  /*0650*/  LEA.HI.X R7, R10, UR11, R7, 0x3, P0 ;  /* 0x0000000b0a077c11 */ /* 0x000fe200080f1c07 */
[----:B------:R-:W-:-:S04]  /*0660*/  IMAD.WIDE.U32 R18, R9, R18, R12 ;  /* 0x0000001209127225 */ /* 0x000fc800078e000c */
[----:B------:R-:W-:Y:S02]  /*0670*/  IMAD R9, R0, UR8, RZ ;  /* 0x0000000800097c24 */ /* 0x000fe4000f8e02ff */
[----:B------:R-:W-:Y:S02]  /*0680*/  IMAD.IADD R0, R19, 0x1, R11 ;  /* 0x0000000113007824 */ /* 0x000fe400078e020b */
[----:B------:R-:W-:Y:S02]  /*0690*/  IMAD R13, R13, UR8, RZ ;  /* 0x000000080d0d7c24 */ /* 0x000fe4000f8e02ff */
[----:B------:R-:W-:Y:S02]  /*06a0*/  IMAD R19, R20, UR9, R9 ;  /* 0x0000000914137c24 */ /* 0x000fe4000f8e0209 */
[----:B------:R-:W-:Y:S02]  /*06b0*/  IMAD R9, R0, UR8, RZ ;  /* 0x0000000800097c24 */ /* 0x000fe4000f8e02ff */
[----:B------:R-:W-:-:S02]  /*06c0*/  IMAD R21, R12, UR9, R13 ;  /* 0x000000090c157c24 */ /* 0x000fc4000f8e020d */
[----:B------:R-:W-:-:S04]  /*06d0*/  IMAD.WIDE.U32 R10, R20, UR8, R14 ;  /* 0x00000008140a7c25 */ /* 0x000fc8000f8e000e */
[----:B------:R-:W-:Y:S01]  /*06e0*/  IMAD.WIDE.U32 R12, R12, UR8, R14 ;  /* 0x000000080c0c7c25 */ /* 0x000fe2000f8e000e */
[----:B------:R-:W-:-:S03]  /*06f0*/  IADD3 R19, R11, R19, RZ ;  /* 0x000000130b137210 */ /* 0x000fc60007ffe0ff */
[----:B------:R-:W-:Y:S01]  /*0700*/  IMAD.WIDE.U32 R14, R18, UR8, R14 ;  /* 0x00000008120e7c25 */ /* 0x000fe2000f8e000e */
[----:B------:R-:W-:Y:S01]  /*0710*/  LEA R16, P2, R12, UR10, 0x3 ;  /* 0x0000000a0c107c11 */ /* 0x000fe2000f8418ff */
        /* <DEDUP_REMOVED lines=10> */
[----:B-1----:R-:W-:-:S07]  /*07c0*/  LEA.HI.X R23, R14, UR13, R23, 0x3, P0 ;  /* 0x0000000d0e177c11 */ /* 0x002fce00080f1c17 */
.L_x_219:
[----:B0-----:R-:W2:Y:S04]  /*07d0*/  LDG.E.64 R10, desc[UR6][R16.64] ;  /* 0x00000006100a7981 */ /* 0x001ea8000c1e1b00 */
[----:B------:R-:W2:Y:S01]  /*07e0*/  LDG.E.64 R12, desc[UR6][R6.64] ;  /* 0x00000006060c7981 */ /* 0x000ea2000c1e1b00 */
[----:B------:R-:W-:Y:S02]  /*07f0*/  IMAD.MOV.U32 R15, RZ, RZ, R19 ;  /* 0x000000ffff0f7224 */ /* 0x000fe400078e0013 */
[----:B------:R-:W-:Y:S01]  /*0800*/  IMAD.MOV.U32 R20, RZ, RZ, R0 ;  /* 0x000000ffff147224 */ /* 0x000fe200078e0000 */
[----:B------:R-:W-:Y:S01]  /*0810*/  IADD3 R0, P3, R0, UR8, RZ ;  /* 0x0000000800007c10 */ /* 0x000fe2000ff7e0ff */
[----:B------:R-:W-:-:S03]  /*0820*/  IMAD.MOV.U32 R21, RZ, RZ, R23 ;  /* 0x000000ffff157224 */ /* 0x000fc600078e0017 */
[----:B------:R-:W-:Y:S01]  /*0830*/  IADD3.X R23, R23, UR5, RZ, P3, !PT ;  /* 0x0000000517177c10 */ /* 0x000fe20009ffe4ff */
        /* <DEDUP_REMOVED lines=8> */
[----:B------:R-:W-:Y:S02]  /*08c0*/  IADD3.X R17, R17, UR5, RZ, P1, !PT ;  /* 0x0000000511117c10 */ /* 0x000fe40008ffe4ff */
[----:B------:R0:W1:Y:S02]  /*08d0*/  I2F.F64 R12, R14 ;  /* 0x0000000e000c7312 */ /* 0x0000640000201c00 */
[----:B0-----:R-:W-:-:S02]  /*08e0*/  MOV R14, R18 ;  /* 0x00000012000e7202 */ /* 0x001fc40000000f00 */
[----:B------:R-:W-:-:S04]  /*08f0*/  IADD3 R18, P2, R18, UR8, RZ ;  /* 0x0000000812127c10 */ /* 0x000fc8000ff5e0ff */
[----:B------:R-:W-:Y:S01]  /*0900*/  IADD3.X R19, R19, UR5, RZ, P2, !PT ;  /* 0x0000000513137c10 */ /* 0x000fe200097fe4ff */
[----:B-1----:R-:W-:Y:S01]  /*0910*/  DMUL R10, R4, R12 ;  /* 0x0000000c040a7228 */ /* 0x002fe20000000000 */
[----:B------:R-:W-:Y:S01]  /*0920*/  FSEL R13, RZ, 1.875, P0 ;  /* 0x3ff00000ff0d7808 */ /* 0x000fe20000000000 */
[----:B------:R-:W-:Y:S01]  /*0930*/  IMAD.MOV.U32 R12, RZ, RZ, RZ ;  /* 0x000000ffff0c7224 */ /* 0x000fe200078e00ff */
[----:B------:R-:W-:-:S04]  /*0940*/  IADD3 R6, P0, R6, UR8, RZ ;  /* 0x0000000806067c10 */ /* 0x000fc8000ff1e0ff */
[----:B------:R-:W-:Y:S01]  /*0950*/  IADD3.X R7, R7, UR5, RZ, P0, !PT ;  /* 0x0000000507077c10 */ /* 0x000fe200087fe4ff */
[----:B------:R-:W-:Y:S01]  /*0960*/  DMUL R10, R10, R12 ;  /* 0x0000000c0a0a7228 */ /* 0x000fe20000000000 */
[----:B------:R-:W-:-:S04]  /*0970*/  ISETP.GE.U32.AND P0, PT, R6, R9, PT ;  /* 0x000000090600720c */ /* 0x000fc80003f06070 */
[----:B------:R-:W-:Y:S02]  /*0980*/  ISETP.GE.U32.AND.EX P0, PT, R7, R8, PT, P0 ;  /* 0x000000080700720c */ /* 0x000fe40003f06100 */
[----:B------:R0:W-:Y:S01]  /*0990*/  STG.E.64 desc[UR6][R14.64], R10 ;  /* 0x0000000a0e007986 */ /* 0x0001e2000c101b06 */
[----:B------:R-:W-:-:S07]  /*09a0*/  DADD R12, -RZ, -R10 ;  /* 0x00000000ff0c7229 */ /* 0x000fce000000090a */
[----:B------:R0:W-:Y:S03]  /*09b0*/  STG.E.64 desc[UR6][R20.64], R12 ;  /* 0x0000000c14007986 */ /* 0x0001e6000c101b06 */
[----:B------:R-:W-:Y:S05]  /*09c0*/  @!P0 BRA `(.L_x_219) ;  /* 0xfffffffc00808947 */ /* 0x000fea000383ffff */
[----:B------:R-:W-:Y:S05]  /*09d0*/  EXIT ;  /* 0x000000000000794d */ /* 0x000fea0003800000 */
        .weak           $__internal_18_$__cuda_sm20_dsqrt_rn_f64_mediumpath_v1
        .type           $__internal_18_$__cuda_sm20_dsqrt_rn_f64_mediumpath_v1,@function
        .size           $__internal_18_$__cuda_sm20_dsqrt_rn_f64_mediumpath_v1,(.L_x_869 - $__internal_18_$__cuda_sm20_dsqrt_rn_f64_mediumpath_v1)
$__internal_18_$__cuda_sm20_dsqrt_rn_f64_mediumpath_v1:
        /* <DEDUP_REMOVED lines=12> */
.L_x_221:
[----:B------:R-:W-:-:S14]  /*0aa0*/  DSETP.NE.AND P0, PT, R2, RZ, PT ;  /* 0x000000ff0200722a */ /* 0x000fdc0003f05000 */
[----:B------:R-:W-:Y:S05]  /*0ab0*/  @!P0 BRA `(.L_x_223) ;  /* 0x0000000000588947 */ /* 0x000fea0003800000 */
[----:B------:R-:W-:-:S13]  /*0ac0*/  ISETP.GE.AND P0, PT, R3, RZ, PT ;  /* 0x000000ff0300720c */ /* 0x000fda0003f06270 */
[----:B------:R-:W-:Y:S02]  /*0ad0*/  @!P0 IMAD.MOV.U32 R4, RZ, RZ, 0x0 ;  /* 0x00000000ff048424 */ /* 0x000fe400078e00ff */
[----:B------:R-:W-:Y:S01]  /*0ae0*/  @!P0 IMAD.MOV.U32 R5, RZ, RZ, -0x80000 ;  /* 0xfff80000ff058424 */ /* 0x000fe200078e00ff */
[----:B------:R-:W-:Y:S06]  /*0af0*/  @!P0 BRA `(.L_x_222) ;  /* 0x00000000004c8947 */ /* 0x000fec0003800000 */
[----:B------:R-:W-:-:S13]  /*0b00*/  ISETP.GT.AND P0, PT, R3, 0x7fefffff, PT ;  /* 0x7fefffff0300780c */ /* 0x000fda0003f04270 */
[----:B------:R-:W-:Y:S05]  /*0b10*/  @P0 BRA `(.L_x_223) ;  /* 0x0000000000400947 */ /* 0x000fea0003800000 */
[----:B------:R-:W-:Y:S01]  /*0b20*/  DMUL R2, R2, 8.11296384146066816958e+31 ;  /* 0x4690000002027828 */ /* 0x000fe20000000000 */
[----:B------:R-:W-:Y:S01]  /*0b30*/  MOV R4, RZ ;  /* 0x000000ff00047202 */ /* 0x000fe20000000f00 */
[----:B------:R-:W-:Y:S02]  /*0b40*/  IMAD.MOV.U32 R8, RZ, RZ, 0x0 ;  /* 0x00000000ff087424 */ /* 0x000fe400078e00ff */
[----:B------:R-:W-:Y:S02]  /*0b50*/  IMAD.MOV.U32 R9, RZ, RZ, 0x3fd80000 ;  /* 0x3fd80000ff097424 */ /* 0x000fe400078e00ff */
        /* <DEDUP_REMOVED lines=12> */
.L_x_223:
[----:B------:R-:W-:-:S11]  /*0c20*/  DADD R4, R2, R2 ;  /* 0x0000000002047229 */ /* 0x000fd60000000002 */
.L_x_222:
[----:B------:R-:W-:Y:S05]  /*0c30*/  BSYNC B1 ;  /* 0x0000000000017941 */ /* 0x000fea0003800000 */
.L_x_220:
[----:B------:R-:W-:Y:S01]  /*0c40*/  MOV R2, R0 ;  /* 0x0000000000027202 */ /* 0x000fe20000000f00 */
[----:B------:R-:W-:Y:S02]  /*0c50*/  IMAD.MOV.U32 R3, RZ, RZ, 0x0 ;  /* 0x00000000ff037424 */ /* 0x000fe400078e00ff */
[----:B------:R-:W-:Y:S02]  /*0c60*/  IMAD.MOV.U32 R14, RZ, RZ, R4 ;  /* 0x000000ffff0e7224 */ /* 0x000fe400078e0004 */
[----:B------:R-:W-:Y:S01]  /*0c70*/  IMAD.MOV.U32 R15, RZ, RZ, R5 ;  /* 0x000000ffff0f7224 */ /* 0x000fe200078e0005 */
[----:B------:R-:W-:Y:S06]  /*0c80*/  RET.REL.NODEC R2 `(_ZN2at6native55_GLOBAL__N__6c1c77d0_17_DistanceKernel_cu_7dd49032_293831pdist_backward_kernel_cuda_implIdNS1_5distsIdE3infEEEvPT_PKS6_S9_S9_llllS6_dd) ;  /* 0xfffffff002dc7950 */ /* 0x000fec0003c3ffff */
.L_x_224:
        /* <DEDUP_REMOVED lines=15> */
.L_x_869:


//--------------------- .text._ZN2at6native55_GLOBAL__N__6c1c77d0_17_DistanceKernel_cu_7dd49032_293831pdist_backward_kernel_cuda_implIdNS1_5distsIdE3twoEEEvPT_PKS6_S9_S9_llllS6_dd --------------------------
	.section	.text._ZN2at6native55_GLOBAL__N__6c1c77d0_17_DistanceKernel_cu_7dd49032_293831pdist_backward_kernel_cuda_implIdNS1_5distsIdE3twoEEEvPT_PKS6_S9_S9_llllS6_dd,"ax",@progbits
	.align	128
.text._ZN2at6native55_GLOBAL__N__6c1c77d0_17_DistanceKernel_cu_7dd49032_293831pdist_backward_kernel_cuda_implIdNS1_5distsIdE3twoEEEvPT_PKS6_S9_S9_llllS6_dd:
        .type           _ZN2at6native55_GLOBAL__N__6c1c77d0_17_DistanceKernel_cu_7dd49032_293831pdist_backward_kernel_cuda_implIdNS1_5distsIdE3twoEEEvPT_PKS6_S9_S9_llllS6_dd,@function
        .size           _ZN2at6native55_GLOBAL__N__6c1c77d0_17_DistanceKernel_cu_7dd49032_293831pdist_backward_kernel_cuda_implIdNS1_5distsIdE3twoEEEvPT_PKS6_S9_S9_llllS6_dd,(.L_x_871 - _ZN2at6native55_GLOBAL__N__6c1c77d0_17_DistanceKernel_cu_7dd49032_293831pdist_backward_kernel_cuda_implIdNS1_5distsIdE3twoEEEvPT_PKS6_S9_S9_llllS6_dd)
        .other          _ZN2at6native55_GLOBAL__N__6c1c77d0_17_DistanceKernel_cu_7dd49032_293831pdist_backward_kernel_cuda_implIdNS1_5distsIdE3twoEEEvPT_PKS6_S9_S9_llllS6_dd,@"STO_CUDA_ENTRY STV_DEFAULT"
_ZN2at6native55_GLOBAL__N__6c1c77d0_17_DistanceKernel_cu_7dd49032_293831pdist_backward_kernel_cuda_implIdNS1_5distsIdE3twoEEEvPT_PKS6_S9_S9_llllS6_dd:
        /* <DEDUP_REMOVED lines=35> */
[----:B------:R-:W-:Y:S05]  /*0230*/  CALL.REL.NOINC `($__internal_20_$__cuda_sm20_dsqrt_rn_f64_mediumpath_v1) ;  /* 0x0000000c00907944 */ /* 0x000fea0003c00000 */
.L_x_226:
[----:B------:R-:W-:Y:S05]  /*0240*/  BSYNC B0 ;  /* 0x0000000000007941 */ /* 0x000fea0003800000 */
.L_x_225:
        /* <DEDUP_REMOVED lines=13> */
[----:B0-----:R-:W-:-:S05]  /*0320*/  IMAD R8, R9, UR4, R8 ;  /* 0x0000000409087c24 */ /* 0x001fca000f8e0208 */
[----:B------:R-:W-:-:S03]  /*0330*/  SHF.R.S32.HI R9, RZ, 0x1f, R8 ;  /* 0x0000001fff097819 */ /* 0x000fc60000011408 */
[----:B------:R-:W-:-:S04]  /*0340*/  IMAD.WIDE.U32 R10, R4, UR10, R8 ;  /* 0x0000000a040a7c25 */ /* 0x000fc8000f8e0008 */
[----:B------:R-:W-:Y:S01]  /*0350*/  IMAD.IADD R0, R7, 0x1, R11 ;  /* 0x0000000107007824 */ /* 0x000fe200078e020b */
[----:B------:R-:W-:Y:S01]  /*0360*/  ISETP.GE.U32.AND P0, PT, R10, R12, PT ;  /* 0x0000000c0a00720c */ /* 0x000fe20003f06070 */
[----:B------:R-:W-:-:S05]  /*0370*/  IMAD.IADD R7, R13, 0x1, R7 ;  /* 0x000000010d077824 */ /* 0x000fca00078e0207 */
[----:B------:R-:W-:-:S13]  /*0380*/  ISETP.GE.AND.EX P0, PT, R0, R7, PT, P0 ;  /* 0x000000070000720c */ /* 0x000fda0003f06300 */
[----:B------:R-:W-:Y:S05]  /*0390*/  @P0 EXIT ;  /* 0x000000000000094d */ /* 0x000fea0003800000 */
[----:B------:R-:W5:Y:S01]  /*03a0*/  LDG.E.64 R22, desc[UR6][R22.64] ;  /* 0x0000000616167981 */ /* 0x000f62000c1e1b00 */
[----:B------:R-:W-:Y:S01]  /*03b0*/  ULDC.64 UR8, c[0x0][0x230] ;  /* 0x00008c0000087ab9 */ /* 0x000fe20000000a00 */
[----:B------:R-:W0:Y:S01]  /*03c0*/  LDC.64 R16, c[0x0][0x238] ;  /* 0x00008e00ff107b82 */ /* 0x000e220000000a00 */
[----:B------:R-:W-:Y:S01]  /*03d0*/  IMAD R11, R3, UR8, RZ ;  /* 0x00000008030b7c24 */ /* 0x000fe2000f8e02ff */
[----:B------:R-:W-:Y:S01]  /*03e0*/  ULDC.64 UR12, c[0x0][0x220] ;  /* 0x00008800000c7ab9 */ /* 0x000fe20000000a00 */
[----:B------:R-:W-:-:S04]  /*03f0*/  IMAD.WIDE.U32 R14, R2, UR8, RZ ;  /* 0x00000008020e7c25 */ /* 0x000fc8000f8e00ff */
[----:B------:R-:W-:Y:S01]  /*0400*/  IMAD.WIDE.U32 R18, R4, R4, R4 ;  /* 0x0000000404127225 */ /* 0x000fe200078e0004 */
[----:B------:R-:W-:Y:S01]  /*0410*/  ULDC UR5, c[0x0][0x10] ;  /* 0x0000040000057ab9 */ /* 0x000fe20000000800 */
[----:B------:R-:W-:Y:S02]  /*0420*/  ULDC.64 UR14, c[0x0][0x210] ;  /* 0x00008400000e7ab9 */ /* 0x000fe40000000a00 */
[----:B------:R-:W-:Y:S01]  /*0430*/  IMAD R11, R2, UR9, R11 ;  /* 0x00000009020b7c24 */ /* 0x000fe2000f8e020b */
[----:B------:R-:W-:Y:S02]  /*0440*/  ULDC.64 UR8, c[0x0][0x218] ;  /* 0x0000860000087ab9 */ /* 0x000fe40000000a00 */
[----:B------:R-:W-:Y:S01]  /*0450*/  LEA R20, P0, R14, UR8, 0x3 ;  /* 0x000000080e147c11 */ /* 0x000fe2000f8018ff */
[----:B------:R-:W-:-:S05]  /*0460*/  IMAD.IADD R11, R15, 0x1, R11 ;  /* 0x000000010f0b7824 */ /* 0x000fca00078e020b */
[----:B------:R-:W-:Y:S01]  /*0470*/  LEA.HI.X R21, R14, UR9, R11, 0x3, P0 ;  /* 0x000000090e157c11 */ /* 0x000fe200080f1c0b */
[----:B------:R-:W-:-:S04]  /*0480*/  IMAD R11, R5, R4, RZ ;  /* 0x00000004050b7224 */ /* 0x000fc800078e02ff */
[----:B------:R-:W-:Y:S01]  /*0490*/  IMAD R11, R4, R5, R11 ;  /* 0x00000005040b7224 */ /* 0x000fe200078e020b */
[----:B------:R1:W5:Y:S03]  /*04a0*/  LDG.E.64 R14, desc[UR6][R20.64] ;  /* 0x00000006140e7981 */ /* 0x000366000c1e1b00 */
[----:B------:R-:W-:Y:S01]  /*04b0*/  IMAD.IADD R13, R19, 0x1, R11 ;  /* 0x00000001130d7824 */ /* 0x000fe200078e020b */
[----:B------:R-:W-:-:S04]  /*04c0*/  IADD3 R19, P1, RZ, -R4, RZ ;  /* 0x80000004ff137210 */ /* 0x000fc80007f3e0ff */
[----:B------:R-:W-:Y:S01]  /*04d0*/  LEA.HI R11, P0, R13, R18, RZ, 0x1 ;  /* 0x000000120d0b7211 */ /* 0x000fe200078108ff */
[----:B------:R-:W-:-:S04]  /*04e0*/  IMAD.X R25, RZ, RZ, ~R5, P1 ;  /* 0x000000ffff197224 */ /* 0x000fc800008e0e05 */
[----:B------:R-:W-:Y:S02]  /*04f0*/  IMAD.X R6, RZ, RZ, R13, P0 ;  /* 0x000000ffff067224 */ /* 0x000fe400000e060d */
[-C--:B0-----:R-:W-:Y:S02]  /*0500*/  IMAD R18, R25, R16.reuse, RZ ;  /* 0x0000001019127224 */ /* 0x081fe400078e02ff */
[----:B------:R-:W-:Y:S01]  /*0510*/  IMAD.WIDE.U32 R2, R19, R16, R2 ;  /* 0x0000001013027225 */ /* 0x000fe200078e0002 */
[--C-:B------:R-:W-:Y:S02]  /*0520*/  SHF.R.S64 R11, R11, 0x1, R6.reuse ;  /* 0x000000010b0b7819 */ /* 0x100fe40000001006 */
[----:B------:R-:W-:Y:S01]  /*0530*/  SHF.R.S32.HI R13, RZ, 0x1, R6 ;  /* 0x00000001ff0d7819 */ /* 0x000fe20000011406 */
[----:B------:R-:W-:Y:S01]  /*0540*/  IMAD R18, R19, R17, R18 ;  /* 0x0000001113127224 */ /* 0x000fe200078e0212 */
[----:B------:R-:W-:Y:S02]  /*0550*/  IADD3 R11, P0, R11, R2, RZ ;  /* 0x000000020b0b7210 */ /* 0x000fe40007f1e0ff */
[----:B------:R-:W-:-:S02]  /*0560*/  IADD3 R25, P1, P2, -R4, -0x2, R16 ;  /* 0xfffffffe04197810 */ /* 0x000fc40007a3e110 */
[----:B------:R-:W-:Y:S02]  /*0570*/  IADD3.X R13, R13, R3, R18, P0, !PT ;  /* 0x000000030d0d7210 */ /* 0x000fe400007fe412 */
[----:B------:R-:W-:Y:S02]  /*0580*/  IADD3.X R3, ~R5, -0x1, R17, P1, P2 ;  /* 0xffffffff05037810 */ /* 0x000fe40000fe4511 */
[--C-:B-1----:R-:W-:Y:S01]  /*0590*/  IADD3 R20, P0, P1, R11, 0x1, R4.reuse ;  /* 0x000000010b147810 */ /* 0x102fe2000791e004 */
[-C--:B------:R-:W-:Y:S02]  /*05a0*/  IMAD R18, R13, R16.reuse, RZ ;  /* 0x000000100d127224 */ /* 0x080fe400078e02ff */
[-C--:B------:R-:W-:Y:S01]  /*05b0*/  IMAD R6, R3, R16.reuse, RZ ;  /* 0x0000001003067224 */ /* 0x080fe200078e02ff */
[--C-:B------:R-:W-:Y:S01]  /*05c0*/  IADD3.X R21, R13, RZ, R5.reuse, P0, P1 ;  /* 0x000000ff0d157210 */ /* 0x100fe200007e2405 */
[----:B------:R-:W-:-:S04]  /*05d0*/  IMAD.WIDE.U32 R2, R11, R16, R4 ;  /* 0x000000100b027225 */ /* 0x000fc800078e0004 */
[-C--:B------:R-:W-:Y:S01]  /*05e0*/  IMAD R11, R11, R17.reuse, R18 ;  /* 0x000000110b0b7224 */ /* 0x080fe200078e0212 */
[C---:B------:R-:W-:Y:S01]  /*05f0*/  LEA R4, P0, R10.reuse, UR12, 0x3 ;  /* 0x0000000c0a047c11 */ /* 0x040fe2000f8018ff */
[----:B------:R-:W-:Y:S02]  /*0600*/  IMAD R17, R25, R17, R6 ;  /* 0x0000001119117224 */ /* 0x000fe400078e0206 */
[----:B------:R-:W-:Y:S02]  /*0610*/  IMAD.IADD R3, R3, 0x1, R11 ;  /* 0x0000000103037824 */ /* 0x000fe400078e020b */
[----:B------:R-:W-:Y:S01]  /*0620*/  IMAD.WIDE.U32 R24, R25, R16, R20 ;  /* 0x0000001019187225 */ /* 0x000fe200078e0014 */
[----:B------:R-:W-:-:S03]  /*0630*/  LEA.HI.X R5, R10, UR13, R0, 0x3, P0 ;  /* 0x0000000d0a057c11 */ /* 0x000fc600080f1c00 */
[----:B------:R-:W-:Y:S02]  /*0640*/  IMAD R3, R3, UR10, RZ ;  /* 0x0000000a03037c24 */ /* 0x000fe4000f8e02ff */
[----:B------:R-:W-:Y:S02]  /*0650*/  IMAD.IADD R0, R25, 0x1, R17 ;  /* 0x0000000119007824 */ /* 0x000fe400078e0211 */
[----:B------:R-:W-:Y:S02]  /*0660*/  IMAD R13, R21, UR10, RZ ;  /* 0x0000000a150d7c24 */ /* 0x000fe4000f8e02ff */
[----:B------:R-:W-:Y:S02]  /*0670*/  IMAD R11, R2, UR11, R3 ;  /* 0x0000000b020b7c24 */ /* 0x000fe4000f8e0203 */
[----:B------:R-:W-:Y:S02]  /*0680*/  IMAD R3, R0, UR10, RZ ;  /* 0x0000000a00037c24 */ /* 0x000fe4000f8e02ff */
[----:B------:R-:W-:-:S04]  /*0690*/  IMAD.WIDE.U32 R16, R2, UR10, R8 ;  /* 0x0000000a02107c25 */ /* 0x000fc8000f8e0008 */
[C---:B------:R-:W-:Y:S02]  /*06a0*/  IMAD R25, R20.reuse, UR11, R13 ;  /* 0x0000000b14197c24 */ /* 0x040fe4000f8e020d */
        /* <DEDUP_REMOVED lines=8> */
[----:B------:R-:W-:Y:S01]  /*0730*/  LEA R8, P2, R20, UR12, 0x3 ;  /* 0x0000000c14087c11 */ /* 0x000fe2000f8418ff */
[----:B------:R-:W-:Y:S01]  /*0740*/  IMAD.IADD R13, R19, 0x1, R13 ;  /* 0x00000001130d7824 */ /* 0x000fe200078e020d */
        /* <DEDUP_REMOVED lines=8> */
.L_x_230:
        /* <DEDUP_REMOVED lines=24> */
[----:B------:R-:W-:Y:S05]  /*0950*/  CALL.REL.NOINC `($__internal_19_$__cuda_sm20_div_rn_f64_full) ;  /* 0x00000000005c7944 */ /* 0x000fea0003c00000 */
[----:B------:R-:W-:Y:S02]  /*0960*/  IMAD.MOV.U32 R16, RZ, RZ, R24 ;  /* 0x000000ffff107224 */ /* 0x000fe400078e0018 */
[----:B------:R-:W-:-:S07]  /*0970*/  IMAD.MOV.U32 R17, RZ, RZ, R25 ;  /* 0x000000ffff117224 */ /* 0x000fce00078e0019 */
.L_x_229:
[----:B------:R-:W-:Y:S05]  /*0980*/  BSYNC B1 ;  /* 0x0000000000017941 */ /* 0x000fea0003800000 */
.L_x_228:
[----:B------:R-:W-:Y:S05]  /*0990*/  BSYNC B0 ;  /* 0x0000000000007941 */ /* 0x000fea0003800000 */
.L_x_227:
[----:B------:R-:W-:Y:S01]  /*09a0*/  DADD R24, -RZ, -R16 ;  /* 0x00000000ff187229 */ /* 0x000fe20000000910 */
[----:B------:R-:W-:Y:S01]  /*09b0*/  IMAD.MOV.U32 R18, RZ, RZ, R6 ;  /* 0x000000ffff127224 */ /* 0x000fe200078e0006 */
[----:B------:R-:W-:Y:S01]  /*09c0*/  IADD3 R4, P0, R4, UR8, RZ ;  /* 0x0000000804047c10 */ /* 0x000fe2000ff1e0ff */
[----:B------:R-:W-:Y:S01]  /*09d0*/  IMAD.MOV.U32 R19, RZ, RZ, R7 ;  /* 0x000000ffff137224 */ /* 0x000fe200078e0007 */
[----:B------:R-:W-:Y:S01]  /*09e0*/  IADD3 R8, P1, R8, UR8, RZ ;  /* 0x0000000808087c10 */ /* 0x000fe2000ff3e0ff */
[----:B------:R-:W-:Y:S01]  /*09f0*/  IMAD.MOV.U32 R20, RZ, RZ, R10 ;  /* 0x000000ffff147224 */ /* 0x000fe200078e000a */
[----:B------:R-:W-:Y:S01]  /*0a00*/  IADD3.X R5, R5, UR5, RZ, P0, !PT ;  /* 0x0000000505057c10 */ /* 0x000fe200087fe4ff */
[----:B------:R-:W-:Y:S01]  /*0a10*/  IMAD.MOV.U32 R21, RZ, RZ, R11 ;  /* 0x000000ffff157224 */ /* 0x000fe200078e000b */
[----:B------:R0:W-:Y:S01]  /*0a20*/  STG.E.64 desc[UR6][R18.64], R16 ;  /* 0x0000001012007986 */ /* 0x0001e2000c101b06 */
[----:B------:R-:W-:Y:S02]  /*0a30*/  ISETP.GE.U32.AND P0, PT, R4, R3, PT ;  /* 0x000000030400720c */ /* 0x000fe40003f06070 */
[----:B------:R-:W-:Y:S01]  /*0a40*/  IADD3 R6, P2, R6, UR8, RZ ;  /* 0x0000000806067c10 */ /* 0x000fe2000ff5e0ff */
[----:B------:R0:W-:Y:S01]  /*0a50*/  STG.E.64 desc[UR6][R20.64], R24 ;  /* 0x0000001814007986 */ /* 0x0001e2000c101b06 */
[----:B------:R-:W-:-:S02]  /*0a60*/  ISETP.GE.U32.AND.EX P0, PT, R5, R12, PT, P0 ;  /* 0x0000000c0500720c */ /* 0x000fc40003f06100 */
[----:B------:R-:W-:Y:S02]  /*0a70*/  IADD3 R10, P3, R10, UR8, RZ ;  /* 0x000000080a0a7c10 */ /* 0x000fe4000ff7e0ff */
[----:B------:R-:W-:Y:S02]  /*0a80*/  IADD3.X R9, R9, UR5, RZ, P1, !PT ;  /* 0x0000000509097c10 */ /* 0x000fe40008ffe4ff */
[----:B------:R-:W-:Y:S02]  /*0a90*/  IADD3.X R7, R7, UR5, RZ, P2, !PT ;  /* 0x0000000507077c10 */ /* 0x000fe400097fe4ff */
[----:B------:R-:W-:-:S05]  /*0aa0*/  IADD3.X R11, R11, UR5, RZ, P3, !PT ;  /* 0x000000050b0b7c10 */ /* 0x000fca0009ffe4ff */
[----:B0-----:R-:W-:Y:S05]  /*0ab0*/  @!P0 BRA `(.L_x_230) ;  /* 0xfffffffc00448947 */ /* 0x001fea000383ffff */
[----:B------:R-:W-:Y:S05]  /*0ac0*/  EXIT ;  /* 0x000000000000794d */ /* 0x000fea0003800000 */
        .weak           $__internal_19_$__cuda_sm20_div_rn_f64_full
        .type           $__internal_19_$__cuda_sm20_div_rn_f64_full,@function
        .size           $__internal_19_$__cuda_sm20_div_rn_f64_full,($__internal_20_$__cuda_sm20_dsqrt_rn_f64_mediumpath_v1 - $__internal_19_$__cuda_sm20_div_rn_f64_full)
$__internal_19_$__cuda_sm20_div_rn_f64_full:
[C---:B------:R-:W-:Y:S01]  /*0ad0*/  FSETP.GEU.AND P0, PT, |R23|.reuse, 1.469367938527859385e-39, PT ;  /* 0x001000001700780b */ /* 0x040fe20003f0e200 */
[----:B------:R-:W-:Y:S01]  /*0ae0*/  IMAD.MOV.U32 R20, RZ, RZ, 0x1 ;  /* 0x00000001ff147424 */ /* 0x000fe200078e00ff */
[----:B------:R-:W-:Y:S01]  /*0af0*/  LOP3.LUT R16, R23, 0x800fffff, RZ, 0xc0, !PT ;  /* 0x800fffff17107812 */ /* 0x000fe200078ec0ff */
[----:B------:R-:W-:Y:S01]  /*0b00*/  BSSY B2, `(.L_x_231) ;  /* 0x0000054000027945 */ /* 0x000fe20003800000 */
[C---:B------:R-:W-:Y:S02]  /*0b10*/  FSETP.GEU.AND P2, PT, |R19|.reuse, 1.469367938527859385e-39, PT ;  /* 0x001000001300780b */ /* 0x040fe40003f4e200 */
[----:B------:R-:W-:Y:S01]  /*0b20*/  LOP3.LUT R17, R16, 0x3ff00000, RZ, 0xfc, !PT ;  /* 0x3ff0000010117812 */ /* 0x000fe200078efcff */
[----:B------:R-:W-:Y:S01]  /*0b30*/  IMAD.MOV.U32 R16, RZ, RZ, R22 ;  /* 0x000000ffff107224 */ /* 0x000fe200078e0016 */
[----:B------:R-:W-:Y:S02]  /*0b40*/  LOP3.LUT R13, R19, 0x7ff00000, RZ, 0xc0, !PT ;  /* 0x7ff00000130d7812 */ /* 0x000fe400078ec0ff */
[----:B------:R-:W-:-:S02]  /*0b50*/  LOP3.LUT R30, R23, 0x7ff00000, RZ, 0xc0, !PT ;  /* 0x7ff00000171e7812 */ /* 0x000fc400078ec0ff */
[----:B------:R-:W-:Y:S01]  /*0b60*/  MOV R31, R13 ;  /* 0x0000000d001f7202 */ /* 0x000fe20000000f00 */
[----:B------:R-:W-:Y:S01]  /*0b70*/  @!P0 DMUL R16, R22, 8.98846567431157953865e+307 ;  /* 0x7fe0000016108828 */ /* 0x000fe20000000000 */
[----:B------:R-:W-:-:S03]  /*0b80*/  ISETP.GE.U32.AND P1, PT, R13, R30, PT ;  /* 0x0000001e0d00720c */ /* 0x000fc60003f26070 */
[----:B------:R-:W-:Y:S01]  /*0b90*/  @!P2 LOP3.LUT R0, R23, 0x7ff00000, RZ, 0xc0, !PT ;  /* 0x7ff000001700a812 */ /* 0x000fe200078ec0ff */
[----:B------:R-:W-:Y:S01]  /*0ba0*/  @!P2 IMAD.MOV.U32 R26, RZ, RZ, RZ ;  /* 0x000000ffff1aa224 */ /* 0x000fe200078e00ff */
[----:B------:R-:W0:Y:S02]  /*0bb0*/  MUFU.RCP64H R21, R17 ;  /* 0x0000001100157308 */ /* 0x000e240000001800 */
[----:B------:R-:W-:Y:S01]  /*0bc0*/  @!P2 ISETP.GE.U32.AND P3, PT, R13, R0, PT ;  /* 0x000000000d00a20c */ /* 0x000fe20003f66070 */
[----:B------:R-:W-:Y:S01]  /*0bd0*/  IMAD.MOV.U32 R0, RZ, RZ, 0x1ca00000 ;  /* 0x1ca00000ff007424 */ /* 0x000fe200078e00ff */
[----:B------:R-:W-:-:S04]  /*0be0*/  @!P0 LOP3.LUT R30, R17, 0x7ff00000, RZ, 0xc0, !PT ;  /* 0x7ff00000111e8812 */ /* 0x000fc800078ec0ff */
[----:B------:R-:W-:Y:S01]  /*0bf0*/  @!P2 SEL R27, R0, 0x63400000, !P3 ;  /* 0x63400000001ba807 */ /* 0x000fe20005800000 */
[----:B------:R-:W-:-:S03]  /*0c00*/  VIADD R32, R30, 0xffffffff ;  /* 0xffffffff1e207836 */ /* 0x000fc60000000000 */
[----:B------:R-:W-:-:S04]  /*0c10*/  @!P2 LOP3.LUT R27, R27, 0x80000000, R19, 0xf8, !PT ;  /* 0x800000001b1ba812 */ /* 0x000fc800078ef813 */
[----:B------:R-:W-:Y:S01]  /*0c20*/  @!P2 LOP3.LUT R27, R27, 0x100000, RZ, 0xfc, !PT ;  /* 0x001000001b1ba812 */ /* 0x000fe200078efcff */
        /* <DEDUP_REMOVED lines=44> */
.L_x_232:
        /* <DEDUP_REMOVED lines=16> */
.L_x_235:
[----:B------:R-:W-:Y:S01]  /*0ff0*/  LOP3.LUT R25, R23, 0x80000, RZ, 0xfc, !PT ;  /* 0x0008000017197812 */ /* 0x000fe200078efcff */
[----:B------:R-:W-:Y:S01]  /*1000*/  IMAD.MOV.U32 R24, RZ, RZ, R22 ;  /* 0x000000ffff187224 */ /* 0x000fe200078e0016 */
[----:B------:R-:W-:Y:S06]  /*1010*/  BRA `(.L_x_233) ;  /* 0x0000000000087947 */ /* 0x000fec0003800000 */
.L_x_234:
[----:B------:R-:W-:Y:S01]  /*1020*/  LOP3.LUT R25, R19, 0x80000, RZ, 0xfc, !PT ;  /* 0x0008000013197812 */ /* 0x000fe200078efcff */
[----:B------:R-:W-:-:S07]  /*1030*/  IMAD.MOV.U32 R24, RZ, RZ, R18 ;  /* 0x000000ffff187224 */ /* 0x000fce00078e0012 */
.L_x_233:
[----:B------:R-:W-:Y:S05]  /*1040*/  BSYNC B2 ;  /* 0x0000000000027941 */ /* 0x000fea0003800000 */
.L_x_231:
[----:B------:R-:W-:Y:S01]  /*1050*/  MOV R16, R2 ;  /* 0x0000000200107202 */ /* 0x000fe20000000f00 */
[----:B------:R-:W-:-:S04]  /*1060*/  IMAD.MOV.U32 R17, RZ, RZ, 0x0 ;  /* 0x00000000ff117424 */ /* 0x000fc800078e00ff */
[----:B------:R-:W-:Y:S05]  /*1070*/  RET.REL.NODEC R16 `(_ZN2at6native55_GLOBAL__N__6c1c77d0_17_DistanceKernel_cu_7dd49032_293831pdist_backward_kernel_cuda_implIdNS1_5distsIdE3twoEEEvPT_PKS6_S9_S9_llllS6_dd) ;  /* 0xffffffec10e07950 */ /* 0x000fea0003c3ffff */
        .weak           $__internal_20_$__cuda_sm20_dsqrt_rn_f64_mediumpath_v1
        .type           $__internal_20_$__cuda_sm20_dsqrt_rn_f64_mediumpath_v1,@function
        .size           $__internal_20_$__cuda_sm20_dsqrt_rn_f64_mediumpath_v1,(.L_x_871 - $__internal_20_$__cuda_sm20_dsqrt_rn_f64_mediumpath_v1)
$__internal_20_$__cuda_sm20_dsqrt_rn_f64_mediumpath_v1:
        /* <DEDUP_REMOVED lines=12> */
.L_x_237:
        /* <DEDUP_REMOVED lines=9> */
[----:B------:R-:W-:Y:S02]  /*11d0*/  IMAD.MOV.U32 R6, RZ, RZ, RZ ;  /* 0x000000ffff067224 */ /* 0x000fe400078e00ff */
[----:B------:R-:W-:Y:S02]  /*11e0*/  IMAD.MOV.U32 R10, RZ, RZ, 0x0 ;  /* 0x00000000ff0a7424 */ /* 0x000fe400078e00ff */
[----:B------:R-:W-:Y:S01]  /*11f0*/  IMAD.MOV.U32 R11, RZ, RZ, 0x3fd80000 ;  /* 0x3fd80000ff0b7424 */ /* 0x000fe200078e00ff */
        /* <DEDUP_REMOVED lines=12> */
.L_x_239:
[----:B------:R-:W-:-:S11]  /*12c0*/  DADD R6, R4, R4 ;  /* 0x0000000004067229 */ /* 0x000fd60000000004 */
.L_x_238:
[----:B------:R-:W-:Y:S05]  /*12d0*/  BSYNC B1 ;  /* 0x0000000000017941 */ /* 0x000fea0003800000 */
.L_x_236:
[----:B------:R-:W-:Y:S02]  /*12e0*/  IMAD.MOV.U32 R4, RZ, RZ, R0 ;  /* 0x000000ffff047224 */ /* 0x000fe400078e0000 */
[----:B------:R-:W-:Y:S02]  /*12f0*/  IMAD.MOV.U32 R5, RZ, RZ, 0x0 ;  /* 0x00000000ff057424 */ /* 0x000fe400078e00ff */
[----:B------:R-:W-:Y:S02]  /*1300*/  IMAD.MOV.U32 R14, RZ, RZ, R6 ;  /* 0x000000ffff0e7224 */ /* 0x000fe400078e0006 */
[----:B------:R-:W-:Y:S01]  /*1310*/  IMAD.MOV.U32 R15, RZ, RZ, R7 ;  /* 0x000000ffff0f7224 */ /* 0x000fe200078e0007 */
[----:B------:R-:W-:Y:S06]  /*1320*/  RET.REL.NODEC R4 `(_ZN2at6native55_GLOBAL__N__6c1c77d0_17_DistanceKernel_cu_7dd49032_293831pdist_backward_kernel_cuda_implIdNS1_5distsIdE3twoEEEvPT_PKS6_S9_S9_llllS6_dd) ;  /* 0xffffffec04347950 */ /* 0x000fec0003c3ffff */
.L_x_240:
        /* <DEDUP_REMOVED lines=13> */
.L_x_871:


//--------------------- .text._ZN2at6native55_GLOBAL__N__6c1c77d0_17_DistanceKernel_cu_7dd49032_293831pdist_backward_kernel_cuda_implIdNS1_5distsIdE6lt_twoEEEvPT_PKS6_S9_S9_llllS6_dd --------------------------
	.section	.text._ZN2at6native55_GLOBAL__N__6c1c77d0_17_DistanceKernel_cu_7dd49032_293831pdist_backward_kernel_cuda_implIdNS1_5distsIdE6lt_twoEEEvPT_PKS6_S9_S9_llllS6_dd,"ax",@progbits
	.align	128
.text._ZN2at6native55_GLOBAL__N__6c1c77d0_17_DistanceKernel_cu_7dd49032_293831pdist_backward_kernel_cuda_implIdNS1_5distsIdE6lt_twoEEEvPT_PKS6_S9_S9_llllS6_dd:
        .type           _ZN2at6native55_GLOBAL__N__6c1c77d0_17_DistanceKernel_cu_7dd49032_293831pdist_backward_kernel_cuda_implIdNS1_5distsIdE6lt_twoEEEvPT_PKS6_S9_S9_llllS6_dd,@function
        .size           _ZN2at6native55_GLOBAL__N__6c1c77d0_17_DistanceKernel_cu_7dd49032_293831pdist_backward_kernel_cuda_implIdNS1_5distsIdE6lt_twoEEEvPT_PKS6_S9_S9_llllS6_dd,(.L_x_874 - _ZN2at6native55_GLOBAL__N__6c1c77d0_17_DistanceKernel_cu_7dd49032_293831pdist_backward_kernel_cuda_implIdNS1_5distsIdE6lt_twoEEEvPT_PKS6_S9_S9_llllS6_dd)
        .other          _ZN2at6native55_GLOBAL__N__6c1c77d0_17_DistanceKernel_cu_7dd49032_293831pdist_backward_kernel_cuda_implIdNS1_5distsIdE6lt_twoEEEvPT_PKS6_S9_S9_llllS6_dd,@"STO_CUDA_ENTRY STV_DEFAULT"
_ZN2at6native55_GLOBAL__N__6c1c77d0_17_DistanceKernel_cu_7dd49032_293831pdist_backward_kernel_cuda_implIdNS1_5distsIdE6lt_twoEEEvPT_PKS6_S9_S9_llllS6_dd:
        /* <DEDUP_REMOVED lines=35> */
[----:B------:R-:W-:Y:S05]  /*0230*/  CALL.REL.NOINC `($__internal_22_$__cuda_sm20_dsqrt_rn_f64_mediumpath_v1) ;  /* 0x0000002000dc7944 */ /* 0x000fea0003c00000 */
.L_x_242:
[----:B------:R-:W-:Y:S05]  /*0240*/  BSYNC B0 ;  /* 0x0000000000007941 */ /* 0x000fea0003800000 */
.L_x_241:
        /* <DEDUP_REMOVED lines=9> */
[C---:B------:R-:W-:Y:S01]  /*02e0*/  LEA R16, P1, R2.reuse, UR10, 0x3 ;  /* 0x0000000a02107c11 */ /* 0x040fe2000f8218ff */
[----:B------:R-:W-:-:S03]  /*02f0*/  IMAD.WIDE.U32 R12, R2, UR8, RZ ;  /* 0x00000008020c7c25 */ /* 0x000fc6000f8e00ff */
[----:B------:R-:W2:Y:S01]  /*0300*/  F2I.S64.F64.TRUNC R10, R10 ;  /* 0x0000000a000a7311 */ /* 0x000ea2000030d900 */
[----:B------:R-:W-:Y:S01]  /*0310*/  IMAD R15, R2, UR9, R15 ;  /* 0x00000009020f7c24 */ /* 0x000fe2000f8e020f */
[----:B------:R-:W-:-:S03]  /*0320*/  ULDC.64 UR8, c[0x0][0x218] ;  /* 0x0000860000087ab9 */ /* 0x000fc60000000a00 */
[----:B------:R-:W-:Y:S02]  /*0330*/  IMAD.IADD R13, R13, 0x1, R15 ;  /* 0x000000010d0d7824 */ /* 0x000fe400078e020f */
        /* <DEDUP_REMOVED lines=8> */
[----:B------:R-:W-:Y:S02]  /*03c0*/  ISETP.GE.U32.AND P0, PT, R18, R8, PT ;  /* 0x000000081200720c */ /* 0x000fe40003f06070 */
[----:B------:R-:W-:Y:S02]  /*03d0*/  LEA.HI.X R17, R2, UR11, R3, 0x3, P1 ;  /* 0x0000000b02117c11 */ /* 0x000fe400088f1c03 */
[----:B------:R-:W-:Y:S02]  /*03e0*/  ISETP.GE.AND.EX P0, PT, R5, R0, PT, P0 ;  /* 0x000000000500720c */ /* 0x000fe40003f06300 */
[----:B------:R-:W-:-:S04]  /*03f0*/  LEA R14, P1, R12, UR8, 0x3 ;  /* 0x000000080c0e7c11 */ /* 0x000fc8000f8218ff */
[----:B------:R-:W-:-:S07]  /*0400*/  LEA.HI.X R15, R12, UR9, R13, 0x3, P1 ;  /* 0x000000090c0f7c11 */ /* 0x000fce00088f1c0d */
[----:B------:R-:W-:Y:S05]  /*0410*/  @P0 EXIT ;  /* 0x000000000000094d */ /* 0x000fea0003800000 */
[----:B------:R-:W2:Y:S01]  /*0420*/  LDG.E.64 R16, desc[UR6][R16.64] ;  /* 0x0000000610107981 */ /* 0x000ea2000c1e1b00 */
[----:B------:R-:W0:Y:S03]  /*0430*/  LDC.64 R12, c[0x0][0x238] ;  /* 0x00008e00ff0c7b82 */ /* 0x000e260000000a00 */
[----:B------:R-:W5:Y:S01]  /*0440*/  LDG.E.64 R14, desc[UR6][R14.64] ;  /* 0x000000060e0e7981 */ /* 0x000f62000c1e1b00 */
[-C--:B------:R-:W-:Y:S01]  /*0450*/  IMAD R9, R11, R10.reuse, RZ ;  /* 0x0000000a0b097224 */ /* 0x080fe200078e02ff */
[----:B------:R-:W-:Y:S01]  /*0460*/  ULDC.64 UR8, c[0x0][0x220] ;  /* 0x0000880000087ab9 */ /* 0x000fe20000000a00 */
[C---:B------:R-:W-:Y:S01]  /*0470*/  IMAD.WIDE.U32 R20, R10.reuse, R10, R10 ;  /* 0x0000000a0a147225 */ /* 0x040fe200078e000a */
[----:B------:R-:W-:Y:S01]  /*0480*/  ULDC UR5, c[0x0][0x10] ;  /* 0x0000040000057ab9 */ /* 0x000fe20000000800 */
[----:B------:R-:W1:Y:S01]  /*0490*/  LDC.64 R28, c[0x0][0x250] ;  /* 0x00009400ff1c7b82 */ /* 0x000e620000000a00 */
[----:B------:R-:W-:Y:S01]  /*04a0*/  ULDC.64 UR10, c[0x0][0x210] ;  /* 0x00008400000a7ab9 */ /* 0x000fe20000000a00 */
[----:B------:R-:W-:Y:S01]  /*04b0*/  IMAD R9, R10, R11, R9 ;  /* 0x0000000b0a097224 */ /* 0x000fe200078e0209 */
[----:B------:R-:W-:-:S03]  /*04c0*/  UIMAD UR4, UR4, UR5, URZ ;  /* 0x00000005040472a4 */ /* 0x000fc6000f8e023f */
[----:B------:R-:W-:Y:S01]  /*04d0*/  IMAD.IADD R19, R21, 0x1, R9 ;  /* 0x0000000115137824 */ /* 0x000fe200078e0209 */
[----:B------:R-:W-:Y:S01]  /*04e0*/  IADD3 R21, P1, RZ, -R10, RZ ;  /* 0x8000000aff157210 */ /* 0x000fe20007f3e0ff */
[----:B------:R-:W-:-:S03]  /*04f0*/  USHF.R.S32.HI UR5, URZ, 0x1f, UR4 ;  /* 0x0000001f3f057899 */ /* 0x000fc60008011404 */
[----:B------:R-:W-:Y:S01]  /*0500*/  LEA.HI R9, P0, R19, R20, RZ, 0x1 ;  /* 0x0000001413097211 */ /* 0x000fe200078108ff */
[----:B------:R-:W-:-:S04]  /*0510*/  IMAD.X R23, RZ, RZ, ~R11, P1 ;  /* 0x000000ffff177224 */ /* 0x000fc800008e0e0b */
[----:B------:R-:W-:Y:S01]  /*0520*/  IMAD.X R4, RZ, RZ, R19, P0 ;  /* 0x000000ffff047224 */ /* 0x000fe200000e0613 */
[----:B0-----:R-:W-:Y:S01]  /*0530*/  IADD3 R27, P1, P2, -R10, -0x2, R12 ;  /* 0xfffffffe0a1b7810 */ /* 0x001fe20007a3e10c */
[-C--:B------:R-:W-:Y:S02]  /*0540*/  IMAD R20, R23, R12.reuse, RZ ;  /* 0x0000000c17147224 */ /* 0x080fe400078e02ff */
[----:B------:R-:W-:Y:S01]  /*0550*/  IMAD.WIDE.U32 R2, R21, R12, R2 ;  /* 0x0000000c15027225 */ /* 0x000fe200078e0002 */
[--C-:B------:R-:W-:Y:S02]  /*0560*/  SHF.R.S64 R9, R9, 0x1, R4.reuse ;  /* 0x0000000109097819 */ /* 0x100fe40000001004 */
[----:B------:R-:W-:Y:S01]  /*0570*/  SHF.R.S32.HI R19, RZ, 0x1, R4 ;  /* 0x00000001ff137819 */ /* 0x000fe20000011404 */
[----:B------:R-:W-:Y:S01]  /*0580*/  IMAD R20, R21, R13, R20 ;  /* 0x0000000d15147224 */ /* 0x000fe200078e0214 */
        /* <DEDUP_REMOVED lines=10> */
[C---:B------:R-:W-:Y:S02]  /*0630*/  IMAD R13, R27.reuse, R13, R4 ;  /* 0x0000000d1b0d7224 */ /* 0x040fe400078e0204 */
[----:B------:R-:W-:Y:S01]  /*0640*/  IMAD.WIDE.U32 R26, R27, R12, R22 ;  /* 0x0000000c1b1a7225 */ /* 0x000fe200078e0016 */
[----:B------:R-:W-:-:S03]  /*0650*/  LEA.HI.X R3, R8, UR9, R0, 0x3, P0 ;  /* 0x0000000908037c11 */ /* 0x000fc600080f1c00 */
[----:B------:R-:W-:Y:S01]  /*0660*/  IMAD.IADD R4, R11, 0x1, R9 ;  /* 0x000000010b047824 */ /* 0x000fe200078e0209 */
[C---:B-1----:R-:W-:Y:S01]  /*0670*/  DSETP.GEU.AND P0, PT, R28.reuse, 1, PT ;  /* 0x3ff000001c00742a */ /* 0x042fe20003f0e000 */
[----:B------:R-:W-:Y:S01]  /*0680*/  IMAD.IADD R0, R27, 0x1, R13 ;  /* 0x000000011b007824 */ /* 0x000fe200078e020d */
[----:B------:R-:W-:Y:S01]  /*0690*/  DADD R12, R28, -1 ;  /* 0xbff000001c0c7429 */ /* 0x000fe20000000000 */
[----:B------:R-:W-:Y:S01]  /*06a0*/  IMAD R11, R4, UR12, RZ ;  /* 0x0000000c040b7c24 */ /* 0x000fe2000f8e02ff */
[----:B------:R-:W-:Y:S01]  /*06b0*/  LEA R4, P3, R18, UR8, 0x3 ;  /* 0x0000000812047c11 */ /* 0x000fe2000f8618ff */
[----:B------:R-:W-:Y:S02]  /*06c0*/  IMAD R9, R23, UR12, RZ ;  /* 0x0000000c17097c24 */ /* 0x000fe4000f8e02ff */
[----:B------:R-:W-:Y:S01]  /*06d0*/  IMAD R19, R0, UR12, RZ ;  /* 0x0000000c00137c24 */ /* 0x000fe2000f8e02ff */
[----:B------:R-:W-:Y:S01]  /*06e0*/  LEA.HI.X R5, R18, UR9, R5, 0x3, P3 ;  /* 0x0000000912057c11 */ /* 0x000fe200098f1c05 */
[C---:B------:R-:W-:Y:S01]  /*06f0*/  IMAD R11, R10.reuse, UR13, R11 ;  /* 0x0000000d0a0b7c24 */ /* 0x040fe2000f8e020b */
[----:B------:R-:W-:Y:S01]  /*0700*/  DSETP.NEU.AND P1, PT, R12, RZ, PT ;  /* 0x000000ff0c00722a */ /* 0x000fe20003f2d000 */
[----:B------:R-:W-:-:S04]  /*0710*/  IMAD.WIDE.U32 R20, R10, UR12, R6 ;  /* 0x0000000c0a147c25 */ /* 0x000fc8000f8e0006 */
[C---:B------:R-:W-:Y:S02]  /*0720*/  IMAD R9, R22.reuse, UR13, R9 ;  /* 0x0000000d16097c24 */ /* 0x040fe4000f8e0209 */
[----:B------:R-:W-:-:S04]  /*0730*/  IMAD.WIDE.U32 R24, R22, UR12, R6 ;  /* 0x0000000c16187c25 */ /* 0x000fc8000f8e0006 */
[----:B------:R-:W-:Y:S01]  /*0740*/  IMAD.WIDE.U32 R22, R26, UR12, R6 ;  /* 0x0000000c1a167c25 */ /* 0x000fe2000f8e0006 */
[----:B------:R-:W-:Y:S02]  /*0750*/  LEA R6, P5, R20, UR10, 0x3 ;  /* 0x0000000a14067c11 */ /* 0x000fe4000f8a18ff */
[----:B------:R-:W-:Y:S01]  /*0760*/  LEA R8, P4, R24, UR8, 0x3 ;  /* 0x0000000818087c11 */ /* 0x000fe2000f8818ff */
[----:B------:R-:W-:Y:S01]  /*0770*/  IMAD R19, R26, UR13, R19 ;  /* 0x0000000d1a137c24 */ /* 0x000fe2000f8e0213 */
[----:B------:R-:W-:Y:S01]  /*0780*/  LEA R10, P6, R22, UR10, 0x3 ;  /* 0x0000000a160a7c11 */ /* 0x000fe2000f8c18ff */
[----:B------:R-:W-:Y:S02]  /*0790*/  IMAD.IADD R7, R21, 0x1, R11 ;  /* 0x0000000115077824 */ /* 0x000fe400078e020b */
[----:B------:R-:W-:Y:S02]  /*07a0*/  IMAD.IADD R9, R25, 0x1, R9 ;  /* 0x0000000119097824 */ /* 0x000fe400078e0209 */
[----:B------:R-:W-:Y:S01]  /*07b0*/  IMAD.IADD R11, R23, 0x1, R19 ;  /* 0x00000001170b7824 */ /* 0x000fe200078e0213 */
[----:B------:R-:W-:-:S02]  /*07c0*/  LEA.HI.X R7, R20, UR11, R7, 0x3, P5 ;  /* 0x0000000b14077c11 */ /* 0x000fc4000a8f1c07 */
[----:B------:R-:W-:Y:S02]  /*07d0*/  LEA.HI.X R9, R24, UR9, R9, 0x3, P4 ;  /* 0x0000000918097c11 */ /* 0x000fe4000a0f1c09 */
[----:B------:R-:W-:Y:S01]  /*07e0*/  LEA.HI.X R11, R22, UR11, R11, 0x3, P6 ;  /* 0x0000000b160b7c11 */ /* 0x000fe2000b0f1c0b */
[C---:B--2---:R-:W-:Y:S02]  /*07f0*/  DADD R38, R16.reuse, R12 ;  /* 0x0000000010267229 */ /* 0x044fe4000000000c */
[----:B------:R-:W-:Y:S01]  /*0800*/  DSETP.EQ.OR P2, PT, R16, 1, !P1 ;  /* 0x3ff000001000742a */ /* 0x000fe20004f42400 */
[----:B------:R-:W-:-:S13]  /*0810*/  @!P0 BRA `(.L_x_243) ;  /* 0x0000000800f48947 */ /* 0x000fda0003800000 */
[----:B------:R-:W-:-:S04]  /*0820*/  LOP3.LUT R19, R13, 0x7ff00000, RZ, 0xc0, !PT ;  /* 0x7ff000000d137812 */ /* 0x000fc800078ec0ff */
[----:B------:R-:W-:-:S07]  /*0830*/  LEA.HI R19, R19, 0xfffffc0c, RZ, 0xc ;  /* 0xfffffc0c13137811 */ /* 0x000fce00078f60ff */
.L_x_262:
[----:B------:R-:W-:Y:S01]  /*0840*/  DSETP.NEU.AND P0, PT, R16, RZ, PT ;  /* 0x000000ff1000722a */ /* 0x000fe20003f0d000 */
[----:B------:R-:W-:Y:S01]  /*0850*/  BSSY B0, `(.L_x_244) ;  /* 0x00000a6000007945 */ /* 0x000fe20003800000 */
[----:B0-----:R-:W-:-:S12]  /*0860*/  CS2R R20, SRZ ;  /* 0x0000000000147805 */ /* 0x001fd8000001ff00 */
[----:B------:R-:W-:Y:S05]  /*0870*/  @!P0 BRA `(.L_x_245) ;  /* 0x00000008008c8947 */ /* 0x000fea0003800000 */
        /* <DEDUP_REMOVED lines=12> */
[----:B-----5:R-:W-:Y:S05]  /*0940*/  CALL.REL.NOINC `($_ZN2at6native55_GLOBAL__N__6c1c77d0_17_DistanceKernel_cu_7dd49032_293831pdist_backward_kernel_cuda_implIdNS1_5distsIdE6lt_twoEEEvPT_PKS6_S9_S9_llllS6_dd$__internal_accurate_pow) ;  /* 0x0000001c00c47944 */ /* 0x020fea0003c00000 */
[----:B------:R-:W-:Y:S05]  /*0950*/  BSYNC B1 ;  /* 0x0000000000017941 */ /* 0x000fea0003800000 */
.L_x_246:
        /* <DEDUP_REMOVED lines=22> */
.L_x_248:
[----:B------:R-:W-:Y:S01]  /*0ac0*/  DSETP.NEU.AND P0, PT, |R12|, 0.5, PT ;  /* 0x3fe000000c00742a */ /* 0x000fe20003f0d200 */
[----:B------:R-:W-:Y:S01]  /*0ad0*/  ISETP.GE.AND P4, PT, R13, RZ, PT ;  /* 0x000000ff0d00720c */ /* 0x000fe20003f86270 */
[----:B------:R-:W-:Y:S01]  /*0ae0*/  IMAD.MOV.U32 R22, RZ, RZ, RZ ;  /* 0x000000ffff167224 */ /* 0x000fe200078e00ff */
[----:B------:R-:W-:-:S04]  /*0af0*/  ISETP.EQ.U32.AND P3, PT, R20, RZ, PT ;  /* 0x000000ff1400720c */ /* 0x000fc80003f62070 */
[----:B------:R-:W-:-:S04]  /*0b00*/  ISETP.EQ.AND.EX P0, PT, R18, -0x80000000, P0, P3 ;  /* 0x800000001200780c */ /* 0x000fc80000702330 */
[----:B------:R-:W-:-:S04]  /*0b10*/  SEL R23, R47, RZ, P0 ;  /* 0x000000ff2f177207 */ /* 0x000fc80000000000 */
[----:B------:R-:W-:-:S07]  /*0b20*/  @!P4 LOP3.LUT R23, R23, 0x7ff00000, RZ, 0xfc, !PT ;  /* 0x7ff000001717c812 */ /* 0x000fce00078efcff */
.L_x_249:
[----:B------:R-:W-:Y:S05]  /*0b30*/  BSYNC B1 ;  /* 0x0000000000017941 */ /* 0x000fea0003800000 */
.L_x_247:
        /* <DEDUP_REMOVED lines=20> */
.L_x_253:
        /* <DEDUP_REMOVED lines=8> */
.L_x_252:
[----:B------:R-:W-:-:S11]  /*0d00*/  DADD R22, R12, |R40| ;  /* 0x000000000c167229 */ /* 0x000fd60000000428 */
.L_x_251:
[----:B------:R-:W-:Y:S05]  /*0d10*/  BSYNC B1 ;  /* 0x0000000000017941 */ /* 0x000fea0003800000 */
.L_x_250:
        /* <DEDUP_REMOVED lines=17> */
[----:B------:R-:W-:Y:S05]  /*0e30*/  CALL.REL.NOINC `($_ZN2at6native55_GLOBAL__N__6c1c77d0_17_DistanceKernel_cu_7dd49032_293831pdist_backward_kernel_cuda_implIdNS1_5distsIdE6lt_twoEEEvPT_PKS6_S9_S9_llllS6_dd$__internal_accurate_pow) ;  /* 0x0000001800887944 */ /* 0x000fea0003c00000 */
[----:B------:R-:W-:Y:S05]  /*0e40*/  BSYNC B1 ;  /* 0x0000000000017941 */ /* 0x000fea0003800000 */
.L_x_254:
        /* <DEDUP_REMOVED lines=17> */
.L_x_256:
[----:B------:R-:W-:Y:S05]  /*0f60*/  BSYNC B1 ;  /* 0x0000000000017941 */ /* 0x000fea0003800000 */
.L_x_255:
        /* <DEDUP_REMOVED lines=16> */
.L_x_260:
        /* <DEDUP_REMOVED lines=8> */
.L_x_259:
[----:B------:R-:W-:-:S11]  /*10f0*/  DADD R20, R16, R12 ;  /* 0x0000000010147229 */ /* 0x000fd6000000000c */
.L_x_258:
[----:B------:R-:W-:Y:S05]  /*1100*/  BSYNC B1 ;  /* 0x0000000000017941 */ /* 0x000fea0003800000 */
.L_x_257:
        /* <DEDUP_REMOVED lines=22> */
[----:B------:R-:W-:Y:S05]  /*1270*/  CALL.REL.NOINC `($__internal_21_$__cuda_sm20_div_rn_f64_full) ;  /* 0x0000000c00587944 */ /* 0x000fea0003c00000 */
[----:B------:R-:W-:Y:S02]  /*1280*/  IMAD.MOV.U32 R20, RZ, RZ, R26 ;  /* 0x000000ffff147224 */ /* 0x000fe400078e001a */
[----:B------:R-:W-:-:S07]  /*1290*/  IMAD.MOV.U32 R21, RZ, RZ, R27 ;  /* 0x000000ffff157224 */ /* 0x000fce00078e001b */
.L_x_261:
[----:B------:R-:W-:Y:S05]  /*12a0*/  BSYNC B1 ;  /* 0x0000000000017941 */ /* 0x000fea0003800000 */
.L_x_245:
[----:B------:R-:W-:Y:S05]  /*12b0*/  BSYNC B0 ;  /* 0x0000000000007941 */ /* 0x000fea0003800000 */
.L_x_244:
[----:B------:R-:W-:Y:S01]  /*12c0*/  USHF.L.U32 UR8, UR4, 0x3, URZ ;  /* 0x0000000304087899 */ /* 0x000fe2000800063f */
[----:B------:R-:W-:Y:S01]  /*12d0*/  DADD R22, -RZ, -R20 ;  /* 0x00000000ff167229 */ /* 0x000fe20000000914 */
[----:B------:R0:W-:Y:S01]  /*12e0*/  STG.E.64 desc[UR6][R6.64], R20 ;  /* 0x0000001406007986 */ /* 0x0001e2000c101b06 */
[----:B------:R-:W-:-:S03]  /*12f0*/  USHF.L.U64.HI UR9, UR4, 0x3, UR5 ;  /* 0x0000000304097899 */ /* 0x000fc60008010205 */
[----:B------:R-:W-:Y:S02]  /*1300*/  IADD3 R4, P0, R4, UR8, RZ ;  /* 0x0000000804047c10 */ /* 0x000fe4000ff1e0ff */
[----:B------:R-:W-:Y:S02]  /*1310*/  IADD3 R8, P3, R8, UR8, RZ ;  /* 0x0000000808087c10 */ /* 0x000fe4000ff7e0ff */
[----:B------:R-:W-:Y:S02]  /*1320*/  IADD3.X R5, R5, UR9, RZ, P0, !PT ;  /* 0x0000000905057c10 */ /* 0x000fe400087fe4ff */
[----:B------:R-:W-:Y:S02]  /*1330*/  ISETP.GE.U32.AND P0, PT, R4, R2, PT ;  /* 0x000000020400720c */ /* 0x000fe40003f06070 */
[----:B------:R-:W-:Y:S01]  /*1340*/  IADD3.X R9, R9, UR9, RZ, P3, !PT ;  /* 0x0000000909097c10 */ /* 0x000fe20009ffe4ff */
[----:B0-----:R-:W-:Y:S01]  /*1350*/  IMAD.MOV.U32 R20, RZ, RZ, R10 ;  /* 0x000000ffff147224 */ /* 0x001fe200078e000a */
[----:B------:R-:W-:Y:S01]  /*1360*/  ISETP.GE.U32.AND.EX P0, PT, R5, R3, PT, P0 ;  /* 0x000000030500720c */ /* 0x000fe20003f06100 */
[----:B------:R-:W-:Y:S01]  /*1370*/  IMAD.MOV.U32 R21, RZ, RZ, R11 ;  /* 0x000000ffff157224 */ /* 0x000fe200078e000b */
[----:B------:R-:W-:-:S02]  /*1380*/  IADD3 R6, P4, R6, UR8, RZ ;  /* 0x0000000806067c10 */ /* 0x000fc4000ff9e0ff */
[----:B------:R-:W-:Y:S02]  /*1390*/  IADD3 R10, P5, R10, UR8, RZ ;  /* 0x000000080a0a7c10 */ /* 0x000fe4000ffbe0ff */
[----:B------:R0:W-:Y:S01]  /*13a0*/  STG.E.64 desc[UR6][R20.64], R22 ;  /* 0x0000001614007986 */ /* 0x0001e2000c101b06 */
[----:B------:R-:W-:Y:S02]  /*13b0*/  IADD3.X R7, R7, UR9, RZ, P4, !PT ;  /* 0x0000000907077c10 */ /* 0x000fe4000a7fe4ff */
[----:B------:R-:W-:-:S04]  /*13c0*/  IADD3.X R11, R11, UR9, RZ, P5, !PT ;  /* 0x000000090b0b7c10 */ /* 0x000fc8000affe4ff */
[----:B------:R-:W-:Y:S05]  /*13d0*/  @!P0 BRA `(.L_x_262) ;  /* 0xfffffff400188947 */ /* 0x000fea000383ffff */
[----:B------:R-:W-:Y:S05]  /*13e0*/  EXIT ;  /* 0x000000000000794d */ /* 0x000fea0003800000 */
.L_x_243:
[----:B------:R-:W-:-:S04]  /*13f0*/  LOP3.LUT R41, R13, 0x7ff00000, RZ, 0xc0, !PT ;  /* 0x7ff000000d297812 */ /* 0x000fc800078ec0ff */
[----:B------:R-:W-:-:S07]  /*1400*/  LEA.HI R41, R41, 0xfffffc0c, RZ, 0xc ;  /* 0xfffffc0c29297811 */ /* 0x000fce00078f60ff */
.L_x_282:
        /* <DEDUP_REMOVED lines=17> */
[----:B-----5:R-:W-:Y:S05]  /*1520*/  CALL.REL.NOINC `($_ZN2at6native55_GLOBAL__N__6c1c77d0_17_DistanceKernel_cu_7dd49032_293831pdist_backward_kernel_cuda_implIdNS1_5distsIdE6lt_twoEEEvPT_PKS6_S9_S9_llllS6_dd$__internal_accurate_pow) ;  /* 0x0000001000cc7944 */ /* 0x020fea0003c00000 */
[----:B------:R-:W-:Y:S05]  /*1530*/  BSYNC B1 ;  /* 0x0000000000017941 */ /* 0x000fea0003800000 */
.L_x_265:
        /* <DEDUP_REMOVED lines=22> */
.L_x_267:
[----:B------:R-:W-:Y:S01]  /*16a0*/  DSETP.NEU.AND P0, PT, |R12|, 0.5, PT ;  /* 0x3fe000000c00742a */ /* 0x000fe20003f0d200 */
[----:B------:R-:W-:Y:S01]  /*16b0*/  ISETP.GE.AND P4, PT, R13, RZ, PT ;  /* 0x000000ff0d00720c */ /* 0x000fe20003f86270 */
[----:B------:R-:W-:Y:S01]  /*16c0*/  IMAD.MOV.U32 R22, RZ, RZ, RZ ;  /* 0x000000ffff167224 */ /* 0x000fe200078e00ff */
[----:B------:R-:W-:-:S04]  /*16d0*/  ISETP.EQ.U32.AND P3, PT, R40, RZ, PT ;  /* 0x000000ff2800720c */ /* 0x000fc80003f62070 */
[----:B------:R-:W-:-:S04]  /*16e0*/  ISETP.EQ.AND.EX P0, PT, R38, -0x80000000, P0, P3 ;  /* 0x800000002600780c */ /* 0x000fc80000702330 */
[----:B------:R-:W-:-:S04]  /*16f0*/  SEL R23, R21, RZ, P0 ;  /* 0x000000ff15177207 */ /* 0x000fc80000000000 */
[----:B------:R-:W-:-:S07]  /*1700*/  @!P4 LOP3.LUT R23, R23, 0x7ff00000, RZ, 0xfc, !PT ;  /* 0x7ff000001717c812 */ /* 0x000fce00078efcff */
.L_x_268:
[----:B------:R-:W-:Y:S05]  /*1710*/  BSYNC B1 ;  /* 0x0000000000017941 */ /* 0x000fea0003800000 */
.L_x_266:
        /* <DEDUP_REMOVED lines=20> */
.L_x_272:
        /* <DEDUP_REMOVED lines=8> */
.L_x_271:
[----:B------:R-:W-:-:S11]  /*18e0*/  DADD R22, R12, |R18| ;  /* 0x000000000c167229 */ /* 0x000fd60000000412 */
.L_x_270:
[----:B------:R-:W-:Y:S05]  /*18f0*/  BSYNC B1 ;  /* 0x0000000000017941 */ /* 0x000fea0003800000 */
.L_x_269:
        /* <DEDUP_REMOVED lines=19> */
.L_x_273:
        /* <DEDUP_REMOVED lines=17> */
.L_x_275:
[----:B------:R-:W-:Y:S05]  /*1b40*/  BSYNC B1 ;  /* 0x0000000000017941 */ /* 0x000fea0003800000 */
.L_x_274:
        /* <DEDUP_REMOVED lines=16> */
.L_x_279:
        /* <DEDUP_REMOVED lines=8> */
.L_x_278:
[----:B------:R-:W-:-:S11]  /*1cd0*/  DADD R20, R16, R12 ;  /* 0x0000000010147229 */ /* 0x000fd6000000000c */
.L_x_277:
[----:B------:R-:W-:Y:S05]  /*1ce0*/  BSYNC B1 ;  /* 0x0000000000017941 */ /* 0x000fea0003800000 */
.L_x_276:
        /* <DEDUP_REMOVED lines=21> */
[----:B------:R-:W-:Y:S05]  /*1e40*/  CALL.REL.NOINC `($__internal_21_$__cuda_sm20_div_rn_f64_full) ;  /* 0x0000000000647944 */ /* 0x000fea0003c00000 */
[----:B------:R-:W-:Y:S02]  /*1e50*/  IMAD.MOV.U32 R18, RZ, RZ, R26 ;  /* 0x000000ffff127224 */ /* 0x000fe400078e001a */
[----:B------:R-:W-:-:S07]  /*1e60*/  IMAD.MOV.U32 R19, RZ, RZ, R27 ;  /* 0x000000ffff137224 */ /* 0x000fce00078e001b */
.L_x_281:
[----:B------:R-:W-:Y:S05]  /*1e70*/  BSYNC B1 ;  /* 0x0000000000017941 */ /* 0x000fea0003800000 */
.L_x_280:
[----:B------:R-:W-:Y:S02]  /*1e80*/  IMAD.MOV.U32 R20, RZ, RZ, R18 ;  /* 0x000000ffff147224 */ /* 0x000fe400078e0012 */
[----:B------:R-:W-:-:S07]  /*1e90*/  IMAD.MOV.U32 R21, RZ, RZ, R19 ;  /* 0x000000ffff157224 */ /* 0x000fce00078e0013 */
.L_x_264:
[----:B------:R-:W-:Y:S05]  /*1ea0*/  BSYNC B0 ;  /* 0x0000000000007941 */ /* 0x000fea0003800000 */
.L_x_263:
[----:B------:R-:W-:Y:S01]  /*1eb0*/  USHF.L.U32 UR9, UR4, 0x3, URZ ;  /* 0x0000000304097899 */ /* 0x000fe2000800063f */
[----:B------:R-:W-:Y:S01]  /*1ec0*/  DADD R22, -RZ, -R20 ;  /* 0x00000000ff167229 */ /* 0x000fe20000000914 */
[----:B------:R-:W-:Y:S01]  /*1ed0*/  USHF.L.U64.HI UR8, UR4, 0x3, UR5 ;  /* 0x0000000304087899 */ /* 0x000fe20008010205 */
[----:B------:R-:W-:Y:S01]  /*1ee0*/  IMAD.MOV.U32 R18, RZ, RZ, R10 ;  /* 0x000000ffff127224 */ /* 0x000fe200078e000a */
[----:B------:R0:W-:Y:S01]  /*1ef0*/  STG.E.64 desc[UR6][R6.64], R20 ;  /* 0x0000001406007986 */ /* 0x0001e2000c101b06 */
[----:B------:R-:W-:Y:S01]  /*1f00*/  IMAD.MOV.U32 R19, RZ, RZ, R11 ;  /* 0x000000ffff137224 */ /* 0x000fe200078e000b */
[----:B------:R-:W-:Y:S02]  /*1f10*/  IADD3 R4, P0, R4, UR9, RZ ;  /* 0x0000000904047c10 */ /* 0x000fe4000ff1e0ff */
[----:B------:R-:W-:Y:S02]  /*1f20*/  IADD3 R8, P3, R8, UR9, RZ ;  /* 0x0000000908087c10 */ /* 0x000fe4000ff7e0ff */
[----:B------:R1:W-:Y:S01]  /*1f30*/  STG.E.64 desc[UR6][R18.64], R22 ;  /* 0x0000001612007986 */ /* 0x0003e2000c101b06 */
[----:B------:R-:W-:-:S02]  /*1f40*/  IADD3.X R5, R5, UR8, RZ, P0, !PT ;  /* 0x0000000805057c10 */ /* 0x000fc400087fe4ff */
[----:B------:R-:W-:Y:S02]  /*1f50*/  ISETP.GE.U32.AND P0, PT, R4, R2, PT ;  /* 0x000000020400720c */ /* 0x000fe40003f06070 */
[----:B------:R-:W-:Y:S02]  /*1f60*/  IADD3 R10, P5, R10, UR9, RZ ;  /* 0x000000090a0a7c10 */ /* 0x000fe4000ffbe0ff */
[----:B------:R-:W-:Y:S02]  /*1f70*/  ISETP.GE.U32.AND.EX P0, PT, R5, R3, PT, P0 ;  /* 0x000000030500720c */ /* 0x000fe40003f06100 */
[----:B0-----:R-:W-:Y:S02]  /*1f80*/  IADD3 R6, P4, R6, UR9, RZ ;  /* 0x0000000906067c10 */ /* 0x001fe4000ff9e0ff */
[----:B------:R-:W-:Y:S02]  /*1f90*/  IADD3.X R9, R9, UR8, RZ, P3, !PT ;  /* 0x0000000809097c10 */ /* 0x000fe40009ffe4ff */
[----:B------:R-:W-:-:S02]  /*1fa0*/  IADD3.X R7, R7, UR8, RZ, P4, !PT ;  /* 0x0000000807077c10 */ /* 0x000fc4000a7fe4ff */
[----:B------:R-:W-:-:S05]  /*1fb0*/  IADD3.X R11, R11, UR8, RZ, P5, !PT ;  /* 0x000000080b0b7c10 */ /* 0x000fca000affe4ff */
[----:B-1----:R-:W-:Y:S05]  /*1fc0*/  @!P0 BRA `(.L_x_282) ;  /* 0xfffffff400108947 */ /* 0x002fea000383ffff */
[----:B------:R-:W-:Y:S05]  /*1fd0*/  EXIT ;  /* 0x000000000000794d */ /* 0x000fea0003800000 */
        .weak           $__internal_21_$__cuda_sm20_div_rn_f64_full
        .type           $__internal_21_$__cuda_sm20_div_rn_f64_full,@function
        .size           $__internal_21_$__cuda_sm20_div_rn_f64_full,($__internal_22_$__cuda_sm20_dsqrt_rn_f64_mediumpath_v1 - $__internal_21_$__cuda_sm20_div_rn_f64_full)
$__internal_21_$__cuda_sm20_div_rn_f64_full:
[C---:B------:R-:W-:Y:S01]  /*1fe0*/  FSETP.GEU.AND P0, PT, |R21|.reuse, 1.469367938527859385e-39, PT ;  /* 0x001000001500780b */ /* 0x040fe20003f0e200 */
[----:B------:R-:W-:Y:S01]  /*1ff0*/  IMAD.MOV.U32 R23, RZ, RZ, R27 ;  /* 0x000000ffff177224 */ /* 0x000fe200078e001b */
[C---:B------:R-:W-:Y:S01]  /*2000*/  LOP3.LUT R32, R21.reuse, 0x800fffff, RZ, 0xc0, !PT ;  /* 0x800fffff15207812 */ /* 0x040fe200078ec0ff */
[----:B------:R-:W-:Y:S01]  /*2010*/  IMAD.MOV.U32 R24, RZ, RZ, 0x1 ;  /* 0x00000001ff187424 */ /* 0x000fe200078e00ff */
[----:B------:R-:W-:Y:S01]  /*2020*/  LOP3.LUT R35, R21, 0x7ff00000, RZ, 0xc0, !PT ;  /* 0x7ff0000015237812 */ /* 0x000fe200078ec0ff */
[----:B------:R-:W-:Y:S01]  /*2030*/  IMAD.MOV.U32 R0, RZ, RZ, 0x1ca00000 ;  /* 0x1ca00000ff007424 */ /* 0x000fe200078e00ff */
[----:B------:R-:W-:Y:S01]  /*2040*/  LOP3.LUT R33, R32, 0x3ff00000, RZ, 0xfc, !PT ;  /* 0x3ff0000020217812 */ /* 0x000fe200078efcff */
[----:B------:R-:W-:Y:S01]  /*2050*/  IMAD.MOV.U32 R32, RZ, RZ, R20 ;  /* 0x000000ffff207224 */ /* 0x000fe200078e0014 */
[C---:B------:R-:W-:Y:S01]  /*2060*/  FSETP.GEU.AND P4, PT, |R23|.reuse, 1.469367938527859385e-39, PT ;  /* 0x001000001700780b */ /* 0x040fe20003f8e200 */
[----:B------:R-:W-:Y:S01]  /*2070*/  IMAD.MOV.U32 R22, RZ, RZ, R40 ;  /* 0x000000ffff167224 */ /* 0x000fe200078e0028 */
[----:B------:R-:W-:Y:S01]  /*2080*/  LOP3.LUT R34, R23, 0x7ff00000, RZ, 0xc0, !PT ;  /* 0x7ff0000017227812 */ /* 0x000fe200078ec0ff */
[----:B------:R-:W-:Y:S02]  /*2090*/  BSSY B2, `(.L_x_283) ;  /* 0x000004e000027945 */ /* 0x000fe40003800000 */
[----:B------:R-:W-:Y:S01]  /*20a0*/  @!P0 DMUL R32, R20, 8.98846567431157953865e+307 ;  /* 0x7fe0000014208828 */ /* 0x000fe20000000000 */
[----:B------:R-:W-:Y:S01]  /*20b0*/  ISETP.GE.U32.AND P3, PT, R34, R35, PT ;  /* 0x000000232200720c */ /* 0x000fe20003f66070 */
[----:B------:R-:W-:-:S04]  /*20c0*/  IMAD.MOV.U32 R36, RZ, RZ, R34 ;  /* 0x000000ffff247224 */ /* 0x000fc800078e0022 */
[----:B------:R-:W0:Y:S02]  /*20d0*/  MUFU.RCP64H R25, R33 ;  /* 0x0000002100197308 */ /* 0x000e240000001800 */
[----:B------:R-:W-:Y:S02]  /*20e0*/  @!P4 LOP3.LUT R29, R21, 0x7ff00000, RZ, 0xc0, !PT ;  /* 0x7ff00000151dc812 */ /* 0x000fe400078ec0ff */
[----:B------:R-:W-:Y:S02]  /*20f0*/  @!P0 LOP3.LUT R35, R33, 0x7ff00000, RZ, 0xc0, !PT ;  /* 0x7ff0000021238812 */ /* 0x000fe400078ec0ff */
[----:B------:R-:W-:-:S03]  /*2100*/  @!P4 ISETP.GE.U32.AND P5, PT, R34, R29, PT ;  /* 0x0000001d2200c20c */ /* 0x000fc60003fa6070 */
[----:B------:R-:W-:Y:S01]  /*2110*/  VIADD R38, R35, 0xffffffff ;  /* 0xffffffff23267836 */ /* 0x000fe20000000000 */
        /* <DEDUP_REMOVED lines=48> */
.L_x_284:
        /* <DEDUP_REMOVED lines=16> */
.L_x_287:
[----:B------:R-:W-:Y:S01]  /*2520*/  LOP3.LUT R27, R21, 0x80000, RZ, 0xfc, !PT ;  /* 0x00080000151b7812 */ /* 0x000fe200078efcff */
[----:B------:R-:W-:Y:S01]  /*2530*/  IMAD.MOV.U32 R26, RZ, RZ, R20 ;  /* 0x000000ffff1a7224 */ /* 0x000fe200078e0014 */
[----:B------:R-:W-:Y:S06]  /*2540*/  BRA `(.L_x_285) ;  /* 0x0000000000087947 */ /* 0x000fec0003800000 */
.L_x_286:
[----:B------:R-:W-:Y:S01]  /*2550*/  LOP3.LUT R27, R23, 0x80000, RZ, 0xfc, !PT ;  /* 0x00080000171b7812 */ /* 0x000fe200078efcff */
[----:B------:R-:W-:-:S07]  /*2560*/  IMAD.MOV.U32 R26, RZ, RZ, R22 ;  /* 0x000000ffff1a7224 */ /* 0x000fce00078e0016 */
.L_x_285:
[----:B------:R-:W-:Y:S05]  /*2570*/  BSYNC B2 ;  /* 0x0000000000027941 */ /* 0x000fea0003800000 */
.L_x_283:
[----:B------:R-:W-:Y:S02]  /*2580*/  IMAD.MOV.U32 R20, RZ, RZ, R18 ;  /* 0x000000ffff147224 */ /* 0x000fe400078e0012 */
[----:B------:R-:W-:-:S04]  /*2590*/  IMAD.MOV.U32 R21, RZ, RZ, 0x0 ;  /* 0x00000000ff157424 */ /* 0x000fc800078e00ff */
[----:B------:R-:W-:Y:S05]  /*25a0*/  RET.REL.NODEC R20 `(_ZN2at6native55_GLOBAL__N__6c1c77d0_17_DistanceKernel_cu_7dd49032_293831pdist_backward_kernel_cuda_implIdNS1_5distsIdE6lt_twoEEEvPT_PKS6_S9_S9_llllS6_dd) ;  /* 0xffffffd814947950 */ /* 0x000fea0003c3ffff */
        .weak           $__internal_22_$__cuda_sm20_dsqrt_rn_f64_mediumpath_v1
        .type           $__internal_22_$__cuda_sm20_dsqrt_rn_f64_mediumpath_v1,@function
        .size           $__internal_22_$__cuda_sm20_dsqrt_rn_f64_mediumpath_v1,($_ZN2at6native55_GLOBAL__N__6c1c77d0_17_DistanceKernel_cu_7dd49032_293831pdist_backward_kernel_cuda_implIdNS1_5distsIdE6lt_twoEEEvPT_PKS6_S9_S9_llllS6_dd$__internal_accurate_pow - $__internal_22_$__cuda_sm20_dsqrt_rn_f64_mediumpath_v1)
$__internal_22_$__cuda_sm20_dsqrt_rn_f64_mediumpath_v1:
        /* <DEDUP_REMOVED lines=12> */
.L_x_289:
        /* <DEDUP_REMOVED lines=24> */
.L_x_291:
[----:B------:R-:W-:-:S11]  /*27f0*/  DADD R6, R4, R4 ;  /* 0x0000000004067229 */ /* 0x000fd60000000004 */
.L_x_290:
[----:B------:R-:W-:Y:S05]  /*2800*/  BSYNC B1 ;  /* 0x0000000000017941 */ /* 0x000fea0003800000 */
.L_x_288:
[----:B------:R-:W-:Y:S02]  /*2810*/  IMAD.MOV.U32 R4, RZ, RZ, R0 ;  /* 0x000000ffff047224 */ /* 0x000fe400078e0000 */
[----:B------:R-:W-:Y:S02]  /*2820*/  IMAD.MOV.U32 R5, RZ, RZ, 0x0 ;  /* 0x00000000ff057424 */ /* 0x000fe400078e00ff */
[----:B------:R-:W-:Y:S02]  /*2830*/  IMAD.MOV.U32 R14, RZ, RZ, R6 ;  /* 0x000000ffff0e7224 */ /* 0x000fe400078e0006 */
[----:B------:R-:W-:Y:S01]  /*2840*/  IMAD.MOV.U32 R15, RZ, RZ, R7 ;  /* 0x000000ffff0f7224 */ /* 0x000fe200078e0007 */
[----:B------:R-:W-:Y:S06]  /*2850*/  RET.REL.NODEC R4 `(_ZN2at6native55_GLOBAL__N__6c1c77d0_17_DistanceKernel_cu_7dd49032_293831pdist_backward_kernel_cuda_implIdNS1_5distsIdE6lt_twoEEEvPT_PKS6_S9_S9_llllS6_dd) ;  /* 0xffffffd404e87950 */ /* 0x000fec0003c3ffff */
        .type           $_ZN2at6native55_GLOBAL__N__6c1c77d0_17_DistanceKernel_cu_7dd49032_293831pdist_backward_kernel_cuda_implIdNS1_5distsIdE6lt_twoEEEvPT_PKS6_S9_S9_llllS6_dd$__internal_accurate_pow,@function
        .size           $_ZN2at6native55_GLOBAL__N__6c1c77d0_17_DistanceKernel_cu_7dd49032_293831pdist_backward_kernel_cuda_implIdNS1_5distsIdE6lt_twoEEEvPT_PKS6_S9_S9_llllS6_dd$__internal_accurate_pow,(.L_x_874 - $_ZN2at6native55_GLOBAL__N__6c1c77d0_17_DistanceKernel_cu_7dd49032_293831pdist_backward_kernel_cuda_implIdNS1_5distsIdE6lt_twoEEEvPT_PKS6_S9_S9_llllS6_dd$__internal_accurate_pow)
$_ZN2at6native55_GLOBAL__N__6c1c77d0_17_DistanceKernel_cu_7dd49032_293831pdist_backward_kernel_cuda_implIdNS1_5distsIdE6lt_twoEEEvPT_PKS6_S9_S9_llllS6_dd$__internal_accurate_pow:
        /* <DEDUP_REMOVED lines=95> */
[----:B------:R-:W-:-:S04]  /*2e50*/  IMAD.SHL.U32 R26, R43, 0x2, RZ ;  /* 0x000000022b1a7824 */ /* 0x000fc800078e00ff */
[----:B------:R-:W-:Y:S01]  /*2e60*/  DADD R24, -R30, R24 ;  /* 0x000000001e187229 */ /* 0x000fe20000000118 */
[----:B------:R-:W-:Y:S01]  /*2e70*/  ISETP.GT.U32.AND P0, PT, R26, -0x2000001, PT ;  /* 0xfdffffff1a00780c */ /* 0x000fe20003f04070 */
[----:B------:R-:W-:Y:S01]  /*2e80*/  IMAD.MOV.U32 R30, RZ, RZ, R42 ;  /* 0x000000ffff1e7224 */ /* 0x000fe200078e002a */
[----:B------:R-:W-:-:S04]  /*2e90*/  LOP3.LUT R31, R43, 0xff0fffff, RZ, 0xc0, !PT ;  /* 0xff0fffff2b1f7812 */ /* 0x000fc800078ec0ff */
[----:B------:R-:W-:Y:S01]  /*2ea0*/  SEL R31, R31, R43, P0 ;  /* 0x0000002b1f1f7207 */ /* 0x000fe20000000000 */
[----:B------:R-:W-:-:S08]  /*2eb0*/  DADD R24, R32, -R24 ;  /* 0x0000000020187229 */ /* 0x000fd00000000818 */
[----:B------:R-:W-:Y:S01]  /*2ec0*/  DFMA R24, R28, UR8, R24 ;  /* 0x000000081c187c2b */ /* 0x000fe20008000018 */
[----:B------:R-:W-:Y:S01]  /*2ed0*/  UMOV UR8, 0xfefa39ef ;  /* 0xfefa39ef00087882 */ /* 0x000fe20000000000 */
[----:B------:R-:W-:-:S06]  /*2ee0*/  UMOV UR9, 0x3fe62e42 ;  /* 0x3fe62e4200097882 */ /* 0x000fcc0000000000 */
[----:B------:R-:W-:-:S08]  /*2ef0*/  DADD R26, R22, R24 ;  /* 0x00000000161a7229 */ /* 0x000fd00000000018 */
        /* <DEDUP_REMOVED lines=62> */
.L_x_292:
[----:B------:R-:W-:Y:S01]  /*32e0*/  DSETP.NEU.AND P0, PT, |R32|, +INF , PT ;  /* 0x7ff000002000742a */ /* 0x000fe20003f0d200 */
[----:B------:R-:W-:Y:S01]  /*32f0*/  IMAD.MOV.U32 R22, RZ, RZ, R0 ;  /* 0x000000ffff167224 */ /* 0x000fe200078e0000 */
[----:B------:R-:W-:Y:S01]  /*3300*/  DADD R28, R30, R28 ;  /* 0x000000001e1c7229 */ /* 0x000fe2000000001c */
[----:B------:R-:W-:-:S11]  /*3310*/  IMAD.MOV.U32 R23, RZ, RZ, 0x0 ;  /* 0x00000000ff177424 */ /* 0x000fd600078e00ff */
[----:B------:R-:W-:Y:S01]  /*3320*/  @P0 DFMA R32, R28, R32, R32 ;  /* 0x000000201c20022b */ /* 0x000fe20000000020 */
[----:B------:R-:W-:Y:S10]  /*3330*/  RET.REL.NODEC R22 `(_ZN2at6native55_GLOBAL__N__6c1c77d0_17_DistanceKernel_cu_7dd49032_293831pdist_backward_kernel_cuda_implIdNS1_5distsIdE6lt_twoEEEvPT_PKS6_S9_S9_llllS6_dd) ;  /* 0xffffffcc16307950 */ /* 0x000ff40003c3ffff */
.L_x_293:
        /* <DEDUP_REMOVED lines=12> */
.L_x_874:


//--------------------- .text._ZN2at6native55_GLOBAL__N__6c1c77d0_17_DistanceKernel_cu_7dd49032_293831pdist_backward_kernel_cuda_implIdNS1_5distsIdE3oneEEEvPT_PKS6_S9_S9_llllS6_dd --------------------------
	.section	.text._ZN2at6native55_GLOBAL__N__6c1c77d0_17_DistanceKernel_cu_7dd49032_293831pdist_backward_kernel_cuda_implIdNS1_5distsIdE3oneEEEvPT_PKS6_S9_S9_llllS6_dd,"ax",@progbits
	.align	128
.text._ZN2at6native55_GLOBAL__N__6c1c77d0_17_DistanceKernel_cu_7dd49032_293831pdist_backward_kernel_cuda_implIdNS1_5distsIdE3oneEEEvPT_PKS6_S9_S9_llllS6_dd:
        .type           _ZN2at6native55_GLOBAL__N__6c1c77d0_17_DistanceKernel_cu_7dd49032_293831pdist_backward_kernel_cuda_implIdNS1_5distsIdE3oneEEEvPT_PKS6_S9_S9_llllS6_dd,@function
        .size           _ZN2at6native55_GLOBAL__N__6c1c77d0_17_DistanceKernel_cu_7dd49032_293831pdist_backward_kernel_cuda_implIdNS1_5distsIdE3oneEEEvPT_PKS6_S9_S9_llllS6_dd,(.L_x_878 - _ZN2at6native55_GLOBAL__N__6c1c77d0_17_DistanceKernel_cu_7dd49032_293831pdist_backward_kernel_cuda_implIdNS1_5distsIdE3oneEEEvPT_PKS6_S9_S9_llllS6_dd)
        .other          _ZN2at6native55_GLOBAL__N__6c1c77d0_17_DistanceKernel_cu_7dd49032_293831pdist_backward_kernel_cuda_implIdNS1_5distsIdE3oneEEEvPT_PKS6_S9_S9_llllS6_dd,@"STO_CUDA_ENTRY STV_DEFAULT"
_ZN2at6native55_GLOBAL__N__6c1c77d0_17_DistanceKernel_cu_7dd49032_293831pdist_backward_kernel_cuda_implIdNS1_5distsIdE3oneEEEvPT_PKS6_S9_S9_llllS6_dd:
        /* <DEDUP_REMOVED lines=34> */
[----:B------:R-:W-:Y:S05]  /*0220*/  CALL.REL.NOINC `($__internal_23_$__cuda_sm20_dsqrt_rn_f64_mediumpath_v1) ;  /* 0x0000000400cc7944 */ /* 0x000fea0003c00000 */
.L_x_295:
[----:B------:R-:W-:Y:S05]  /*0230*/  BSYNC B0 ;  /* 0x0000000000007941 */ /* 0x000fea0003800000 */
.L_x_294:
        /* <DEDUP_REMOVED lines=19> */
[----:B------:R-:W0:Y:S01]  /*0370*/  LDC.64 R16, c[0x0][0x238] ;  /* 0x00008e00ff107b82 */ /* 0x000e220000000a00 */
[----:B------:R-:W-:Y:S01]  /*0380*/  IMAD R7, R5, UR6, RZ ;  /* 0x0000000605077c24 */ /* 0x000fe2000f8e02ff */
[----:B------:R-:W-:Y:S01]  /*0390*/  ULDC.64 UR10, c[0x0][0x220] ;  /* 0x00008800000a7ab9 */ /* 0x000fe20000000a00 */
[----:B------:R-:W-:-:S04]  /*03a0*/  IMAD.WIDE.U32 R2, R4, UR6, RZ ;  /* 0x0000000604027c25 */ /* 0x000fc8000f8e00ff */
[-C--:B------:R-:W-:Y:S01]  /*03b0*/  IMAD.WIDE.U32 R10, R18, R18.reuse, R18 ;  /* 0x00000012120a7225 */ /* 0x080fe200078e0012 */
[----:B------:R-:W-:Y:S01]  /*03c0*/  ULDC UR5, c[0x0][0x10] ;  /* 0x0000040000057ab9 */ /* 0x000fe20000000800 */
[----:B------:R-:W-:Y:S02]  /*03d0*/  ULDC.64 UR12, c[0x0][0x210] ;  /* 0x00008400000c7ab9 */ /* 0x000fe40000000a00 */
[----:B------:R-:W-:Y:S01]  /*03e0*/  IMAD R7, R4, UR7, R7 ;  /* 0x0000000704077c24 */ /* 0x000fe2000f8e0207 */
[----:B------:R-:W-:Y:S02]  /*03f0*/  ULDC.64 UR6, c[0x0][0x218] ;  /* 0x0000860000067ab9 */ /* 0x000fe40000000a00 */
[----:B------:R-:W-:Y:S01]  /*0400*/  LEA R20, P0, R2, UR6, 0x3 ;  /* 0x0000000602147c11 */ /* 0x000fe2000f8018ff */
[----:B------:R-:W-:Y:S02]  /*0410*/  IMAD.IADD R3, R3, 0x1, R7 ;  /* 0x0000000103037824 */ /* 0x000fe400078e0207 */
[----:B------:R-:W-:-:S03]  /*0420*/  IMAD R7, R19, R18, RZ ;  /* 0x0000001213077224 */ /* 0x000fc600078e02ff */
[----:B------:R-:W-:Y:S01]  /*0430*/  LEA.HI.X R21, R2, UR7, R3, 0x3, P0 ;  /* 0x0000000702157c11 */ /* 0x000fe200080f1c03 */
[----:B------:R-:W-:Y:S01]  /*0440*/  IMAD R7, R18, R19, R7 ;  /* 0x0000001312077224 */ /* 0x000fe200078e0207 */
[----:B------:R-:W-:-:S03]  /*0450*/  ULDC.64 UR6, c[0x0][0x208] ;  /* 0x0000820000067ab9 */ /* 0x000fc60000000a00 */
[----:B------:R-:W-:Y:S01]  /*0460*/  IMAD.IADD R7, R11, 0x1, R7 ;  /* 0x000000010b077824 */ /* 0x000fe200078e0207 */
[----:B------:R-:W-:Y:S01]  /*0470*/  IADD3 R11, P1, RZ, -R18, RZ ;  /* 0x80000012ff0b7210 */ /* 0x000fe20007f3e0ff */
[----:B------:R1:W5:Y:S01]  /*0480*/  LDG.E.64 R2, desc[UR6][R20.64] ;  /* 0x0000000614027981 */ /* 0x000362000c1e1b00 */
[----:B------:R-:W-:Y:S02]  /*0490*/  UIMAD UR4, UR4, UR5, URZ ;  /* 0x00000005040472a4 */ /* 0x000fe4000f8e023f */
[----:B------:R-:W-:Y:S01]  /*04a0*/  LEA.HI R9, P0, R7, R10, RZ, 0x1 ;  /* 0x0000000a07097211 */ /* 0x000fe200078108ff */
[-C--:B0-----:R-:W-:Y:S01]  /*04b0*/  IMAD.WIDE.U32 R4, R11, R16.reuse, R4 ;  /* 0x000000100b047225 */ /* 0x081fe200078e0004 */
[----:B------:R-:W-:Y:S01]  /*04c0*/  IADD3.X R23, RZ, ~R19, RZ, P1, !PT ;  /* 0x80000013ff177210 */ /* 0x000fe20000ffe4ff */
[----:B------:R-:W-:Y:S02]  /*04d0*/  USHF.R.S32.HI UR5, URZ, 0x1f, UR4 ;  /* 0x0000001f3f057899 */ /* 0x000fe40008011404 */
[----:B------:R-:W-:Y:S01]  /*04e0*/  IMAD.X R10, RZ, RZ, R7, P0 ;  /* 0x000000ffff0a7224 */ /* 0x000fe200000e0607 */
[----:B------:R-:W-:Y:S01]  /*04f0*/  IADD3 R7, P1, P2, -R18, -0x2, R16 ;  /* 0xfffffffe12077810 */ /* 0x000fe20007a3e110 */
[----:B------:R-:W-:Y:S01]  /*0500*/  IMAD R14, R23, R16, RZ ;  /* 0x00000010170e7224 */ /* 0x000fe200078e02ff */
[----:B------:R-:W-:-:S02]  /*0510*/  USHF.L.U64.HI UR5, UR4, 0x3, UR5 ;  /* 0x0000000304057899 */ /* 0x000fc40008010205 */
[----:B------:R-:W-:Y:S01]  /*0520*/  SHF.R.S64 R9, R9, 0x1, R10 ;  /* 0x0000000109097819 */ /* 0x000fe2000000100a */
        /* <DEDUP_REMOVED lines=21> */
[----:B------:R-:W-:-:S04]  /*0680*/  IMAD.WIDE.U32 R8, R18, UR8, R12 ;  /* 0x0000000812087c25 */ /* 0x000fc8000f8e000c */
[----:B------:R-:W-:-:S04]  /*0690*/  IMAD.WIDE.U32 R10, R10, UR8, R12 ;  /* 0x000000080a0a7c25 */ /* 0x000fc8000f8e000c */
[----:B------:R-:W-:Y:S01]  /*06a0*/  IMAD R7, R18, UR9, R7 ;  /* 0x0000000912077c24 */ /* 0x000fe2000f8e0207 */
[----:B------:R-:W-:Y:S01]  /*06b0*/  LEA R14, P2, R10, UR10, 0x3 ;  /* 0x0000000a0a0e7c11 */ /* 0x000fe2000f8418ff */
        /* <DEDUP_REMOVED lines=8> */
[----:B------:R-:W-:-:S02]  /*0740*/  LEA R0, P0, R12, UR12, 0x3 ;  /* 0x0000000c0c007c11 */ /* 0x000fc4000f8018ff */
[----:B------:R-:W-:Y:S02]  /*0750*/  LEA.HI.X R18, R6, UR11, R15, 0x3, P3 ;  /* 0x0000000b06127c11 */ /* 0x000fe400098f1c0f */
[----:B------:R-:W-:Y:S02]  /*0760*/  LEA.HI.X R15, R10, UR11, R11, 0x3, P2 ;  /* 0x0000000b0a0f7c11 */ /* 0x000fe400090f1c0b */
[----:B------:R-:W-:Y:S02]  /*0770*/  LEA.HI.X R19, R8, UR13, R7, 0x3, P1 ;  /* 0x0000000d08137c11 */ /* 0x000fe400088f1c07 */
[----:B------:R-:W-:-:S07]  /*0780*/  LEA.HI.X R21, R12, UR13, R21, 0x3, P0 ;  /* 0x0000000d0c157c11 */ /* 0x000fce00080f1c15 */
.L_x_296:
[----:B0-----:R-:W2:Y:S04]  /*0790*/  LDG.E.64 R6, desc[UR6][R14.64] ;  /* 0x000000060e067981 */ /* 0x001ea8000c1e1b00 */
[----:B------:R-:W2:Y:S01]  /*07a0*/  LDG.E.64 R8, desc[UR6][R4.64] ;  /* 0x0000000604087981 */ /* 0x000ea2000c1e1b00 */
[----:B------:R-:W-:Y:S01]  /*07b0*/  IMAD.MOV.U32 R11, RZ, RZ, R19 ;  /* 0x000000ffff0b7224 */ /* 0x000fe200078e0013 */
[----:B------:R-:W-:Y:S01]  /*07c0*/  MOV R13, R21 ;  /* 0x00000015000d7202 */ /* 0x000fe20000000f00 */
[----:B------:R-:W-:Y:S01]  /*07d0*/  IMAD.MOV.U32 R12, RZ, RZ, R0 ;  /* 0x000000ffff0c7224 */ /* 0x000fe200078e0000 */
[----:B------:R-:W-:-:S04]  /*07e0*/  IADD3 R0, P3, R0, UR8, RZ ;  /* 0x0000000800007c10 */ /* 0x000fc8000ff7e0ff */
        /* <DEDUP_REMOVED lines=19> */
[----:B------:R-:W-:-:S07]  /*0920*/  DADD R8, -RZ, -R6 ;  /* 0x00000000ff087229 */ /* 0x000fce0000000906 */
[----:B------:R0:W-:Y:S01]  /*0930*/  STG.E.64 desc[UR6][R12.64], R8 ;  /* 0x000000080c007986 */ /* 0x0001e2000c101b06 */
[----:B------:R-:W-:Y:S05]  /*0940*/  @!P0 BRA `(.L_x_296) ;  /* 0xfffffffc00908947 */ /* 0x000fea000383ffff */
[----:B------:R-:W-:Y:S05]  /*0950*/  EXIT ;  /* 0x000000000000794d */ /* 0x000fea0003800000 */
        .weak           $__internal_23_$__cuda_sm20_dsqrt_rn_f64_mediumpath_v1
        .type           $__internal_23_$__cuda_sm20_dsqrt_rn_f64_mediumpath_v1,@function
        .size           $__internal_23_$__cuda_sm20_dsqrt_rn_f64_mediumpath_v1,(.L_x_878 - $__internal_23_$__cuda_sm20_dsqrt_rn_f64_mediumpath_v1)
$__internal_23_$__cuda_sm20_dsqrt_rn_f64_mediumpath_v1:
        /* <DEDUP_REMOVED lines=12> */
.L_x_298:
        /* <DEDUP_REMOVED lines=24> */
.L_x_300:
[----:B------:R-:W-:-:S11]  /*0ba0*/  DADD R6, R2, R2 ;  /* 0x0000000002067229 */ /* 0x000fd60000000002 */
.L_x_299:
[----:B------:R-:W-:Y:S05]  /*0bb0*/  BSYNC B1 ;  /* 0x0000000000017941 */ /* 0x000fea0003800000 */
.L_x_297:
[----:B------:R-:W-:Y:S01]  /*0bc0*/  MOV R2, R0 ;  /* 0x0000000000027202 */ /* 0x000fe20000000f00 */
[----:B------:R-:W-:Y:S02]  /*0bd0*/  IMAD.MOV.U32 R3, RZ, RZ, 0x0 ;  /* 0x00000000ff037424 */ /* 0x000fe400078e00ff */
[----:B------:R-:W-:Y:S02]  /*0be0*/  IMAD.MOV.U32 R14, RZ, RZ, R6 ;  /* 0x000000ffff0e7224 */ /* 0x000fe400078e0006 */
[----:B------:R-:W-:Y:S01]  /*0bf0*/  IMAD.MOV.U32 R15, RZ, RZ, R7 ;  /* 0x000000ffff0f7224 */ /* 0x000fe200078e0007 */
[----:B------:R-:W-:Y:S06]  /*0c00*/  RET.REL.NODEC R2 `(_ZN2at6native55_GLOBAL__N__6c1c77d0_17_DistanceKernel_cu_7dd49032_293831pdist_backward_kernel_cuda_implIdNS1_5distsIdE3oneEEEvPT_PKS6_S9_S9_llllS6_dd) ;  /* 0xfffffff002fc7950 */ /* 0x000fec0003c3ffff */
.L_x_301:
        /* <DEDUP_REMOVED lines=15> */
.L_x_878:


//--------------------- .text._ZN2at6native55_GLOBAL__N__6c1c77d0_17_DistanceKernel_cu_7dd49032_293831pdist_backward_kernel_cuda_implIdNS1_5distsIdE1pEEEvPT_PKS6_S9_S9_llllS6_dd --------------------------
	.section	.text._ZN2at6native55_GLOBAL__N__6c1c77d0_17_DistanceKernel_cu_7dd49032_293831pdist_backward_kernel_cuda_implIdNS1_5distsIdE1pEEEvPT_PKS6_S9_S9_llllS6_dd,"ax",@progbits
	.align	128
.text._ZN2at6native55_GLOBAL__N__6c1c77d0_17_DistanceKernel_cu_7dd49032_293831pdist_backward_kernel_cuda_implIdNS1_5distsIdE1pEEEvPT_PKS6_S9_S9_llllS6_dd:
        .type           _ZN2at6native55_GLOBAL__N__6c1c77d0_17_DistanceKernel_cu_7dd49032_293831pdist_backward_kernel_cuda_implIdNS1_5distsIdE1pEEEvPT_PKS6_S9_S9_llllS6_dd,@function
        .size           _ZN2at6native55_GLOBAL__N__6c1c77d0_17_DistanceKernel_cu_7dd49032_293831pdist_backward_kernel_cuda_implIdNS1_5distsIdE1pEEEvPT_PKS6_S9_S9_llllS6_dd,(.L_x_880 - _ZN2at6native55_GLOBAL__N__6c1c77d0_17_DistanceKernel_cu_7dd49032_293831pdist_backward_kernel_cuda_implIdNS1_5distsIdE1pEEEvPT_PKS6_S9_S9_llllS6_dd)
        .other          _ZN2at6native55_GLOBAL__N__6c1c77d0_17_DistanceKernel_cu_7dd49032_293831pdist_backward_kernel_cuda_implIdNS1_5distsIdE1pEEEvPT_PKS6_S9_S9_llllS6_dd,@"STO_CUDA_ENTRY STV_DEFAULT"
_ZN2at6native55_GLOBAL__N__6c1c77d0_17_DistanceKernel_cu_7dd49032_293831pdist_backward_kernel_cuda_implIdNS1_5distsIdE1pEEEvPT_PKS6_S9_S9_llllS6_dd:
        /* <DEDUP_REMOVED lines=35> */
[----:B------:R-:W-:Y:S05]  /*0230*/  CALL.REL.NOINC `($__internal_25_$__cuda_sm20_dsqrt_rn_f64_mediumpath_v1) ;  /* 0x00000020000c7944 */ /* 0x000fea0003c00000 */
.L_x_303:
[----:B------:R-:W-:Y:S05]  /*0240*/  BSYNC B0 ;  /* 0x0000000000007941 */ /* 0x000fea0003800000 */
.L_x_302:
        /* <DEDUP_REMOVED lines=20> */
[----:B------:R-:W-:Y:S01]  /*0390*/  ISETP.GE.U32.AND P0, PT, R16, R10, PT ;  /* 0x0000000a1000720c */ /* 0x000fe20003f06070 */
[C---:B------:R-:W-:Y:S01]  /*03a0*/  IMAD R19, R2.reuse, UR7, R15 ;  /* 0x0000000702137c24 */ /* 0x040fe2000f8e020f */
[----:B------:R-:W-:Y:S01]  /*03b0*/  ULDC.64 UR6, c[0x0][0x218] ;  /* 0x0000860000067ab9 */ /* 0x000fe20000000a00 */
[----:B------:R-:W-:Y:S02]  /*03c0*/  LEA.HI.X R15, R2, UR11, R3, 0x3, P1 ;  /* 0x0000000b020f7c11 */ /* 0x000fe400088f1c03 */
[----:B------:R-:W-:Y:S01]  /*03d0*/  ISETP.GE.AND.EX P0, PT, R5, R0, PT, P0 ;  /* 0x000000000500720c */ /* 0x000fe20003f06300 */
[----:B------:R-:W-:Y:S01]  /*03e0*/  IMAD.IADD R13, R13, 0x1, R19 ;  /* 0x000000010d0d7824 */ /* 0x000fe200078e0213 */
[----:B------:R-:W-:-:S04]  /*03f0*/  LEA R20, P1, R12, UR6, 0x3 ;  /* 0x000000060c147c11 */ /* 0x000fc8000f8218ff */
[----:B------:R-:W-:-:S07]  /*0400*/  LEA.HI.X R21, R12, UR7, R13, 0x3, P1 ;  /* 0x000000070c157c11 */ /* 0x000fce00088f1c0d */
[----:B------:R-:W-:Y:S05]  /*0410*/  @P0 EXIT ;  /* 0x000000000000094d */ /* 0x000fea0003800000 */
[----:B------:R-:W2:Y:S01]  /*0420*/  LDG.E.64 R14, desc[UR8][R14.64] ;  /* 0x000000080e0e7981 */ /* 0x000ea2000c1e1b00 */
[----:B------:R-:W0:Y:S01]  /*0430*/  LDC.64 R18, c[0x0][0x238] ;  /* 0x00008e00ff127b82 */ /* 0x000e220000000a00 */
[-C--:B------:R-:W-:Y:S01]  /*0440*/  IMAD R11, R9, R8.reuse, RZ ;  /* 0x00000008090b7224 */ /* 0x080fe200078e02ff */
[----:B------:R-:W-:Y:S01]  /*0450*/  ULDC.64 UR16, c[0x0][0x220] ;  /* 0x0000880000107ab9 */ /* 0x000fe20000000a00 */
[C---:B------:R-:W-:Y:S01]  /*0460*/  IMAD.WIDE.U32 R24, R8.reuse, R8, R8 ;  /* 0x0000000808187225 */ /* 0x040fe200078e0008 */
[----:B------:R0:W5:Y:S01]  /*0470*/  LDG.E.64 R12, desc[UR8][R20.64] ;  /* 0x00000008140c7981 */ /* 0x000162000c1e1b00 */
[----:B------:R-:W-:Y:S01]  /*0480*/  ULDC UR5, c[0x0][0x10] ;  /* 0x0000040000057ab9 */ /* 0x000fe20000000800 */
[----:B------:R-:W-:Y:S01]  /*0490*/  ULDC.64 UR18, c[0x0][0x210] ;  /* 0x0000840000127ab9 */ /* 0x000fe20000000a00 */
[----:B------:R-:W-:Y:S01]  /*04a0*/  IMAD R11, R8, R9, R11 ;  /* 0x00000009080b7224 */ /* 0x000fe200078e020b */
[----:B------:R-:W1:Y:S01]  /*04b0*/  LDC.64 R22, c[0x0][0x250] ;  /* 0x00009400ff167b82 */ /* 0x000e620000000a00 */
[----:B------:R-:W-:-:S02]  /*04c0*/  UIMAD UR4, UR4, UR5, URZ ;  /* 0x00000005040472a4 */ /* 0x000fc4000f8e023f */
[----:B------:R-:W-:Y:S01]  /*04d0*/  IMAD.IADD R11, R25, 0x1, R11 ;  /* 0x00000001190b7824 */ /* 0x000fe200078e020b */
[----:B------:R-:W-:Y:S01]  /*04e0*/  IADD3 R25, P1, RZ, -R8, RZ ;  /* 0x80000008ff197210 */ /* 0x000fe20007f3e0ff */
[----:B------:R-:W-:-:S03]  /*04f0*/  USHF.R.S32.HI UR7, URZ, 0x1f, UR4 ;  /* 0x0000001f3f077899 */ /* 0x000fc60008011404 */
[----:B------:R-:W-:Y:S01]  /*0500*/  LEA.HI R17, P0, R11, R24, RZ, 0x1 ;  /* 0x000000180b117211 */ /* 0x000fe200078108ff */
[----:B------:R-:W-:-:S04]  /*0510*/  IMAD.X R27, RZ, RZ, ~R9, P1 ;  /* 0x000000ffff1b7224 */ /* 0x000fc800008e0e09 */
[----:B------:R-:W-:Y:S02]  /*0520*/  IMAD.X R4, RZ, RZ, R11, P0 ;  /* 0x000000ffff047224 */ /* 0x000fe400000e060b */
[-C--:B0-----:R-:W-:Y:S01]  /*0530*/  IMAD R20, R27, R18.reuse, RZ ;  /* 0x000000121b147224 */ /* 0x081fe200078e02ff */
[----:B------:R-:W-:Y:S01]  /*0540*/  IADD3 R11, P1, P3, -R8, -0x2, R18 ;  /* 0xfffffffe080b7810 */ /* 0x000fe20007b3e112 */
[----:B------:R-:W-:Y:S01]  /*0550*/  IMAD.WIDE.U32 R2, R25, R18, R2 ;  /* 0x0000001219027225 */ /* 0x000fe200078e0002 */
[--C-:B------:R-:W-:Y:S02]  /*0560*/  SHF.R.S64 R17, R17, 0x1, R4.reuse ;  /* 0x0000000111117819 */ /* 0x100fe40000001004 */
[----:B------:R-:W-:Y:S01]  /*0570*/  SHF.R.S32.HI R21, RZ, 0x1, R4 ;  /* 0x00000001ff157819 */ /* 0x000fe20000011404 */
[----:B------:R-:W-:Y:S01]  /*0580*/  IMAD R20, R25, R19, R20 ;  /* 0x0000001319147224 */ /* 0x000fe200078e0214 */
[----:B------:R-:W-:Y:S01]  /*0590*/  IADD3 R17, P0, R17, R2, RZ ;  /* 0x0000000211117210 */ /* 0x000fe20007f1e0ff */
[C---:B-1----:R-:W-:Y:S01]  /*05a0*/  DADD R24, R22.reuse, -2 ;  /* 0xc000000016187429 */ /* 0x042fe20000000000 */
[----:B------:R-:W-:Y:S01]  /*05b0*/  LEA R2, P2, R10, UR16, 0x3 ;  /* 0x000000100a027c11 */ /* 0x000fe2000f8418ff */
[----:B------:R-:W-:Y:S01]  /*05c0*/  DADD R22, R22, -1 ;  /* 0xbff0000016167429 */ /* 0x000fe20000000000 */
[----:B------:R-:W-:-:S02]  /*05d0*/  IADD3.X R21, R21, R3, R20, P0, !PT ;  /* 0x0000000315157210 */ /* 0x000fc400007fe414 */
[----:B------:R-:W-:Y:S02]  /*05e0*/  IADD3.X R3, ~R9, -0x1, R19, P1, P3 ;  /* 0xffffffff09037810 */ /* 0x000fe40000fe6513 */
[--C-:B------:R-:W-:Y:S01]  /*05f0*/  IADD3 R20, P0, P1, R17, 0x1, R8.reuse ;  /* 0x0000000111147810 */ /* 0x100fe2000791e008 */
[-C--:B------:R-:W-:Y:S02]  /*0600*/  IMAD R4, R21, R18.reuse, RZ ;  /* 0x0000001215047224 */ /* 0x080fe400078e02ff */
[-C--:B------:R-:W-:Y:S01]  /*0610*/  IMAD R26, R3, R18.reuse, RZ ;  /* 0x00000012031a7224 */ /* 0x080fe200078e02ff */
[--C-:B------:R-:W-:Y:S01]  /*0620*/  IADD3.X R21, R21, RZ, R9.reuse, P0, P1 ;  /* 0x000000ff15157210 */ /* 0x100fe200007e2409 */
[-C--:B------:R-:W-:Y:S01]  /*0630*/  IMAD.WIDE.U32 R8, R17, R18.reuse, R8 ;  /* 0x0000001211087225 */ /* 0x080fe200078e0008 */
[----:B------:R-:W-:Y:S02]  /*0640*/  R2UR UR12, R24 ;  /* 0x00000000180c72ca */ /* 0x000fe400000e0000 */
[----:B------:R-:W-:Y:S01]  /*0650*/  R2UR UR13, R25 ;  /* 0x00000000190d72ca */ /* 0x000fe200000e0000 */
[-C--:B------:R-:W-:Y:S01]  /*0660*/  IMAD R17, R17, R19.reuse, R4 ;  /* 0x0000001311117224 */ /* 0x080fe200078e0204 */
[----:B------:R-:W-:Y:S01]  /*0670*/  LEA.HI.X R3, R10, UR17, R0, 0x3, P2 ;  /* 0x000000110a037c11 */ /* 0x000fe200090f1c00 */
[----:B------:R-:W-:Y:S01]  /*0680*/  IMAD R19, R11, R19, R26 ;  /* 0x000000130b137224 */ /* 0x000fe200078e021a */
[----:B------:R-:W-:Y:S01]  /*0690*/  R2UR UR10, R22 ;  /* 0x00000000160a72ca */ /* 0x000fe200000e0000 */
[----:B------:R-:W-:Y:S01]  /*06a0*/  IMAD.IADD R0, R9, 0x1, R17 ;  /* 0x0000000109007824 */ /* 0x000fe200078e0211 */
[----:B------:R-:W-:Y:S01]  /*06b0*/  R2UR UR11, R23 ;  /* 0x00000000170b72ca */ /* 0x000fe200000e0000 */
[----:B------:R-:W-:Y:S01]  /*06c0*/  IMAD.WIDE.U32 R10, R11, R18, R20 ;  /* 0x000000120b0a7225 */ /* 0x000fe200078e0014 */
[----:B------:R-:W-:-:S03]  /*06d0*/  LEA R4, P2, R16, UR16, 0x3 ;  /* 0x0000001010047c11 */ /* 0x000fc6000f8418ff */
[----:B------:R-:W-:Y:S01]  /*06e0*/  IMAD R17, R0, UR14, RZ ;  /* 0x0000000e00117c24 */ /* 0x000fe2000f8e02ff */
[----:B------:R-:W-:Y:S01]  /*06f0*/  LEA.HI.X R5, R16, UR17, R5, 0x3, P2 ;  /* 0x0000001110057c11 */ /* 0x000fe200090f1c05 */
[----:B------:R-:W-:Y:S01]  /*0700*/  IMAD.IADD R0, R11, 0x1, R19 ;  /* 0x000000010b007824 */ /* 0x000fe200078e0213 */
[----:B------:R-:W-:Y:S01]  /*0710*/  DSETP.NEU.AND P1, PT, RZ, UR12, PT ;  /* 0x0000000cff007e2a */ /* 0x000fe2000bf2d000 */
[----:B------:R-:W-:Y:S02]  /*0720*/  IMAD R9, R21, UR14, RZ ;  /* 0x0000000e15097c24 */ /* 0x000fe4000f8e02ff */
[----:B------:R-:W-:Y:S02]  /*0730*/  IMAD R11, R0, UR14, RZ ;  /* 0x0000000e000b7c24 */ /* 0x000fe4000f8e02ff */
[C---:B------:R-:W-:Y:S02]  /*0740*/  IMAD R9, R20.reuse, UR15, R9 ;  /* 0x0000000f14097c24 */ /* 0x040fe4000f8e0209 */
[----:B------:R-:W-:-:S04]  /*0750*/  IMAD.WIDE.U32 R22, R20, UR14, R6 ;  /* 0x0000000e14167c25 */ /* 0x000fc8000f8e0006 */
[C---:B------:R-:W-:Y:S02]  /*0760*/  IMAD R17, R8.reuse, UR15, R17 ;  /* 0x0000000f08117c24 */ /* 0x040fe4000f8e0211 */
[----:B------:R-:W-:Y:S01]  /*0770*/  IMAD.WIDE.U32 R18, R8, UR14, R6 ;  /* 0x0000000e08127c25 */ /* 0x000fe2000f8e0006 */
[----:B------:R-:W-:-:S03]  /*0780*/  LEA R8, P3, R22, UR16, 0x3 ;  /* 0x0000001016087c11 */ /* 0x000fc6000f8618ff */
[----:B------:R-:W-:Y:S01]  /*0790*/  IMAD.WIDE.U32 R20, R10, UR14, R6 ;  /* 0x0000000e0a147c25 */ /* 0x000fe2000f8e0006 */
[----:B------:R-:W-:-:S03]  /*07a0*/  LEA R6, P4, R18, UR18, 0x3 ;  /* 0x0000001212067c11 */ /* 0x000fc6000f8818ff */
[----:B------:R-:W-:Y:S01]  /*07b0*/  IMAD R11, R10, UR15, R11 ;  /* 0x0000000f0a0b7c24 */ /* 0x000fe2000f8e020b */
[----:B------:R-:W-:Y:S01]  /*07c0*/  LEA R10, P5, R20, UR18, 0x3 ;  /* 0x00000012140a7c11 */ /* 0x000fe2000f8a18ff */
[----:B------:R-:W-:Y:S02]  /*07d0*/  IMAD.IADD R9, R23, 0x1, R9 ;  /* 0x0000000117097824 */ /* 0x000fe400078e0209 */
[----:B------:R-:W-:Y:S02]  /*07e0*/  IMAD.IADD R7, R19, 0x1, R17 ;  /* 0x0000000113077824 */ /* 0x000fe400078e0211 */
[----:B------:R-:W-:Y:S01]  /*07f0*/  IMAD.IADD R11, R21, 0x1, R11 ;  /* 0x00000001150b7824 */ /* 0x000fe200078e020b */
[----:B------:R-:W-:Y:S02]  /*0800*/  LEA.HI.X R9, R22, UR17, R9, 0x3, P3 ;  /* 0x0000001116097c11 */ /* 0x000fe400098f1c09 */
[----:B------:R-:W-:Y:S02]  /*0810*/  LEA.HI.X R7, R18, UR19, R7, 0x3, P4 ;  /* 0x0000001312077c11 */ /* 0x000fe4000a0f1c07 */
[----:B------:R-:W-:Y:S01]  /*0820*/  LEA.HI.X R11, R20, UR19, R11, 0x3, P5 ;  /* 0x00000013140b7c11 */ /* 0x000fe2000a8f1c0b */
[----:B--2---:R-:W-:-:S02]  /*0830*/  DSETP.NEU.AND P0, PT, R14, 1, PT ;  /* 0x3ff000000e00742a */ /* 0x004fc40003f0d000 */
[----:B------:R-:W-:-:S04]  /*0840*/  DADD R40, R14, UR10 ;  /* 0x0000000a0e287e29 */ /* 0x000fc80008000000 */
[----:B------:R-:W-:Y:S01]  /*0850*/  DSETP.EQ.OR P0, PT, RZ, UR10, !P0 ;  /* 0x0000000aff007e2a */ /* 0x000fe2000c702400 */
[----:B------:R-:W-:-:S13]  /*0860*/  @!P1 BRA `(.L_x_304) ;  /* 0x0000000c00489947 */ /* 0x000fda0003800000 */
[----:B------:R-:W-:-:S04]  /*0870*/  ULOP3.LUT UR5, UR13, 0x7ff00000, URZ, 0xc0, !UPT ;  /* 0x7ff000000d057892 */ /* 0x000fc8000f8ec03f */
[----:B------:R-:W-:-:S04]  /*0880*/  ULEA.HI UR5, UR5, 0xfffffc0c, URZ, 0xc ;  /* 0xfffffc0c05057891 */ /* 0x000fc8000f8f603f */
[----:B------:R-:W-:Y:S02]  /*0890*/  USHF.L.U64.HI UR14, UR12, UR5, UR13 ;  /* 0x000000050c0e7299 */ /* 0x000fe4000801020d */
[----:B------:R-:W-:-:S12]  /*08a0*/  USHF.L.U32 UR5, UR12, UR5, URZ ;  /* 0x000000050c057299 */ /* 0x000fd8000800063f */
.L_x_324:
        /* <DEDUP_REMOVED lines=13> */
[----:B------:R-:W-:Y:S02]  /*0980*/  IMAD.U32 R20, RZ, RZ, UR12 ;  /* 0x0000000cff147e24 */ /* 0x000fe4000f8e00ff */
[----:B------:R-:W-:Y:S02]  /*0990*/  IMAD.MOV.U32 R43, RZ, RZ, R21 ;  /* 0x000000ffff2b7224 */ /* 0x000fe400078e0015 */
[----:B------:R-:W-:-:S02]  /*09a0*/  IMAD.MOV.U32 R22, RZ, RZ, R18 ;  /* 0x000000ffff167224 */ /* 0x000fc400078e0012 */
[----:B------:R-:W-:-:S07]  /*09b0*/  IMAD.MOV.U32 R23, RZ, RZ, R19 ;  /* 0x000000ffff177224 */ /* 0x000fce00078e0013 */
[----:B-----5:R-:W-:Y:S05]  /*09c0*/  CALL.REL.NOINC `($_ZN2at6native55_GLOBAL__N__6c1c77d0_17_DistanceKernel_cu_7dd49032_293831pdist_backward_kernel_cuda_implIdNS1_5distsIdE1pEEEvPT_PKS6_S9_S9_llllS6_dd$__internal_accurate_pow) ;  /* 0x0000001800d47944 */ /* 0x020fea0003c00000 */
[----:B------:R-:W-:Y:S05]  /*09d0*/  BSYNC B1 ;  /* 0x0000000000017941 */ /* 0x000fea0003800000 */
.L_x_307:
        /* <DEDUP_REMOVED lines=21> */
[----:B------:R-:W-:Y:S02]  /*0b30*/  IMAD.MOV.U32 R20, RZ, RZ, 0x0 ;  /* 0x00000000ff147424 */ /* 0x000fe400078e00ff */
[----:B------:R-:W-:Y:S01]  /*0b40*/  IMAD.MOV.U32 R21, RZ, RZ, -0x80000 ;  /* 0xfff80000ff157424 */ /* 0x000fe200078e00ff */
[----:B------:R-:W-:Y:S06]  /*0b50*/  BRA `(.L_x_310) ;  /* 0x0000000000307947 */ /* 0x000fec0003800000 */
.L_x_309:
        /* <DEDUP_REMOVED lines=12> */
.L_x_310:
[----:B------:R-:W-:Y:S05]  /*0c20*/  BSYNC B1 ;  /* 0x0000000000017941 */ /* 0x000fea0003800000 */
.L_x_308:
        /* <DEDUP_REMOVED lines=18> */
[----:B------:R-:W-:Y:S01]  /*0d50*/  UISETP.GT.AND UP0, UPT, UR13, -0x1, UPT ;  /* 0xffffffff0d00788c */ /* 0x000fe2000bf04270 */
[----:B------:R-:W-:-:S03]  /*0d60*/  IMAD.MOV.U32 R20, RZ, RZ, RZ ;  /* 0x000000ffff147224 */ /* 0x000fc600078e00ff */
[----:B------:R-:W-:Y:S02]  /*0d70*/  IMAD.U32 R0, RZ, RZ, UR6 ;  /* 0x00000006ff007e24 */ /* 0x000fe4000f8e00ff */
[----:B------:R-:W-:-:S03]  /*0d80*/  PLOP3.LUT P2, PT, PT, PT, UP0, 0x80, 0x0 ;  /* 0x000000000000781c */ /* 0x000fc60003f4f008 */
[----:B------:R-:W-:Y:S02]  /*0d90*/  ISETP.NE.AND P1, PT, R0, 0x3fe00000, P1 ;  /* 0x3fe000000000780c */ /* 0x000fe40000f25270 */
[----:B------:R-:W-:-:S11]  /*0da0*/  SEL R21, RZ, 0x7ff00000, !P2 ;  /* 0x7ff00000ff157807 */ /* 0x000fd60005000000 */
[----:B------:R-:W-:Y:S01]  /*0db0*/  @P1 VIADD R21, R21, 0x80000000 ;  /* 0x8000000015151836 */ /* 0x000fe20000000000 */
[----:B------:R-:W-:Y:S06]  /*0dc0*/  BRA `(.L_x_312) ;  /* 0x0000000000247947 */ /* 0x000fec0003800000 */
.L_x_314:
[----:B------:R-:W-:Y:S01]  /*0dd0*/  ISETP.LE.AND P2, PT, RZ, UR13, PT ;  /* 0x0000000dff007c0c */ /* 0x000fe2000bf43270 */
[----:B------:R-:W-:Y:S01]  /*0de0*/  DSETP.GT.AND P1, PT, |R16|, 1, PT ;  /* 0x3ff000001000742a */ /* 0x000fe20003f24200 */
[----:B------:R-:W-:-:S05]  /*0df0*/  IMAD.MOV.U32 R20, RZ, RZ, RZ ;  /* 0x000000ffff147224 */ /* 0x000fca00078e00ff */
[----:B------:R-:W-:Y:S01]  /*0e00*/  SEL R0, RZ, 0x7ff00000, !P1 ;  /* 0x7ff00000ff007807 */ /* 0x000fe20004800000 */
[----:B------:R-:W-:-:S05]  /*0e10*/  DSETP.NEU.AND P1, PT, |R16|, -1, PT ;  /* 0xbff000001000742a */ /* 0x000fca0003f2d200 */
[----:B------:R-:W-:-:S04]  /*0e20*/  @!P2 LOP3.LUT R0, R0, 0x7ff00000, RZ, 0x3c, !PT ;  /* 0x7ff000000000a812 */ /* 0x000fc800078e3cff */
[----:B------:R-:W-:Y:S01]  /*0e30*/  SEL R21, R0, 0x3ff00000, P1 ;  /* 0x3ff0000000157807 */ /* 0x000fe20000800000 */
[----:B------:R-:W-:Y:S06]  /*0e40*/  BRA `(.L_x_312) ;  /* 0x0000000000047947 */ /* 0x000fec0003800000 */
.L_x_313:
[----:B------:R-:W-:-:S11]  /*0e50*/  DADD R20, |R16|, UR12 ;  /* 0x0000000c10147e29 */ /* 0x000fd60008000200 */
.L_x_312:
[----:B------:R-:W-:Y:S05]  /*0e60*/  BSYNC B1 ;  /* 0x0000000000017941 */ /* 0x000fea0003800000 */
.L_x_311:
[----:B------:R-:W-:Y:S01]  /*0e70*/  ULOP3.LUT UR6, UR11, 0x7ff00000, URZ, 0xc0, !UPT ;  /* 0x7ff000000b067892 */ /* 0x000fe2000f8ec03f */
[----:B------:R-:W-:Y:S01]  /*0e80*/  DSETP.NEU.AND P1, PT, |R16|, 1, PT ;  /* 0x3ff000001000742a */ /* 0x000fe20003f2d200 */
[----:B------:R-:W-:Y:S01]  /*0e90*/  BSSY B1, `(.L_x_315) ;  /* 0x0000012000017945 */ /* 0x000fe20003800000 */
[----:B------:R-:W-:Y:S01]  /*0ea0*/  DADD R22, -RZ, |R14| ;  /* 0x00000000ff167229 */ /* 0x000fe2000000050e */
[----:B------:R-:W-:Y:S01]  /*0eb0*/  ULEA.HI UR6, UR6, 0xfffffc0c, URZ, 0xc ;  /* 0xfffffc0c06067891 */ /* 0x000fe2000f8f603f */
[----:B------:R-:W-:Y:S02]  /*0ec0*/  IMAD.U32 R43, RZ, RZ, UR11 ;  /* 0x0000000bff2b7e24 */ /* 0x000fe4000f8e00ff */
[----:B------:R-:W-:Y:S01]  /*0ed0*/  FSEL R18, R20, RZ, P1 ;  /* 0x000000ff14127208 */ /* 0x000fe20000800000 */
[----:B------:R-:W-:Y:S01]  /*0ee0*/  USHF.L.U32 UR15, UR10, UR6, URZ ;  /* 0x000000060a0f7299 */ /* 0x000fe2000800063f */
[----:B------:R-:W-:Y:S01]  /*0ef0*/  FSEL R19, R21, 1.875, P1 ;  /* 0x3ff0000015137808 */ /* 0x000fe20000800000 */
[----:B------:R-:W-:-:S02]  /*0f00*/  USHF.L.U64.HI UR6, UR10, UR6, UR11 ;  /* 0x000000060a067299 */ /* 0x000fc4000801020b */
[----:B------:R-:W-:Y:S02]  /*0f10*/  IMAD.U32 R42, RZ, RZ, UR10 ;  /* 0x0000000aff2a7e24 */ /* 0x000fe4000f8e00ff */
[----:B------:R-:W-:Y:S01]  /*0f20*/  ISETP.NE.U32.AND P1, PT, RZ, UR15, PT ;  /* 0x0000000fff007c0c */ /* 0x000fe2000bf25070 */
[----:B------:R-:W-:Y:S01]  /*0f30*/  DMUL R16, R16, R18 ;  /* 0x0000001210107228 */ /* 0x000fe20000000000 */
[----:B------:R-:W-:Y:S02]  /*0f40*/  IMAD.U32 R0, RZ, RZ, UR6 ;  /* 0x00000006ff007e24 */ /* 0x000fe4000f8e00ff */
[----:B------:R-:W-:Y:S02]  /*0f50*/  IMAD.U32 R19, RZ, RZ, UR11 ;  /* 0x0000000bff137e24 */ /* 0x000fe4000f8e00ff */
[----:B------:R-:W-:Y:S01]  /*0f60*/  IMAD.U32 R18, RZ, RZ, UR10 ;  /* 0x0000000aff127e24 */ /* 0x000fe2000f8e00ff */
[----:B------:R-:W-:Y:S01]  /*0f70*/  ISETP.NE.AND.EX P1, PT, R0, -0x80000000, PT, P1 ;  /* 0x800000000000780c */ /* 0x000fe20003f25310 */
[----:B------:R-:W-:Y:S01]  /*0f80*/  IMAD.MOV.U32 R43, RZ, RZ, R19 ;  /* 0x000000ffff2b7224 */ /* 0x000fe200078e0013 */
[----:B------:R-:W-:-:S11]  /*0f90*/  MOV R0, 0xfb0 ;  /* 0x00000fb000007802 */ /* 0x000fd60000000f00 */
[----:B------:R-:W-:Y:S05]  /*0fa0*/  CALL.REL.NOINC `($_ZN2at6native55_GLOBAL__N__6c1c77d0_17_DistanceKernel_cu_7dd49032_293831pdist_backward_kernel_cuda_implIdNS1_5distsIdE1pEEEvPT_PKS6_S9_S9_llllS6_dd$__internal_accurate_pow) ;  /* 0x00000014005c7944 */ /* 0x000fea0003c00000 */
[----:B------:R-:W-:Y:S05]  /*0fb0*/  BSYNC B1 ;  /* 0x0000000000017941 */ /* 0x000fea0003800000 */
.L_x_315:
[----:B------:R-:W-:Y:S01]  /*0fc0*/  ISETP.GT.AND P2, PT, R15, -0x1, PT ;  /* 0xffffffff0f00780c */ /* 0x000fe20003f44270 */
[----:B------:R-:W-:Y:S01]  /*0fd0*/  BSSY B1, `(.L_x_316) ;  /* 0x000000e000017945 */ /* 0x000fe20003800000 */
[----:B------:R-:W-:Y:S01]  /*0fe0*/  LOP3.LUT R0, R41, 0x7ff00000, RZ, 0xc0, !PT ;  /* 0x7ff0000029007812 */ /* 0x000fe200078ec0ff */
[----:B------:R-:W-:Y:S01]  /*0ff0*/  IMAD.MOV.U32 R18, RZ, RZ, R26 ;  /* 0x000000ffff127224 */ /* 0x000fe200078e001a */
[----:B------:R-:W-:Y:S01]  /*1000*/  ISETP.LT.AND P1, PT, R15, RZ, !P1 ;  /* 0x000000ff0f00720c */ /* 0x000fe20004f21270 */
[----:B------:R-:W-:Y:S01]  /*1010*/  IMAD.MOV.U32 R19, RZ, RZ, R27 ;  /* 0x000000ffff137224 */ /* 0x000fe200078e001b */
[----:B------:R-:W-:-:S07]  /*1020*/  ISETP.NE.AND P3, PT, R0, 0x7ff00000, PT ;  /* 0x7ff000000000780c */ /* 0x000fce0003f65270 */
        /* <DEDUP_REMOVED lines=8> */
.L_x_317:
[----:B------:R-:W-:Y:S05]  /*10b0*/  BSYNC B1 ;  /* 0x0000000000017941 */ /* 0x000fea0003800000 */
.L_x_316:
        /* <DEDUP_REMOVED lines=14> */
[----:B------:R-:W-:Y:S01]  /*11a0*/  IMAD.MOV.U32 R18, RZ, RZ, RZ ;  /* 0x000000ffff127224 */ /* 0x000fe200078e00ff */
[----:B------:R-:W-:-:S04]  /*11b0*/  UISETP.GT.AND UP0, UPT, UR11, -0x1, UPT ;  /* 0xffffffff0b00788c */ /* 0x000fc8000bf04270 */
[----:B------:R-:W-:Y:S02]  /*11c0*/  IMAD.U32 R0, RZ, RZ, UR6 ;  /* 0x00000006ff007e24 */ /* 0x000fe4000f8e00ff */
[----:B------:R-:W-:-:S03]  /*11d0*/  PLOP3.LUT P2, PT, PT, PT, UP0, 0x80, 0x0 ;  /* 0x000000000000781c */ /* 0x000fc60003f4f008 */
[----:B------:R-:W-:Y:S02]  /*11e0*/  ISETP.NE.AND P1, PT, R0, 0x3fe00000, P1 ;  /* 0x3fe000000000780c */ /* 0x000fe40000f25270 */
[----:B------:R-:W-:-:S11]  /*11f0*/  SEL R19, RZ, 0x7ff00000, !P2 ;  /* 0x7ff00000ff137807 */ /* 0x000fd60005000000 */
[----:B------:R-:W-:Y:S01]  /*1200*/  @P1 VIADD R19, R19, 0x80000000 ;  /* 0x8000000013131836 */ /* 0x000fe20000000000 */
[----:B------:R-:W-:Y:S06]  /*1210*/  BRA `(.L_x_319) ;  /* 0x0000000000247947 */ /* 0x000fec0003800000 */
.L_x_321:
[----:B------:R-:W-:Y:S01]  /*1220*/  ISETP.LE.AND P2, PT, RZ, UR11, PT ;  /* 0x0000000bff007c0c */ /* 0x000fe2000bf43270 */
[----:B------:R-:W-:Y:S01]  /*1230*/  DSETP.GT.AND P1, PT, |R14|, 1, PT ;  /* 0x3ff000000e00742a */ /* 0x000fe20003f24200 */
[----:B------:R-:W-:-:S05]  /*1240*/  IMAD.MOV.U32 R18, RZ, RZ, RZ ;  /* 0x000000ffff127224 */ /* 0x000fca00078e00ff */
[----:B------:R-:W-:Y:S01]  /*1250*/  SEL R0, RZ, 0x7ff00000, !P1 ;  /* 0x7ff00000ff007807 */ /* 0x000fe20004800000 */
[----:B------:R-:W-:-:S05]  /*1260*/  DSETP.NEU.AND P1, PT, R14, -1, PT ;  /* 0xbff000000e00742a */ /* 0x000fca0003f2d000 */
[----:B------:R-:W-:-:S04]  /*1270*/  @!P2 LOP3.LUT R0, R0, 0x7ff00000, RZ, 0x3c, !PT ;  /* 0x7ff000000000a812 */ /* 0x000fc800078e3cff */
[----:B------:R-:W-:Y:S01]  /*1280*/  SEL R19, R0, 0x3ff00000, P1 ;  /* 0x3ff0000000137807 */ /* 0x000fe20000800000 */
[----:B------:R-:W-:Y:S06]  /*1290*/  BRA `(.L_x_319) ;  /* 0x0000000000047947 */ /* 0x000fec0003800000 */
.L_x_320:
[----:B------:R-:W-:-:S11]  /*12a0*/  DADD R18, R14, UR10 ;  /* 0x0000000a0e127e29 */ /* 0x000fd60008000000 */
.L_x_319:
[----:B------:R-:W-:Y:S05]  /*12b0*/  BSYNC B1 ;  /* 0x0000000000017941 */ /* 0x000fea0003800000 */
.L_x_318:
        /* <DEDUP_REMOVED lines=18> */
[----:B------:R-:W-:-:S07]  /*13e0*/  MOV R0, 0x1400 ;  /* 0x0000140000007802 */ /* 0x000fce0000000f00 */
[----:B------:R-:W-:Y:S05]  /*13f0*/  CALL.REL.NOINC `($__internal_24_$__cuda_sm20_div_rn_f64_full) ;  /* 0x0000000800307944 */ /* 0x000fea0003c00000 */
[----:B------:R-:W-:Y:S02]  /*1400*/  IMAD.MOV.U32 R16, RZ, RZ, R24 ;  /* 0x000000ffff107224 */ /* 0x000fe400078e0018 */
[----:B------:R-:W-:-:S07]  /*1410*/  IMAD.MOV.U32 R17, RZ, RZ, R25 ;  /* 0x000000ffff117224 */ /* 0x000fce00078e0019 */
.L_x_323:
[----:B------:R-:W-:Y:S05]  /*1420*/  BSYNC B1 ;  /* 0x0000000000017941 */ /* 0x000fea0003800000 */
.L_x_322:
[----:B------:R-:W-:Y:S02]  /*1430*/  IMAD.MOV.U32 R18, RZ, RZ, R16 ;  /* 0x000000ffff127224 */ /* 0x000fe400078e0010 */
[----:B------:R-:W-:-:S07]  /*1440*/  IMAD.MOV.U32 R19, RZ, RZ, R17 ;  /* 0x000000ffff137224 */ /* 0x000fce00078e0011 */
.L_x_306:
[----:B------:R-:W-:Y:S05]  /*1450*/  BSYNC B0 ;  /* 0x0000000000007941 */ /* 0x000fea0003800000 */
.L_x_305:
        /* <DEDUP_REMOVED lines=19> */
.L_x_304:
[----:B------:R-:W-:-:S04]  /*1590*/  ULOP3.LUT UR5, UR11, 0x7ff00000, URZ, 0xc0, !UPT ;  /* 0x7ff000000b057892 */ /* 0x000fc8000f8ec03f */
[----:B------:R-:W-:-:S12]  /*15a0*/  ULEA.HI UR5, UR5, 0xfffffc0c, URZ, 0xc ;  /* 0xfffffc0c05057891 */ /* 0x000fd8000f8f603f */
.L_x_335:
[----:B------:R-:W-:Y:S01]  /*15b0*/  DSETP.NEU.AND P1, PT, R14, RZ, PT ;  /* 0x000000ff0e00722a */ /* 0x000fe20003f2d000 */
[----:B------:R-:W-:Y:S01]  /*15c0*/  BSSY B0, `(.L_x_325) ;  /* 0x000005c000007945 */ /* 0x000fe20003800000 */
[----:B0-----:R-:W-:-:S12]  /*15d0*/  CS2R R16, SRZ ;  /* 0x0000000000107805 */ /* 0x001fd8000001ff00 */
[----:B------:R-:W-:Y:S05]  /*15e0*/  @!P1 BRA `(.L_x_326) ;  /* 0x0000000400649947 */ /* 0x000fea0003800000 */
[----:B------:R-:W2:Y:S04]  /*15f0*/  LDG.E.64 R16, desc[UR8][R8.64] ;  /* 0x0000000808107981 */ /* 0x000ea8000c1e1b00 */
[----:B------:R-:W2:Y:S01]  /*1600*/  LDG.E.64 R18, desc[UR8][R4.64] ;  /* 0x0000000804127981 */ /* 0x000ea2000c1e1b00 */
[----:B------:R-:W-:Y:S01]  /*1610*/  USHF.L.U64.HI UR6, UR10, UR5, UR11 ;  /* 0x000000050a067299 */ /* 0x000fe2000801020b */
[----:B------:R-:W-:Y:S01]  /*1620*/  DADD R22, -RZ, |R14| ;  /* 0x00000000ff167229 */ /* 0x000fe2000000050e */
[----:B------:R-:W-:Y:S01]  /*1630*/  USHF.L.U32 UR12, UR10, UR5, URZ ;  /* 0x000000050a0c7299 */ /* 0x000fe2000800063f */
[----:B------:R-:W-:Y:S01]  /*1640*/  BSSY B1, `(.L_x_327) ;  /* 0x000000c000017945 */ /* 0x000fe20003800000 */
[----:B------:R-:W-:Y:S02]  /*1650*/  IMAD.U32 R43, RZ, RZ, UR11 ;  /* 0x0000000bff2b7e24 */ /* 0x000fe4000f8e00ff */
[----:B------:R-:W-:-:S02]  /*1660*/  IMAD.U32 R0, RZ, RZ, UR6 ;  /* 0x00000006ff007e24 */ /* 0x000fc4000f8e00ff */
[----:B------:R-:W-:Y:S01]  /*1670*/  ISETP.NE.U32.AND P1, PT, RZ, UR12, PT ;  /* 0x0000000cff007c0c */ /* 0x000fe2000bf25070 */
[----:B------:R-:W-:-:S03]  /*1680*/  IMAD.U32 R42, RZ, RZ, UR10 ;  /* 0x0000000aff2a7e24 */ /* 0x000fc6000f8e00ff */
[----:B------:R-:W-:Y:S02]  /*1690*/  ISETP.NE.AND.EX P1, PT, R0, -0x80000000, PT, P1 ;  /* 0x800000000000780c */ /* 0x000fe40003f25310 */
[----:B------:R-:W-:Y:S01]  /*16a0*/  MOV R0, 0x1700 ;  /* 0x0000170000007802 */ /* 0x000fe20000000f00 */
[----:B--2---:R-:W-:Y:S01]  /*16b0*/  DADD R16, -R16, R18 ;  /* 0x0000000010107229 */ /* 0x004fe20000000112 */
[----:B------:R-:W-:Y:S02]  /*16c0*/  IMAD.U32 R19, RZ, RZ, UR11 ;  /* 0x0000000bff137e24 */ /* 0x000fe4000f8e00ff */
[----:B------:R-:W-:Y:S02]  /*16d0*/  IMAD.U32 R18, RZ, RZ, UR10 ;  /* 0x0000000aff127e24 */ /* 0x000fe4000f8e00ff */
[----:B------:R-:W-:-:S07]  /*16e0*/  IMAD.MOV.U32 R43, RZ, RZ, R19 ;  /* 0x000000ffff2b7224 */ /* 0x000fce00078e0013 */
[----:B-----5:R-:W-:Y:S05]  /*16f0*/  CALL.REL.NOINC `($_ZN2at6native55_GLOBAL__N__6c1c77d0_17_DistanceKernel_cu_7dd49032_293831pdist_backward_kernel_cuda_implIdNS1_5distsIdE1pEEEvPT_PKS6_S9_S9_llllS6_dd$__internal_accurate_pow) ;  /* 0x0000000c00887944 */ /* 0x020fea0003c00000 */
[----:B------:R-:W-:Y:S05]  /*1700*/  BSYNC B1 ;  /* 0x0000000000017941 */ /* 0x000fea0003800000 */
.L_x_327:
        /* <DEDUP_REMOVED lines=15> */
.L_x_329:
[----:B------:R-:W-:Y:S05]  /*1800*/  BSYNC B1 ;  /* 0x0000000000017941 */ /* 0x000fea0003800000 */
.L_x_328:
        /* <DEDUP_REMOVED lines=22> */
.L_x_333:
        /* <DEDUP_REMOVED lines=8> */
.L_x_332:
[----:B------:R-:W-:-:S11]  /*19f0*/  DADD R18, R14, UR10 ;  /* 0x0000000a0e127e29 */ /* 0x000fd60008000000 */
.L_x_331:
[----:B------:R-:W-:Y:S05]  /*1a00*/  BSYNC B1 ;  /* 0x0000000000017941 */ /* 0x000fea0003800000 */
.L_x_330:
        /* <DEDUP_REMOVED lines=22> */
.L_x_334:
[----:B------:R-:W-:Y:S05]  /*1b70*/  BSYNC B1 ;  /* 0x0000000000017941 */ /* 0x000fea0003800000 */
.L_x_326:
[----:B------:R-:W-:Y:S05]  /*1b80*/  BSYNC B0 ;  /* 0x0000000000007941 */ /* 0x000fea0003800000 */
.L_x_325:
        /* <DEDUP_REMOVED lines=19> */
        .weak           $__internal_24_$__cuda_sm20_div_rn_f64_full
        .type           $__internal_24_$__cuda_sm20_div_rn_f64_full,@function
        .size           $__internal_24_$__cuda_sm20_div_rn_f64_full,($__internal_25_$__cuda_sm20_dsqrt_rn_f64_mediumpath_v1 - $__internal_24_$__cuda_sm20_div_rn_f64_full)
$__internal_24_$__cuda_sm20_div_rn_f64_full:
        /* <DEDUP_REMOVED lines=66> */
.L_x_337:
        /* <DEDUP_REMOVED lines=16> */
.L_x_340:
[----:B------:R-:W-:Y:S01]  /*21e0*/  LOP3.LUT R25, R19, 0x80000, RZ, 0xfc, !PT ;  /* 0x0008000013197812 */ /* 0x000fe200078efcff */
[----:B------:R-:W-:Y:S01]  /*21f0*/  IMAD.MOV.U32 R24, RZ, RZ, R18 ;  /* 0x000000ffff187224 */ /* 0x000fe200078e0012 */
[----:B------:R-:W-:Y:S06]  /*2200*/  BRA `(.L_x_338) ;  /* 0x0000000000087947 */ /* 0x000fec0003800000 */
.L_x_339:
[----:B------:R-:W-:Y:S01]  /*2210*/  LOP3.LUT R25, R21, 0x80000, RZ, 0xfc, !PT ;  /* 0x0008000015197812 */ /* 0x000fe200078efcff */
[----:B------:R-:W-:-:S07]  /*2220*/  IMAD.MOV.U32 R24, RZ, RZ, R20 ;  /* 0x000000ffff187224 */ /* 0x000fce00078e0014 */
.L_x_338:
[----:B------:R-:W-:Y:S05]  /*2230*/  BSYNC B2 ;  /* 0x0000000000027941 */ /* 0x000fea0003800000 */
.L_x_336:
[----:B------:R-:W-:Y:S02]  /*2240*/  IMAD.MOV.U32 R16, RZ, RZ, R0 ;  /* 0x000000ffff107224 */ /* 0x000fe400078e0000 */
[----:B------:R-:W-:-:S04]  /*2250*/  IMAD.MOV.U32 R17, RZ, RZ, 0x0 ;  /* 0x00000000ff117424 */ /* 0x000fc800078e00ff */
[----:B------:R-:W-:Y:S05]  /*2260*/  RET.REL.NODEC R16 `(_ZN2at6native55_GLOBAL__N__6c1c77d0_17_DistanceKernel_cu_7dd49032_293831pdist_backward_kernel_cuda_implIdNS1_5distsIdE1pEEEvPT_PKS6_S9_S9_llllS6_dd) ;  /* 0xffffffdc10647950 */ /* 0x000fea0003c3ffff */
        .weak           $__internal_25_$__cuda_sm20_dsqrt_rn_f64_mediumpath_v1
        .type           $__internal_25_$__cuda_sm20_dsqrt_rn_f64_mediumpath_v1,@function
        .size           $__internal_25_$__cuda_sm20_dsqrt_rn_f64_mediumpath_v1,($_ZN2at6native55_GLOBAL__N__6c1c77d0_17_DistanceKernel_cu_7dd49032_293831pdist_backward_kernel_cuda_implIdNS1_5distsIdE1pEEEvPT_PKS6_S9_S9_llllS6_dd$__internal_accurate_pow - $__internal_25_$__cuda_sm20_dsqrt_rn_f64_mediumpath_v1)
$__internal_25_$__cuda_sm20_dsqrt_rn_f64_mediumpath_v1:
        /* <DEDUP_REMOVED lines=12> */
.L_x_342:
        /* <DEDUP_REMOVED lines=24> */
.L_x_344:
[----:B------:R-:W-:-:S11]  /*24b0*/  DADD R6, R4, R4 ;  /* 0x0000000004067229 */ /* 0x000fd60000000004 */
.L_x_343:
[----:B------:R-:W-:Y:S05]  /*24c0*/  BSYNC B1 ;  /* 0x0000000000017941 */ /* 0x000fea0003800000 */
.L_x_341:
[----:B------:R-:W-:Y:S02]  /*24d0*/  IMAD.MOV.U32 R4, RZ, RZ, R0 ;  /* 0x000000ffff047224 */ /* 0x000fe400078e0000 */
[----:B------:R-:W-:Y:S02]  /*24e0*/  IMAD.MOV.U32 R5, RZ, RZ, 0x0 ;  /* 0x00000000ff057424 */ /* 0x000fe400078e00ff */
[----:B------:R-:W-:Y:S02]  /*24f0*/  IMAD.MOV.U32 R14, RZ, RZ, R6 ;  /* 0x000000ffff0e7224 */ /* 0x000fe400078e0006 */
[----:B------:R-:W-:Y:S01]  /*2500*/  IMAD.MOV.U32 R15, RZ, RZ, R7 ;  /* 0x000000ffff0f7224 */ /* 0x000fe200078e0007 */
[----:B------:R-:W-:Y:S06]  /*2510*/  RET.REL.NODEC R4 `(_ZN2at6native55_GLOBAL__N__6c1c77d0_17_DistanceKernel_cu_7dd49032_293831pdist_backward_kernel_cuda_implIdNS1_5distsIdE1pEEEvPT_PKS6_S9_S9_llllS6_dd) ;  /* 0xffffffd804b87950 */ /* 0x000fec0003c3ffff */
        .type           $_ZN2at6native55_GLOBAL__N__6c1c77d0_17_DistanceKernel_cu_7dd49032_293831pdist_backward_kernel_cuda_implIdNS1_5distsIdE1pEEEvPT_PKS6_S9_S9_llllS6_dd$__internal_accurate_pow,@function
        .size           $_ZN2at6native55_GLOBAL__N__6c1c77d0_17_DistanceKernel_cu_7dd49032_293831pdist_backward_kernel_cuda_implIdNS1_5distsIdE1pEEEvPT_PKS6_S9_S9_llllS6_dd$__internal_accurate_pow,(.L_x_880 - $_ZN2at6native55_GLOBAL__N__6c1c77d0_17_DistanceKernel_cu_7dd49032_293831pdist_backward_kernel_cuda_implIdNS1_5distsIdE1pEEEvPT_PKS6_S9_S9_llllS6_dd$__internal_accurate_pow)
$_ZN2at6native55_GLOBAL__N__6c1c77d0_17_DistanceKernel_cu_7dd49032_293831pdist_backward_kernel_cuda_implIdNS1_5distsIdE1pEEEvPT_PKS6_S9_S9_llllS6_dd$__internal_accurate_pow:
[--C-:B------:R-:W-:Y:S01]  /*2520*/  SHF.R.U32.HI R40, RZ, 0x14, R23.reuse ;  /* 0x00000014ff287819 */ /* 0x100fe20000011617 */
[--C-:B------:R-:W-:Y:S01]  /*2530*/  IMAD.MOV.U32 R20, RZ, RZ, R22.reuse ;  /* 0x000000ffff147224 */ /* 0x100fe200078e0016 */
[----:B------:R-:W-:Y:S01]  /*2540*/  UMOV UR16, 0x7d2cafe2 ;  /* 0x7d2cafe200107882 */ /* 0x000fe20000000000 */
[----:B------:R-:W-:Y:S01]  /*2550*/  IMAD.MOV.U32 R21, RZ, RZ, R23 ;  /* 0x000000ffff157224 */ /* 0x000fe200078e0017 */
[----:B------:R-:W-:Y:S01]  /*2560*/  ISETP.NE.AND P2, PT, R40, RZ, PT ;  /* 0x000000ff2800720c */ /* 0x000fe20003f45270 */
[----:B------:R-:W-:Y:S01]  /*2570*/  IMAD.MOV.U32 R36, RZ, RZ, R22 ;  /* 0x000000ffff247224 */ /* 0x000fe200078e0016 */
[----:B------:R-:W-:Y:S01]  /*2580*/  UMOV UR17, 0x3eb0f5ff ;  /* 0x3eb0f5ff00117882 */ /* 0x000fe20000000000 */
[----:B------:R-:W-:Y:S02]  /*2590*/  IMAD.MOV.U32 R22, RZ, RZ, RZ ;  /* 0x000000ffff167224 */ /* 0x000fe400078e00ff */
[----:B------:R-:W-:Y:S02]  /*25a0*/  IMAD.MOV.U32 R24, RZ, RZ, 0x41ad3b5a ;  /* 0x41ad3b5aff187424 */ /* 0x000fe400078e00ff */
[----:B------:R-:W-:-:S06]  /*25b0*/  IMAD.MOV.U32 R25, RZ, RZ, 0x3ed0f5d2 ;  /* 0x3ed0f5d2ff197424 */ /* 0x000fcc00078e00ff */
[----:B------:R-:W-:-:S10]  /*25c0*/  @!P2 DMUL R20, R20, 1.80143985094819840000e+16 ;  /* 0x435000001414a828 */ /* 0x000fd40000000000 */
[----:B------:R-:W-:Y:S01]  /*25d0*/  @!P2 IMAD.MOV.U32 R23, RZ, RZ, R21 ;  /* 0x000000ffff17a224 */ /* 0x000fe200078e0015 */
[----:B------:R-:W-:Y:S01]  /*25e0*/  @!P2 LEA.HI R40, R21, 0xffffffca, RZ, 0xc ;  /* 0xffffffca1528a811 */ /* 0x000fe200078f60ff */
[----:B------:R-:W-:-:S03]  /*25f0*/  @!P2 IMAD.MOV.U32 R36, RZ, RZ, R20 ;  /* 0x000000ffff24a224 */ /* 0x000fc600078e0014 */
[----:B------:R-:W-:Y:S01]  /*2600*/  LOP3.LUT R23, R23, 0x800fffff, RZ, 0xc0, !PT ;  /* 0x800fffff17177812 */ /* 0x000fe200078ec0ff */
[----:B------:R-:W-:-:S03]  /*2610*/  VIADD R20, R40, 0xfffffc01 ;  /* 0xfffffc0128147836 */ /* 0x000fc60000000000 */
[----:B------:R-:W-:-:S04]  /*2620*/  LOP3.LUT R37, R23, 0x3ff00000, RZ, 0xfc, !PT ;  /* 0x3ff0000017257812 */ /* 0x000fc800078efcff */
[----:B------:R-:W-:-:S13]  /*2630*/  ISETP.GE.U32.AND P3, PT, R37, 0x3ff6a09f, PT ;  /* 0x3ff6a09f2500780c */ /* 0x000fda0003f66070 */
[----:B------:R-:W-:Y:S02]  /*2640*/  @P3 VIADD R23, R37, 0xfff00000 ;  /* 0xfff0000025173836 */ /* 0x000fe40000000000 */
[----:B------:R-:W-:Y:S02]  /*2650*/  @P3 VIADD R20, R40, 0xfffffc02 ;  /* 0xfffffc0228143836 */ /* 0x000fe40000000000 */
        /* <DEDUP_REMOVED lines=41> */
[C---:B------:R-:W-:Y:S02]  /*28f0*/  DMUL R30, R22.reuse, R26 ;  /* 0x0000001a161e7228 */ /* 0x040fe40000000000 */
[----:B------:R-:W-:-:S04]  /*2900*/  DFMA R32, R22, R22, -R26 ;  /* 0x000000161620722b */ /* 0x000fc8000000081a */
[----:B------:R-:W-:Y:S01]  /*2910*/  DADD R34, R34, -UR16 ;  /* 0x8000001022227e29 */ /* 0x000fe20008000000 */
[----:B------:R-:W-:Y:S01]  /*2920*/  UMOV UR16, 0x80000000 ;  /* 0x8000000000107882 */ /* 0x000fe20000000000 */
[C---:B------:R-:W-:Y:S01]  /*2930*/  DFMA R36, R22.reuse, R26, -R30 ;  /* 0x0000001a1624722b */ /* 0x040fe2000000081e */
[----:B------:R-:W-:Y:S01]  /*2940*/  UMOV UR17, 0x43300000 ;  /* 0x4330000000117882 */ /* 0x000fe20000000000 */
[----:B------:R-:W-:-:S06]  /*2950*/  DFMA R32, R22, R38, R32 ;  /* 0x000000261620722b */ /* 0x000fcc0000000020 */
[----:B------:R-:W-:Y:S02]  /*2960*/  DFMA R36, R28, R26, R36 ;  /* 0x0000001a1c24722b */ /* 0x000fe40000000024 */
[----:B------:R-:W-:-:S06]  /*2970*/  DADD R26, R24, R34 ;  /* 0x00000000181a7229 */ /* 0x000fcc0000000022 */
[----:B------:R-:W-:Y:S02]  /*2980*/  DFMA R36, R22, R32, R36 ;  /* 0x000000201624722b */ /* 0x000fe40000000024 */
[----:B------:R-:W-:Y:S02]  /*2990*/  DMUL R32, R26, R30 ;  /* 0x0000001e1a207228 */ /* 0x000fe40000000000 */
[----:B------:R-:W-:-:S06]  /*29a0*/  DADD R38, R24, -R26 ;  /* 0x0000000018267229 */ /* 0x000fcc000000081a */
[----:B------:R-:W-:Y:S02]  /*29b0*/  DFMA R24, R26, R30, -R32 ;  /* 0x0000001e1a18722b */ /* 0x000fe40000000820 */
[----:B------:R-:W-:-:S06]  /*29c0*/  DADD R38, R34, R38 ;  /* 0x0000000022267229 */ /* 0x000fcc0000000026 */
        /* <DEDUP_REMOVED lines=20> */
[----:B------:R-:W-:Y:S01]  /*2b10*/  UMOV UR16, 0x3b39803f ;  /* 0x3b39803f00107882 */ /* 0x000fe20000000000 */
[----:B------:R-:W-:-:S06]  /*2b20*/  UMOV UR17, 0x3c7abc9e ;  /* 0x3c7abc9e00117882 */ /* 0x000fcc0000000000 */
[----:B------:R-:W-:-:S08]  /*2b30*/  DADD R24, -R26, R24 ;  /* 0x000000001a187229 */ /* 0x000fd00000000118 */
[----:B------:R-:W-:Y:S01]  /*2b40*/  DADD R24, R30, -R24 ;  /* 0x000000001e187229 */ /* 0x000fe20000000818 */
[----:B------:R-:W-:Y:S01]  /*2b50*/  LOP3.LUT R31, R43, 0xff0fffff, RZ, 0xc0, !PT ;  /* 0xff0fffff2b1f7812 */ /* 0x000fe200078ec0ff */
[----:B------:R-:W-:-:S06]  /*2b60*/  IMAD.MOV.U32 R30, RZ, RZ, R42 ;  /* 0x000000ffff1e7224 */ /* 0x000fcc00078e002a */
        /* <DEDUP_REMOVED lines=10> */
[----:B------:R-:W-:Y:S01]  /*2c10*/  DFMA R24, R24, R30, -R28 ;  /* 0x0000001e1818722b */ /* 0x000fe2000000081c */
[----:B------:R-:W-:Y:S02]  /*2c20*/  IMAD.MOV.U32 R22, RZ, RZ, 0x652b82fe ;  /* 0x652b82feff167424 */ /* 0x000fe400078e00ff */
[----:B------:R-:W-:-:S05]  /*2c30*/  IMAD.MOV.U32 R23, RZ, RZ, 0x3ff71547 ;  /* 0x3ff71547ff177424 */ /* 0x000fca00078e00ff */
        /* <DEDUP_REMOVED lines=48> */
[----:B------:R-:W-:Y:S02]  /*2f40*/  @!P2 LEA.HI R23, R22, R22, RZ, 0x1 ;  /* 0x000000161617a211 */ /* 0x000fe400078f08ff */
[----:B------:R-:W-:Y:S02]  /*2f50*/  FSEL R27, R27, RZ, P3 ;  /* 0x000000ff1b1b7208 */ /* 0x000fe40001800000 */
[----:B------:R-:W-:-:S05]  /*2f60*/  @!P2 SHF.R.S32.HI R23, RZ, 0x1, R23 ;  /* 0x00000001ff17a819 */ /* 0x000fca0000011417 */
[----:B------:R-:W-:Y:S02]  /*2f70*/  @!P2 IMAD.IADD R22, R22, 0x1, -R23 ;  /* 0x000000011616a824 */ /* 0x000fe400078e0a17 */
[----:B------:R-:W-:-:S03]  /*2f80*/  @!P2 IMAD R23, R23, 0x100000, R21 ;  /* 0x001000001717a824 */ /* 0x000fc600078e0215 */
[----:B------:R-:W-:Y:S01]  /*2f90*/  @!P2 LEA R21, R22, 0x3ff00000, 0x14 ;  /* 0x3ff000001615a811 */ /* 0x000fe200078ea0ff */
[----:B------:R-:W-:Y:S02]  /*2fa0*/  @!P2 IMAD.MOV.U32 R22, RZ, RZ, R20 ;  /* 0x000000ffff16a224 */ /* 0x000fe400078e0014 */
[----:B------:R-:W-:-:S06]  /*2fb0*/  @!P2 IMAD.MOV.U32 R20, RZ, RZ, RZ ;  /* 0x000000ffff14a224 */ /* 0x000fcc00078e00ff */
[----:B------:R-:W-:-:S11]  /*2fc0*/  @!P2 DMUL R26, R22, R20 ;  /* 0x00000014161aa228 */ /* 0x000fd60000000000 */
.L_x_345:
[----:B------:R-:W-:Y:S01]  /*2fd0*/  DSETP.NEU.AND P2, PT, |R26|, +INF , PT ;  /* 0x7ff000001a00742a */ /* 0x000fe20003f4d200 */
[----:B------:R-:W-:Y:S01]  /*2fe0*/  IMAD.MOV.U32 R20, RZ, RZ, R0 ;  /* 0x000000ffff147224 */ /* 0x000fe200078e0000 */
[----:B------:R-:W-:Y:S01]  /*2ff0*/  DADD R28, R30, R28 ;  /* 0x000000001e1c7229 */ /* 0x000fe2000000001c */
[----:B------:R-:W-:-:S11]  /*3000*/  IMAD.MOV.U32 R21, RZ, RZ, 0x0 ;  /* 0x00000000ff157424 */ /* 0x000fd600078e00ff */
[----:B------:R-:W-:Y:S01]  /*3010*/  @P2 DFMA R26, R28, R26, R26 ;  /* 0x0000001a1c1a222b */ /* 0x000fe2000000001a */
[----:B------:R-:W-:Y:S10]  /*3020*/  RET.REL.NODEC R20 `(_ZN2at6native55_GLOBAL__N__6c1c77d0_17_DistanceKernel_cu_7dd49032_293831pdist_backward_kernel_cuda_implIdNS1_5distsIdE1pEEEvPT_PKS6_S9_S9_llllS6_dd) ;  /* 0xffffffcc14f47950 */ /* 0x000ff40003c3ffff */
.L_x_346:
        /* <DEDUP_REMOVED lines=13> */
.L_x_880:


//--------------------- .text._ZN2at6native55_GLOBAL__N__6c1c77d0_17_DistanceKernel_cu_7dd49032_293822pdist_kernel_cuda_implIfNS1_5distsIfE3infEEEvPT_PKS6_llS6_dd --------------------------
	.section	.text._ZN2at6native55_GLOBAL__N__6c1c77d0_17_DistanceKernel_cu_7dd49032_293822pdist_kernel_cuda_implIfNS1_5distsIfE3infEEEvPT_PKS6_llS6_dd,"ax",@progbits
	.align	128
.text._ZN2at6native55_GLOBAL__N__6c1c77d0_17_DistanceKernel_cu_7dd49032_293822pdist_kernel_cuda_implIfNS1_5distsIfE3infEEEvPT_PKS6_llS6_dd:
        .type           _ZN2at6native55_GLOBAL__N__6c1c77d0_17_DistanceKernel_cu_7dd49032_293822pdist_kernel_cuda_implIfNS1_5distsIfE3infEEEvPT_PKS6_llS6_dd,@function
        .size           _ZN2at6native55_GLOBAL__N__6c1c77d0_17_DistanceKernel_cu_7dd49032_293822pdist_kernel_cuda_implIfNS1_5distsIfE3infEEEvPT_PKS6_llS6_dd,(.L_x_884 - _ZN2at6native55_GLOBAL__N__6c1c77d0_17_DistanceKernel_cu_7dd49032_293822pdist_kernel_cuda_implIfNS1_5distsIfE3infEEEvPT_PKS6_llS6_dd)
        .other          _ZN2at6native55_GLOBAL__N__6c1c77d0_17_DistanceKernel_cu_7dd49032_293822pdist_kernel_cuda_implIfNS1_5distsIfE3infEEEvPT_PKS6_llS6_dd,@"STO_CUDA_ENTRY STV_DEFAULT"
_ZN2at6native55_GLOBAL__N__6c1c77d0_17_DistanceKernel_cu_7dd49032_293822pdist_kernel_cuda_implIfNS1_5distsIfE3infEEEvPT_PKS6_llS6_dd:
[----:B------:R-:W-:Y:S01]  /*0000*/  LDC R1, c[0x0][0x28] ;  /* 0x00000a00ff017b82 */ /* 0x000fe20000000800 */
[----:B------:R-:W0:Y:S01]  /*0010*/  S2R R0, SR_CTAID.X ;  /* 0x0000000000007919 */ /* 0x000e220000002500 */
[----:B------:R-:W-:Y:S01]  /*0020*/  ULDC.64 UR4, c[0x0][0x240] ;  /* 0x0000900000047ab9 */ /* 0x000fe20000000a00 */
[----:B------:R-:W-:Y:S02]  /*0030*/  IMAD.MOV.U32 R10, RZ, RZ, 0x0 ;  /* 0x00000000ff0a7424 */ /* 0x000fe400078e00ff */
[----:B------:R-:W-:Y:S02]  /*0040*/  IMAD.MOV.U32 R11, RZ, RZ, 0x3fd80000 ;  /* 0x3fd80000ff0b7424 */ /* 0x000fe400078e00ff */
[----:B0-----:R-:W-:-:S06]  /*0050*/  IMAD.WIDE.U32 R2, R0, 0x2, RZ ;  /* 0x0000000200027825 */ /* 0x001fcc00078e00ff */
[----:B------:R-:W0:Y:S02]  /*0060*/  I2F.F64.S64 R2, R2 ;  /* 0x0000000200027312 */ /* 0x000e240000301c00 */
[----:B0-----:R-:W-:-:S06]  /*0070*/  DADD R4, -R2, UR4 ;  /* 0x0000000402047e29 */ /* 0x001fcc0008000100 */
        /* <DEDUP_REMOVED lines=15> */
[----:B------:R-:W-:Y:S05]  /*0170*/  CALL.REL.NOINC `($__internal_26_$__cuda_sm20_dsqrt_rn_f64_mediumpath_v1) ;  /* 0x0000000800c47944 */ /* 0x000fea0003c00000 */
[----:B------:R-:W-:Y:S02]  /*0180*/  IMAD.MOV.U32 R2, RZ, RZ, R6 ;  /* 0x000000ffff027224 */ /* 0x000fe400078e0006 */
[----:B------:R-:W-:-:S07]  /*0190*/  IMAD.MOV.U32 R3, RZ, RZ, R7 ;  /* 0x000000ffff037224 */ /* 0x000fce00078e0007 */
.L_x_347:
[----:B------:R-:W0:Y:S01]  /*01a0*/  S2R R6, SR_TID.X ;  /* 0x0000000000067919 */ /* 0x000e220000002100 */
[----:B------:R-:W-:Y:S01]  /*01b0*/  ULDC.64 UR4, c[0x0][0x238] ;  /* 0x00008e0000047ab9 */ /* 0x000fe20000000a00 */
[----:B------:R-:W1:Y:S01]  /*01c0*/  LDC.64 R10, c[0x0][0x228] ;  /* 0x00008a00ff0a7b82 */ /* 0x000e620000000a00 */
[----:B------:R-:W-:Y:S01]  /*01d0*/  DADD R8, -R2, UR4 ;  /* 0x0000000402087e29 */ /* 0x000fe20008000100 */
[----:B------:R-:W-:Y:S01]  /*01e0*/  ULDC.64 UR4, c[0x0][0x228] ;  /* 0x00008a0000047ab9 */ /* 0x000fe20000000a00 */
[----:B------:R-:W-:Y:S01]  /*01f0*/  IMAD.MOV.U32 R7, RZ, RZ, RZ ;  /* 0x000000ffff077224 */ /* 0x000fe200078e00ff */
[----:B------:R-:W-:Y:S01]  /*0200*/  ULDC.64 UR6, c[0x0][0x208] ;  /* 0x0000820000067ab9 */ /* 0x000fe20000000a00 */
[----:B------:R-:W-:Y:S06]  /*0210*/  BSSY B0, `(.L_x_348) ;  /* 0x000003e000007945 */ /* 0x000fec0003800000 */
[----:B------:R-:W2:Y:S02]  /*0220*/  F2I.S64.F64.TRUNC R8, R8 ;  /* 0x0000000800087311 */ /* 0x000ea4000030d900 */
[----:B--2---:R-:W-:-:S02]  /*0230*/  IMAD R13, R9, UR4, RZ ;  /* 0x00000004090d7c24 */ /* 0x004fc4000f8e02ff */
[----:B-1----:R-:W-:-:S04]  /*0240*/  IMAD.WIDE.U32 R2, R8, UR4, R10 ;  /* 0x0000000408027c25 */ /* 0x002fc8000f8e000a */
[----:B0-----:R-:W-:-:S04]  /*0250*/  IMAD.WIDE.U32 R4, R8, UR4, R6 ;  /* 0x0000000408047c25 */ /* 0x001fc8000f8e0006 */
[----:B------:R-:W-:Y:S01]  /*0260*/  IMAD R13, R8, UR5, R13 ;  /* 0x00000005080d7c24 */ /* 0x000fe2000f8e020d */
[----:B------:R-:W-:-:S03]  /*0270*/  ISETP.GE.U32.AND P0, PT, R4, R2, PT ;  /* 0x000000020400720c */ /* 0x000fc60003f06070 */
[----:B------:R-:W-:Y:S02]  /*0280*/  IMAD.IADD R10, R13, 0x1, R5 ;  /* 0x000000010d0a7824 */ /* 0x000fe400078e0205 */
[----:B------:R-:W-:Y:S02]  /*0290*/  IMAD.IADD R11, R3, 0x1, R13 ;  /* 0x00000001030b7824 */ /* 0x000fe400078e020d */
[----:B------:R-:W-:-:S03]  /*02a0*/  IMAD.MOV.U32 R13, RZ, RZ, RZ ;  /* 0x000000ffff0d7224 */ /* 0x000fc600078e00ff */
[----:B------:R-:W-:-:S13]  /*02b0*/  ISETP.GE.AND.EX P0, PT, R10, R11, PT, P0 ;  /* 0x0000000b0a00720c */ /* 0x000fda0003f06300 */
[----:B------:R-:W-:Y:S05]  /*02c0*/  @P0 BRA `(.L_x_349) ;  /* 0x0000000000c80947 */ /* 0x000fea0003800000 */
[-C--:B------:R-:W-:Y:S01]  /*02d0*/  IMAD R3, R9, R8.reuse, RZ ;  /* 0x0000000809037224 */ /* 0x080fe200078e02ff */
[--C-:B------:R-:W-:Y:S01]  /*02e0*/  IADD3 R12, P1, P2, R0, 0x1, R8.reuse ;  /* 0x00000001000c7810 */ /* 0x100fe20007a3e008 */
[CC--:B------:R-:W-:Y:S01]  /*02f0*/  IMAD.WIDE.U32 R14, R8.reuse, R8.reuse, R8 ;  /* 0x00000008080e7225 */ /* 0x0c0fe200078e0008 */
[----:B------:R-:W-:Y:S01]  /*0300*/  IADD3 R16, P0, RZ, -R8, RZ ;  /* 0x80000008ff107210 */ /* 0x000fe20007f1e0ff */
[----:B------:R-:W-:Y:S01]  /*0310*/  ULDC.64 UR8, c[0x0][0x220] ;  /* 0x0000880000087ab9 */ /* 0x000fe20000000a00 */
[----:B------:R-:W-:Y:S01]  /*0320*/  IADD3.X R13, RZ, RZ, R9, P1, P2 ;  /* 0x000000ffff0d7210 */ /* 0x000fe20000fe4409 */
[----:B------:R-:W-:-:S04]  /*0330*/  IMAD R3, R8, R9, R3 ;  /* 0x0000000908037224 */ /* 0x000fc800078e0203 */
[----:B------:R-:W-:Y:S02]  /*0340*/  IMAD.IADD R3, R15, 0x1, R3 ;  /* 0x000000010f037824 */ /* 0x000fe400078e0203 */
[----:B------:R-:W-:Y:S02]  /*0350*/  IMAD.X R15, RZ, RZ, ~R9, P0 ;  /* 0x000000ffff0f7224 */ /* 0x000fe400000e0e09 */
[----:B------:R-:W-:Y:S01]  /*0360*/  IMAD.WIDE.U32 R8, R16, UR8, R12 ;  /* 0x0000000810087c25 */ /* 0x000fe2000f8e000c */
[----:B------:R-:W-:-:S03]  /*0370*/  LEA.HI R5, P1, R3, R14, RZ, 0x1 ;  /* 0x0000000e03057211 */ /* 0x000fc600078308ff */
[----:B------:R-:W-:Y:S02]  /*0380*/  IMAD R15, R15, UR8, RZ ;  /* 0x000000080f0f7c24 */ /* 0x000fe4000f8e02ff */
[----:B------:R-:W-:Y:S02]  /*0390*/  IMAD.X R14, RZ, RZ, R3, P1 ;  /* 0x000000ffff0e7224 */ /* 0x000fe400008e0603 */
[----:B------:R-:W0:Y:S01]  /*03a0*/  LDC R3, c[0x0][RZ] ;  /* 0x00000000ff037b82 */ /* 0x000e220000000800 */
[----:B------:R-:W-:Y:S01]  /*03b0*/  IMAD R15, R16, UR9, R15 ;  /* 0x00000009100f7c24 */ /* 0x000fe2000f8e020f */
[----:B------:R-:W-:Y:S01]  /*03c0*/  ULDC.64 UR8, c[0x0][0x218] ;  /* 0x0000860000087ab9 */ /* 0x000fe20000000a00 */
[--C-:B------:R-:W-:Y:S02]  /*03d0*/  SHF.R.U64 R5, R5, 0x1, R14.reuse ;  /* 0x0000000105057819 */ /* 0x100fe4000000120e */
[----:B------:R-:W-:Y:S02]  /*03e0*/  SHF.R.U32.HI R13, RZ, 0x1, R14 ;  /* 0x00000001ff0d7819 */ /* 0x000fe4000001160e */
[----:B------:R-:W-:-:S04]  /*03f0*/  IADD3 R5, P0, R5, R8, RZ ;  /* 0x0000000805057210 */ /* 0x000fc80007f1e0ff */
[----:B------:R-:W-:Y:S02]  /*0400*/  IADD3.X R8, R13, R9, R15, P0, !PT ;  /* 0x000000090d087210 */ /* 0x000fe400007fe40f */
[----:B------:R-:W-:-:S03]  /*0410*/  LEA R14, P0, R4, UR8, 0x2 ;  /* 0x00000008040e7c11 */ /* 0x000fc6000f8010ff */
[----:B------:R-:W-:Y:S01]  /*0420*/  IMAD R12, R8, UR4, RZ ;  /* 0x00000004080c7c24 */ /* 0x000fe2000f8e02ff */
[----:B------:R-:W-:Y:S01]  /*0430*/  LEA.HI.X R15, R4, UR9, R10, 0x2, P0 ;  /* 0x00000009040f7c11 */ /* 0x000fe200080f140a */
[----:B------:R-:W-:-:S04]  /*0440*/  IMAD.WIDE.U32 R8, R5, UR4, R6 ;  /* 0x0000000405087c25 */ /* 0x000fc8000f8e0006 */
[----:B------:R-:W-:Y:S01]  /*0450*/  IMAD R13, R5, UR5, R12 ;  /* 0x00000005050d7c24 */ /* 0x000fe2000f8e020c */
[----:B------:R-:W-:Y:S01]  /*0460*/  LEA R5, P2, R2, UR8, 0x2 ;  /* 0x0000000802057c11 */ /* 0x000fe2000f8410ff */
[----:B0-----:R-:W-:Y:S01]  /*0470*/  IMAD.SHL.U32 R17, R3, 0x4, RZ ;  /* 0x0000000403117824 */ /* 0x001fe200078e00ff */
[----:B------:R-:W-:Y:S01]  /*0480*/  LEA R12, P1, R8, UR8, 0x2 ;  /* 0x00000008080c7c11 */ /* 0x000fe2000f8210ff */
[----:B------:R-:W-:Y:S01]  /*0490*/  IMAD.IADD R9, R9, 0x1, R13 ;  /* 0x0000000109097824 */ /* 0x000fe200078e020d */
[----:B------:R-:W-:Y:S01]  /*04a0*/  SHF.R.S32.HI R4, RZ, 0x1f, R3 ;  /* 0x0000001fff047819 */ /* 0x000fe20000011403 */
[----:B------:R-:W-:Y:S01]  /*04b0*/  IMAD.MOV.U32 R13, RZ, RZ, RZ ;  /* 0x000000ffff0d7224 */ /* 0x000fe200078e00ff */
[----:B------:R-:W-:Y:S02]  /*04c0*/  LEA.HI.X R16, R2, UR9, R11, 0x2, P2 ;  /* 0x0000000902107c11 */ /* 0x000fe400090f140b */
[----:B------:R-:W-:Y:S02]  /*04d0*/  LEA.HI.X R11, R8, UR9, R9, 0x2, P1 ;  /* 0x00000009080b7c11 */ /* 0x000fe400088f1409 */
[----:B------:R-:W-:-:S07]  /*04e0*/  SHF.L.U64.HI R10, R3, 0x2, R4 ;  /* 0x00000002030a7819 */ /* 0x000fce0000010204 */
.L_x_350:
[----:B------:R-:W-:Y:S02]  /*04f0*/  IMAD.MOV.U32 R2, RZ, RZ, R12 ;  /* 0x000000ffff027224 */ /* 0x000fe400078e000c */
[----:B------:R-:W-:Y:S02]  /*0500*/  IMAD.MOV.U32 R9, RZ, RZ, R15 ;  /* 0x000000ffff097224 */ /* 0x000fe400078e000f */
[----:B------:R-:W-:Y:S02]  /*0510*/  IMAD.MOV.U32 R3, RZ, RZ, R11 ;  /* 0x000000ffff037224 */ /* 0x000fe400078e000b */
[----:B------:R-:W-:-:S03]  /*0520*/  IMAD.MOV.U32 R8, RZ, RZ, R14 ;  /* 0x000000ffff087224 */ /* 0x000fc600078e000e */
[----:B------:R-:W2:Y:S04]  /*0530*/  LDG.E R2, desc[UR6][R2.64] ;  /* 0x0000000602027981 */ /* 0x000ea8000c1e1900 */
[----:B------:R-:W2:Y:S01]  /*0540*/  LDG.E R9, desc[UR6][R8.64] ;  /* 0x0000000608097981 */ /* 0x000ea2000c1e1900 */
[-C--:B------:R-:W-:Y:S02]  /*0550*/  IADD3 R14, P0, R14, R17.reuse, RZ ;  /* 0x000000110e0e7210 */ /* 0x080fe40007f1e0ff */
[----:B------:R-:W-:-:S03]  /*0560*/  IADD3 R12, P2, R12, R17, RZ ;  /* 0x000000110c0c7210 */ /* 0x000fc60007f5e0ff */
[--C-:B------:R-:W-:Y:S01]  /*0570*/  IMAD.X R15, R15, 0x1, R10.reuse, P0 ;  /* 0x000000010f0f7824 */ /* 0x100fe200000e060a */
[----:B------:R-:W-:Y:S01]  /*0580*/  ISETP.GE.U32.AND P0, PT, R14, R5, PT ;  /* 0x000000050e00720c */ /* 0x000fe20003f06070 */
[----:B------:R-:W-:-:S03]  /*0590*/  IMAD.X R11, R11, 0x1, R10, P2 ;  /* 0x000000010b0b7824 */ /* 0x000fc600010e060a */
[----:B------:R-:W-:Y:S01]  /*05a0*/  ISETP.GE.U32.AND.EX P0, PT, R15, R16, PT, P0 ;  /* 0x000000100f00720c */ /* 0x000fe20003f06100 */
[----:B--2---:R-:W-:-:S05]  /*05b0*/  FADD.FTZ R4, -R2, R9 ;  /* 0x0000000902047221 */ /* 0x004fca0000010100 */
[----:B------:R-:W-:-:S13]  /*05c0*/  FSETP.GEU.FTZ.AND P1, PT, R13, |R4|, PT ;  /* 0x400000040d00720b */ /* 0x000fda0003f3e000 */
[----:B------:R-:W-:Y:S01]  /*05d0*/  @!P1 FADD.FTZ R13, |R4|, -RZ ;  /* 0x800000ff040d9221 */ /* 0x000fe20000010200 */
[----:B------:R-:W-:Y:S06]  /*05e0*/  @!P0 BRA `(.L_x_350) ;  /* 0xfffffffc00c08947 */ /* 0x000fec000383ffff */
.L_x_349:
[----:B------:R-:W-:Y:S05]  /*05f0*/  BSYNC B0 ;  /* 0x0000000000007941 */ /* 0x000fea0003800000 */
.L_x_348:
[----:B------:R-:W0:Y:S01]  /*0600*/  SHFL.DOWN PT, R2, R13, 0x10, 0x1f ;  /* 0x0a001f000d027f89 */ /* 0x000e2200000e0000 */
[----:B------:R-:W-:Y:S01]  /*0610*/  SHF.R.S32.HI R5, RZ, 0x1f, R6 ;  /* 0x0000001fff057819 */ /* 0x000fe20000011406 */
[----:B------:R-:W-:Y:S01]  /*0620*/  ULDC UR4, c[0x0][0x0] ;  /* 0x0000000000047ab9 */ /* 0x000fe20000000800 */
[----:B------:R-:W-:Y:S01]  /*0630*/  BSSY B0, `(.L_x_351) ;  /* 0x0000037000007945 */ /* 0x000fe20003800000 */
[----:B------:R-:W-:Y:S01]  /*0640*/  USHF.R.U32.HI UR4, URZ, 0x5, UR4 ;  /* 0x000000053f047899 */ /* 0x000fe20008011604 */
[----:B------:R-:W-:Y:S01]  /*0650*/  LEA.HI R8, R5, R6, RZ, 0x5 ;  /* 0x0000000605087211 */ /* 0x000fe200078f28ff */
[----:B------:R-:W-:Y:S03]  /*0660*/  BAR.SYNC.DEFER_BLOCKING 0x0 ;  /* 0x0000000000007b1d */ /* 0x000fe60000010000 */
[----:B------:R-:W-:-:S05]  /*0670*/  LOP3.LUT R9, R8, 0xffffffe0, RZ, 0xc0, !PT ;  /* 0xffffffe008097812 */ /* 0x000fca00078ec0ff */
[----:B------:R-:W-:-:S05]  /*0680*/  IMAD.IADD R9, R6, 0x1, -R9 ;  /* 0x0000000106097824 */ /* 0x000fca00078e0a09 */
[----:B------:R-:W-:Y:S02]  /*0690*/  ISETP.NE.AND P1, PT, R9, RZ, PT ;  /* 0x000000ff0900720c */ /* 0x000fe40003f25270 */
[----:B0-----:R-:W-:-:S04]  /*06a0*/  FSETP.GEU.FTZ.AND P0, PT, R13, R2, PT ;  /* 0x000000020d00720b */ /* 0x001fc80003f1e000 */
[----:B------:R-:W-:-:S07]  /*06b0*/  FSEL R2, R2, R13, !P0 ;  /* 0x0000000d02027208 */ /* 0x000fce0004000000 */
[----:B------:R-:W0:Y:S01]  /*06c0*/  @!P1 S2R R10, SR_CgaCtaId ;  /* 0x00000000000a9919 */ /* 0x000e220000008800 */
[----:B------:R-:W-:Y:S01]  /*06d0*/  @!P1 SHF.R.S32.HI R8, RZ, 0x5, R8 ;  /* 0x00000005ff089819 */ /* 0x000fe20000011408 */
[----:B------:R-:W1:Y:S02]  /*06e0*/  SHFL.DOWN PT, R3, R2, 0x8, 0x1f ;  /* 0x09001f0002037f89 */ /* 0x000e6400000e0000 */
[----:B-1----:R-:W-:-:S04]  /*06f0*/  FSETP.GEU.FTZ.AND P0, PT, R2, R3, PT ;  /* 0x000000030200720b */ /* 0x002fc80003f1e000 */
[----:B------:R-:W-:-:S05]  /*0700*/  FSEL R3, R3, R2, !P0 ;  /* 0x0000000203037208 */ /* 0x000fca0004000000 */
[----:B------:R-:W1:Y:S02]  /*0710*/  SHFL.DOWN PT, R4, R3, 0x4, 0x1f ;  /* 0x08801f0003047f89 */ /* 0x000e6400000e0000 */
[----:B-1----:R-:W-:-:S04]  /*0720*/  FSETP.GEU.FTZ.AND P0, PT, R3, R4, PT ;  /* 0x000000040300720b */ /* 0x002fc80003f1e000 */
[----:B------:R-:W-:Y:S02]  /*0730*/  FSEL R4, R4, R3, !P0 ;  /* 0x0000000304047208 */ /* 0x000fe40004000000 */
[----:B------:R-:W-:Y:S02]  /*0740*/  ISETP.GE.AND P0, PT, R6, UR4, PT ;  /* 0x0000000406007c0c */ /* 0x000fe4000bf06270 */
[----:B------:R-:W-:Y:S01]  /*0750*/  @!P1 MOV R3, 0x400 ;  /* 0x0000040000039802 */ /* 0x000fe20000000f00 */
[----:B------:R-:W1:Y:S03]  /*0760*/  SHFL.DOWN PT, R5, R4, 0x2, 0x1f ;  /* 0x08401f0004057f89 */ /* 0x000e6600000e0000 */
[----:B0-----:R-:W-:-:S05]  /*0770*/  @!P1 LEA R3, R10, R3, 0x18 ;  /* 0x000000030a039211 */ /* 0x001fca00078ec0ff */
[----:B------:R-:W-:Y:S02]  /*0780*/  @!P1 IMAD R3, R8, 0x4, R3 ;  /* 0x0000000408039824 */ /* 0x000fe400078e0203 */
[----:B------:R-:W0:Y:S01]  /*0790*/  @!P0 S2R R11, SR_CgaCtaId ;  /* 0x00000000000b8919 */ /* 0x000e220000008800 */
[----:B-1----:R-:W-:-:S04]  /*07a0*/  FSETP.GEU.FTZ.AND P2, PT, R4, R5, PT ;  /* 0x000000050400720b */ /* 0x002fc80003f5e000 */
[----:B------:R-:W-:Y:S02]  /*07b0*/  FSEL R5, R5, R4, !P2 ;  /* 0x0000000405057208 */ /* 0x000fe40005000000 */
[----:B------:R-:W-:-:S03]  /*07c0*/  @!P0 MOV R4, 0x400 ;  /* 0x0000040000048802 */ /* 0x000fc60000000f00 */
[----:B------:R-:W1:Y:S01]  /*07d0*/  SHFL.DOWN PT, R2, R5, 0x1, 0x1f ;  /* 0x08201f0005027f89 */ /* 0x000e6200000e0000 */
[----:B0-----:R-:W-:Y:S02]  /*07e0*/  @!P0 LEA R4, R11, R4, 0x18 ;  /* 0x000000040b048211 */ /* 0x001fe400078ec0ff */
[----:B-1----:R-:W-:-:S04]  /*07f0*/  FSETP.GEU.FTZ.AND P2, PT, R5, R2, PT ;  /* 0x000000020500720b */ /* 0x002fc80003f5e000 */
[----:B------:R-:W-:Y:S01]  /*0800*/  FSEL R8, R2, R5, !P2 ;  /* 0x0000000502087208 */ /* 0x000fe20005000000 */
[----:B------:R-:W-:Y:S02]  /*0810*/  @!P0 IMAD R2, R9, 0x4, R4 ;  /* 0x0000000409028824 */ /* 0x000fe400078e0204 */
[----:B------:R-:W-:Y:S02]  /*0820*/  IMAD.MOV.U32 R9, RZ, RZ, RZ ;  /* 0x000000ffff097224 */ /* 0x000fe400078e00ff */
[----:B------:R0:W-:Y:S01]  /*0830*/  @!P1 STS [R3], R8 ;  /* 0x0000000803009388 */ /* 0x0001e20000000800 */
[----:B------:R-:W-:Y:S01]  /*0840*/  VIADD R4, R6, 0x1f ;  /* 0x0000001f06047836 */ /* 0x000fe20000000000 */
[----:B------:R-:W-:Y:S06]  /*0850*/  BAR.SYNC.DEFER_BLOCKING 0x0 ;  /* 0x0000000000007b1d */ /* 0x000fec0000010000 */
[----:B------:R0:W1:Y:S01]  /*0860*/  @!P0 LDS R9, [R2] ;  /* 0x0000000002098984 */ /* 0x0000620000000800 */
[----:B------:R-:W-:-:S13]  /*0870*/  ISETP.GT.U32.AND P0, PT, R4, 0x3e, PT ;  /* 0x0000003e0400780c */ /* 0x000fda0003f04070 */
[----:B0-----:R-:W-:Y:S05]  /*0880*/  @P0 BRA `(.L_x_352) ;  /* 0x0000000000440947 */ /* 0x001fea0003800000 */
[----:B------:R-:W-:-:S03]  /*0890*/  UMOV UR4, 0xffffffff ;  /* 0xffffffff00047882 */ /* 0x000fc60000000000 */
[----:B------:R-:W-:Y:S05]  /*08a0*/  BRA.DIV UR4, `(.L_x_353) ;  /* 0x00000002045c7947 */ /* 0x000fea000b800000 */
[----:B-1----:R-:W0:Y:S02]  /*08b0*/  SHFL.DOWN PT, R2, R9, 0x10, 0x1f ;  /* 0x0a001f0009027f89 */ /* 0x002e2400000e0000 */
[----:B0-----:R-:W-:-:S04]  /*08c0*/  FSETP.GEU.FTZ.AND P0, PT, R9, R2, PT ;  /* 0x000000020900720b */ /* 0x001fc80003f1e000 */
[----:B------:R-:W-:-:S05]  /*08d0*/  FSEL R2, R2, R9, !P0 ;  /* 0x0000000902027208 */ /* 0x000fca0004000000 */
[----:B------:R-:W0:Y:S02]  /*08e0*/  SHFL.DOWN PT, R3, R2, 0x8, 0x1f ;  /* 0x09001f0002037f89 */ /* 0x000e2400000e0000 */
        /* <DEDUP_REMOVED lines=8> */
[----:B------:R0:W1:Y:S04]  /*0970*/  SHFL.DOWN PT, R8, R5, 0x1, 0x1f ;  /* 0x08201f0005087f89 */ /* 0x00006800000e0000 */
.L_x_359:
[----:B-1----:R-:W-:-:S04]  /*0980*/  FSETP.GEU.FTZ.AND P0, PT, R5, R8, PT ;  /* 0x000000080500720b */ /* 0x002fc80003f1e000 */
[----:B------:R-:W-:-:S09]  /*0990*/  FSEL R9, R8, R5, !P0 ;  /* 0x0000000508097208 */ /* 0x000fd20004000000 */
.L_x_352:
[----:B------:R-:W-:Y:S05]  /*09a0*/  BSYNC B0 ;  /* 0x0000000000007941 */ /* 0x000fea0003800000 */
.L_x_351:
[----:B------:R-:W-:-:S13]  /*09b0*/  ISETP.NE.AND P0, PT, R6, RZ, PT ;  /* 0x000000ff0600720c */ /* 0x000fda0003f05270 */
[----:B------:R-:W-:Y:S05]  /*09c0*/  @P0 EXIT ;  /* 0x000000000000094d */ /* 0x000fea0003800000 */
[----:B------:R-:W2:Y:S02]  /*09d0*/  LDC.64 R2, c[0x0][0x210] ;  /* 0x00008400ff027b82 */ /* 0x000ea40000000a00 */
[----:B--2---:R-:W-:-:S04]  /*09e0*/  LEA R2, P0, R0, R2, 0x2 ;  /* 0x0000000200027211 */ /* 0x004fc800078010ff */
[----:B------:R-:W-:-:S05]  /*09f0*/  LEA.HI.X R3, R0, R3, RZ, 0x2, P0 ;  /* 0x0000000300037211 */ /* 0x000fca00000f14ff */
[----:B-1----:R-:W-:Y:S01]  /*0a00*/  STG.E desc[UR6][R2.64], R9 ;  /* 0x0000000902007986 */ /* 0x002fe2000c101906 */
[----:B------:R-:W-:Y:S05]  /*0a10*/  EXIT ;  /* 0x000000000000794d */ /* 0x000fea0003800000 */
.L_x_353:
[----:B------:R-:W-:Y:S02]  /*0a20*/  IMAD.MOV.U32 R11, RZ, RZ, 0x10 ;  /* 0x00000010ff0b7424 */ /* 0x000fe400078e00ff */
[----:B------:R-:W-:Y:S02]  /*0a30*/  IMAD.MOV.U32 R12, RZ, RZ, 0x1f ;  /* 0x0000001fff0c7424 */ /* 0x000fe400078e00ff */
[----:B------:R-:W-:-:S07]  /*0a40*/  IMAD.MOV.U32 R10, RZ, RZ, -0x1 ;  /* 0xffffffffff0a7424 */ /* 0x000fce00078e00ff */
[----:B-1----:R-:W-:Y:S05]  /*0a50*/  WARPSYNC.COLLECTIVE R10, `(.L_x_354) ;  /* 0x000000000a087348 */ /* 0x002fea0003c00000 */
[----:B-1----:R0:W1:Y:S02]  /*0a60*/  SHFL.DOWN P0, R8, R9, R11, R12 ;  /* 0x0800000b09087389 */ /* 0x002064000000000c */
[----:B01----:R-:W-:Y:S01]  /*0a70*/  ENDCOLLECTIVE ;  /* 0x000000000000791b */ /* 0x003fe20003800000 */
.L_x_354:
[----:B------:R-:W-:Y:S02]  /*0a80*/  IMAD.MOV.U32 R11, RZ, RZ, 0x8 ;  /* 0x00000008ff0b7424 */ /* 0x000fe400078e00ff */
[----:B------:R-:W-:-:S05]  /*0a90*/  IMAD.MOV.U32 R2, RZ, RZ, R8 ;  /* 0x000000ffff027224 */ /* 0x000fca00078e0008 */
[----:B------:R-:W-:-:S04]  /*0aa0*/  FSETP.GEU.FTZ.AND P0, PT, R9, R2, PT ;  /* 0x000000020900720b */ /* 0x000fc80003f1e000 */
[----:B------:R-:W-:-:S05]  /*0ab0*/  FSEL R2, R2, R9, !P0 ;  /* 0x0000000902027208 */ /* 0x000fca0004000000 */
[----:B------:R-:W-:-:S07]  /*0ac0*/  IMAD.MOV.U32 R9, RZ, RZ, R2 ;  /* 0x000000ffff097224 */ /* 0x000fce00078e0002 */
[----:B------:R-:W-:Y:S05]  /*0ad0*/  WARPSYNC.COLLECTIVE R10, `(.L_x_355) ;  /* 0x000000000a087348 */ /* 0x000fea0003c00000 */
[----:B------:R0:W1:Y:S02]  /*0ae0*/  SHFL.DOWN P0, R8, R9, R11, R12 ;  /* 0x0800000b09087389 */ /* 0x000064000000000c */
[----:B01----:R-:W-:Y:S01]  /*0af0*/  ENDCOLLECTIVE ;  /* 0x000000000000791b */ /* 0x003fe20003800000 */
.L_x_355:
        /* <DEDUP_REMOVED lines=8> */
.L_x_356:
        /* <DEDUP_REMOVED lines=8> */
.L_x_357:
        /* <DEDUP_REMOVED lines=8> */
.L_x_358:
[----:B------:R-:W-:Y:S05]  /*0c80*/  BRA `(.L_x_359) ;  /* 0xfffffffc003c7947 */ /* 0x000fea000383ffff */
        .weak           $__internal_26_$__cuda_sm20_dsqrt_rn_f64_mediumpath_v1
        .type           $__internal_26_$__cuda_sm20_dsqrt_rn_f64_mediumpath_v1,@function
        .size           $__internal_26_$__cuda_sm20_dsqrt_rn_f64_mediumpath_v1,(.L_x_884 - $__internal_26_$__cuda_sm20_dsqrt_rn_f64_mediumpath_v1)
$__internal_26_$__cuda_sm20_dsqrt_rn_f64_mediumpath_v1:
[----:B------:R-:W-:Y:S01]  /*0c90*/  ISETP.GE.U32.AND P0, PT, R6, -0x3400000, PT ;  /* 0xfcc000000600780c */ /* 0x000fe20003f06070 */
[----:B------:R-:W-:-:S12]  /*0ca0*/  IMAD.MOV.U32 R9, RZ, RZ, R15 ;  /* 0x000000ffff097224 */ /* 0x000fd800078e000f */
        /* <DEDUP_REMOVED lines=9> */
.L_x_360:
        /* <DEDUP_REMOVED lines=24> */
.L_x_362:
[----:B------:R-:W-:-:S11]  /*0ec0*/  DADD R6, R4, R4 ;  /* 0x0000000004067229 */ /* 0x000fd60000000004 */
.L_x_361:
[----:B------:R-:W-:-:S04]  /*0ed0*/  IMAD.MOV.U32 R3, RZ, RZ, 0x0 ;  /* 0x00000000ff037424 */ /* 0x000fc800078e00ff */
[----:B------:R-:W-:Y:S05]  /*0ee0*/  RET.REL.NODEC R2 `(_ZN2at6native55_GLOBAL__N__6c1c77d0_17_DistanceKernel_cu_7dd49032_293822pdist_kernel_cuda_implIfNS1_5distsIfE3infEEEvPT_PKS6_llS6_dd) ;  /* 0xfffffff002447950 */ /* 0x000fea0003c3ffff */
.L_x_363:
        /* <DEDUP_REMOVED lines=9> */
.L_x_884:


//--------------------- .text._ZN2at6native55_GLOBAL__N__6c1c77d0_17_DistanceKernel_cu_7dd49032_293822pdist_kernel_cuda_implIfNS1_5distsIfE3twoEEEvPT_PKS6_llS6_dd --------------------------
	.section	.text._ZN2at6native55_GLOBAL__N__6c1c77d0_17_DistanceKernel_cu_7dd49032_293822pdist_kernel_cuda_implIfNS1_5distsIfE3twoEEEvPT_PKS6_llS6_dd,"ax",@progbits
	.align	128
.text._ZN2at6native55_GLOBAL__N__6c1c77d0_17_DistanceKernel_cu_7dd49032_293822pdist_kernel_cuda_implIfNS1_5distsIfE3twoEEEvPT_PKS6_llS6_dd:
        .type           _ZN2at6native55_GLOBAL__N__6c1c77d0_17_DistanceKernel_cu_7dd49032_293822pdist_kernel_cuda_implIfNS1_5distsIfE3twoEEEvPT_PKS6_llS6_dd,@function
        .size           _ZN2at6native55_GLOBAL__N__6c1c77d0_17_DistanceKernel_cu_7dd49032_293822pdist_kernel_cuda_implIfNS1_5distsIfE3twoEEEvPT_PKS6_llS6_dd,(.L_x_886 - _ZN2at6native55_GLOBAL__N__6c1c77d0_17_DistanceKernel_cu_7dd49032_293822pdist_kernel_cuda_implIfNS1_5distsIfE3twoEEEvPT_PKS6_llS6_dd)
        .other          _ZN2at6native55_GLOBAL__N__6c1c77d0_17_DistanceKernel_cu_7dd49032_293822pdist_kernel_cuda_implIfNS1_5distsIfE3twoEEEvPT_PKS6_llS6_dd,@"STO_CUDA_ENTRY STV_DEFAULT"
_ZN2at6native55_GLOBAL__N__6c1c77d0_17_DistanceKernel_cu_7dd49032_293822pdist_kernel_cuda_implIfNS1_5distsIfE3twoEEEvPT_PKS6_llS6_dd:
[----:B------:R-:W-:Y:S01]  /*0000*/  LDC R1, c[0x0][0x28] ;  /* 0x00000a00ff017b82 */ /* 0x000fe20000000800 */
[----:B------:R-:W0:Y:S01]  /*0010*/  S2R R0, SR_CTAID.X ;  /* 0x0000000000007919 */ /* 0x000e220000002500 */
[----:B------:R-:W-:Y:S01]  /*0020*/  ULDC.64 UR4, c[0x0][0x240] ;  /* 0x0000900000047ab9 */ /* 0x000fe20000000a00 */
[----:B------:R-:W-:Y:S01]  /*0030*/  IMAD.MOV.U32 R10, RZ, RZ, 0x0 ;  /* 0x00000000ff0a7424 */ /* 0x000fe200078e00ff */
[----:B------:R-:W-:Y:S01]  /*0040*/  MOV R11, 0x3fd80000 ;  /* 0x3fd80000000b7802 */ /* 0x000fe20000000f00 */
        /* <DEDUP_REMOVED lines=18> */
[----:B------:R-:W-:Y:S05]  /*0170*/  CALL.REL.NOINC `($__internal_27_$__cuda_sm20_dsqrt_rn_f64_mediumpath_v1) ;  /* 0x00000008008c7944 */ /* 0x000fea0003c00000 */
[----:B------:R-:W-:Y:S01]  /*0180*/  MOV R2, R6 ;  /* 0x0000000600027202 */ /* 0x000fe20000000f00 */
[----:B------:R-:W-:-:S07]  /*0190*/  IMAD.MOV.U32 R3, RZ, RZ, R7 ;  /* 0x000000ffff037224 */ /* 0x000fce00078e0007 */
.L_x_364:
        /* <DEDUP_REMOVED lines=14> */
[----:B------:R-:W-:Y:S01]  /*0280*/  IMAD.IADD R11, R3, 0x1, R13 ;  /* 0x00000001030b7824 */ /* 0x000fe200078e020d */
[----:B------:R-:W-:Y:S01]  /*0290*/  IADD3 R10, R13, R5, RZ ;  /* 0x000000050d0a7210 */ /* 0x000fe20007ffe0ff */
        /* <DEDUP_REMOVED lines=9> */
[----:B------:R-:W-:-:S05]  /*0330*/  IMAD R3, R8, R9, R3 ;  /* 0x0000000908037224 */ /* 0x000fca00078e0203 */
[----:B------:R-:W-:Y:S01]  /*0340*/  IADD3 R3, R15, R3, RZ ;  /* 0x000000030f037210 */ /* 0x000fe20007ffe0ff */
        /* <DEDUP_REMOVED lines=19> */
[----:B------:R-:W-:Y:S02]  /*0480*/  LEA R12, P1, R8, UR8, 0x2 ;  /* 0x00000008080c7c11 */ /* 0x000fe4000f8210ff */
[----:B------:R-:W-:Y:S01]  /*0490*/  IADD3 R9, R9, R13, RZ ;  /* 0x0000000d09097210 */ /* 0x000fe20007ffe0ff */
[----:B------:R-:W-:Y:S01]  /*04a0*/  IMAD.MOV.U32 R13, RZ, RZ, RZ ;  /* 0x000000ffff0d7224 */ /* 0x000fe200078e00ff */
[----:B------:R-:W-:Y:S02]  /*04b0*/  SHF.R.S32.HI R4, RZ, 0x1f, R3 ;  /* 0x0000001fff047819 */ /* 0x000fe40000011403 */
[----:B------:R-:W-:Y:S02]  /*04c0*/  LEA.HI.X R16, R2, UR9, R11, 0x2, P2 ;  /* 0x0000000902107c11 */ /* 0x000fe400090f140b */
[----:B------:R-:W-:-:S02]  /*04d0*/  LEA.HI.X R11, R8, UR9, R9, 0x2, P1 ;  /* 0x00000009080b7c11 */ /* 0x000fc400088f1409 */
[----:B------:R-:W-:-:S07]  /*04e0*/  SHF.L.U64.HI R10, R3, 0x2, R4 ;  /* 0x00000002030a7819 */ /* 0x000fce0000010204 */
.L_x_367:
[----:B------:R-:W-:Y:S01]  /*04f0*/  MOV R2, R12 ;  /* 0x0000000c00027202 */ /* 0x000fe20000000f00 */
[----:B------:R-:W-:Y:S01]  /*0500*/  IMAD.MOV.U32 R3, RZ, RZ, R11 ;  /* 0x000000ffff037224 */ /* 0x000fe200078e000b */
[----:B------:R-:W-:Y:S01]  /*0510*/  MOV R9, R15 ;  /* 0x0000000f00097202 */ /* 0x000fe20000000f00 */
        /* <DEDUP_REMOVED lines=9> */
[----:B--2---:R-:W-:-:S04]  /*05b0*/  FADD.FTZ R4, -R2, R9 ;  /* 0x0000000902047221 */ /* 0x004fc80000010100 */
[----:B------:R-:W-:-:S08]  /*05c0*/  FFMA.FTZ R13, |R4|, |R4|, R13 ;  /* 0x40000004040d7223 */ /* 0x000fd0000001020d */
[----:B------:R-:W-:Y:S05]  /*05d0*/  @!P0 BRA `(.L_x_367) ;  /* 0xfffffffc00c48947 */ /* 0x000fea000383ffff */
.L_x_366:
[----:B------:R-:W-:Y:S05]  /*05e0*/  BSYNC B0 ;  /* 0x0000000000007941 */ /* 0x000fea0003800000 */
.L_x_365:
[----:B------:R-:W0:Y:S01]  /*05f0*/  SHFL.DOWN PT, R2, R13, 0x10, 0x1f ;  /* 0x0a001f000d027f89 */ /* 0x000e2200000e0000 */
[----:B------:R-:W-:Y:S01]  /*0600*/  SHF.R.S32.HI R5, RZ, 0x1f, R6 ;  /* 0x0000001fff057819 */ /* 0x000fe20000011406 */
[----:B------:R-:W-:Y:S01]  /*0610*/  ULDC UR4, c[0x0][0x0] ;  /* 0x0000000000047ab9 */ /* 0x000fe20000000800 */
[----:B------:R-:W-:Y:S01]  /*0620*/  BSSY B0, `(.L_x_368) ;  /* 0x000002d000007945 */ /* 0x000fe20003800000 */
[----:B------:R-:W-:Y:S01]  /*0630*/  USHF.R.U32.HI UR4, URZ, 0x5, UR4 ;  /* 0x000000053f047899 */ /* 0x000fe20008011604 */
[----:B------:R-:W-:Y:S01]  /*0640*/  LEA.HI R8, R5, R6, RZ, 0x5 ;  /* 0x0000000605087211 */ /* 0x000fe200078f28ff */
[----:B------:R-:W-:Y:S03]  /*0650*/  BAR.SYNC.DEFER_BLOCKING 0x0 ;  /* 0x0000000000007b1d */ /* 0x000fe60000010000 */
[----:B------:R-:W-:Y:S02]  /*0660*/  LOP3.LUT R5, R8, 0xffffffe0, RZ, 0xc0, !PT ;  /* 0xffffffe008057812 */ /* 0x000fe400078ec0ff */
[----:B------:R-:W-:-:S02]  /*0670*/  ISETP.GE.AND P1, PT, R6, UR4, PT ;  /* 0x0000000406007c0c */ /* 0x000fc4000bf26270 */
[----:B------:R-:W-:-:S04]  /*0680*/  IADD3 R9, -R5, R6, RZ ;  /* 0x0000000605097210 */ /* 0x000fc80007ffe1ff */
[----:B------:R-:W-:Y:S01]  /*0690*/  ISETP.NE.AND P0, PT, R9, RZ, PT ;  /* 0x000000ff0900720c */ /* 0x000fe20003f05270 */
[----:B0-----:R-:W-:-:S06]  /*06a0*/  FADD.FTZ R2, R2, R13 ;  /* 0x0000000d02027221 */ /* 0x001fcc0000010000 */
[----:B------:R-:W0:Y:S01]  /*06b0*/  @!P1 S2R R12, SR_CgaCtaId ;  /* 0x00000000000c9919 */ /* 0x000e220000008800 */
[----:B------:R-:W-:Y:S01]  /*06c0*/  @!P1 MOV R11, 0x400 ;  /* 0x00000400000b9802 */ /* 0x000fe20000000f00 */
[----:B------:R-:W1:Y:S04]  /*06d0*/  SHFL.DOWN PT, R3, R2, 0x8, 0x1f ;  /* 0x09001f0002037f89 */ /* 0x000e6800000e0000 */
[----:B------:R-:W-:Y:S01]  /*06e0*/  @!P0 SHF.R.S32.HI R8, RZ, 0x5, R8 ;  /* 0x00000005ff088819 */ /* 0x000fe20000011408 */
[----:B------:R-:W2:Y:S01]  /*06f0*/  @!P0 S2R R10, SR_CgaCtaId ;  /* 0x00000000000a8919 */ /* 0x000ea20000008800 */
[----:B-1----:R-:W-:Y:S01]  /*0700*/  FADD.FTZ R3, R2, R3 ;  /* 0x0000000302037221 */ /* 0x002fe20000010000 */
[----:B0-----:R-:W-:-:S04]  /*0710*/  @!P1 LEA R12, R12, R11, 0x18 ;  /* 0x0000000b0c0c9211 */ /* 0x001fc800078ec0ff */
[----:B------:R-:W0:Y:S01]  /*0720*/  SHFL.DOWN PT, R4, R3, 0x4, 0x1f ;  /* 0x08801f0003047f89 */ /* 0x000e2200000e0000 */
[----:B------:R-:W-:Y:S02]  /*0730*/  @!P1 IMAD R9, R9, 0x4, R12 ;  /* 0x0000000409099824 */ /* 0x000fe400078e020c */
[----:B0-----:R-:W-:Y:S01]  /*0740*/  FADD.FTZ R4, R3, R4 ;  /* 0x0000000403047221 */ /* 0x001fe20000010000 */
[----:B------:R-:W-:-:S04]  /*0750*/  @!P0 MOV R3, 0x400 ;  /* 0x0000040000038802 */ /* 0x000fc80000000f00 */
[----:B------:R-:W0:Y:S01]  /*0760*/  SHFL.DOWN PT, R5, R4, 0x2, 0x1f ;  /* 0x08401f0004057f89 */ /* 0x000e2200000e0000 */
[----:B--2---:R-:W-:-:S05]  /*0770*/  @!P0 LEA R3, R10, R3, 0x18 ;  /* 0x000000030a038211 */ /* 0x004fca00078ec0ff */
[----:B------:R-:W-:Y:S02]  /*0780*/  @!P0 IMAD R3, R8, 0x4, R3 ;  /* 0x0000000408038824 */ /* 0x000fe400078e0203 */
[----:B0-----:R-:W-:Y:S01]  /*0790*/  FADD.FTZ R5, R4, R5 ;  /* 0x0000000504057221 */ /* 0x001fe20000010000 */
[----:B------:R-:W-:-:S04]  /*07a0*/  HFMA2.MMA R4, -RZ, RZ, 0, 0 ;  /* 0x00000000ff047435 */ /* 0x000fc800000001ff */
[----:B------:R-:W0:Y:S02]  /*07b0*/  SHFL.DOWN PT, R2, R5, 0x1, 0x1f ;  /* 0x08201f0005027f89 */ /* 0x000e2400000e0000 */
[----:B0-----:R-:W-:Y:S01]  /*07c0*/  FADD.FTZ R8, R5, R2 ;  /* 0x0000000205087221 */ /* 0x001fe20000010000 */
[----:B------:R-:W-:-:S04]  /*07d0*/  VIADD R2, R6, 0x1f ;  /* 0x0000001f06027836 */ /* 0x000fc80000000000 */
[----:B------:R0:W-:Y:S01]  /*07e0*/  @!P0 STS [R3], R8 ;  /* 0x0000000803008388 */ /* 0x0001e20000000800 */
[----:B------:R-:W-:Y:S01]  /*07f0*/  BAR.SYNC.DEFER_BLOCKING 0x0 ;  /* 0x0000000000007b1d */ /* 0x000fe20000010000 */
[----:B------:R-:W-:-:S05]  /*0800*/  ISETP.GT.U32.AND P0, PT, R2, 0x3e, PT ;  /* 0x0000003e0200780c */ /* 0x000fca0003f04070 */
[----:B------:R0:W1:Y:S08]  /*0810*/  @!P1 LDS R4, [R9] ;  /* 0x0000000009049984 */ /* 0x0000700000000800 */
[----:B0-----:R-:W-:Y:S05]  /*0820*/  @P0 BRA `(.L_x_369) ;  /* 0x0000000000300947 */ /* 0x001fea0003800000 */
[----:B------:R-:W-:-:S03]  /*0830*/  UMOV UR4, 0xffffffff ;  /* 0xffffffff00047882 */ /* 0x000fc60000000000 */
[----:B------:R-:W-:Y:S05]  /*0840*/  BRA.DIV UR4, `(.L_x_370) ;  /* 0x00000002044c7947 */ /* 0x000fea000b800000 */
[----:B-1----:R-:W0:Y:S02]  /*0850*/  SHFL.DOWN PT, R3, R4, 0x10, 0x1f ;  /* 0x0a001f0004037f89 */ /* 0x002e2400000e0000 */
[----:B0-----:R-:W-:-:S05]  /*0860*/  FADD.FTZ R3, R4, R3 ;  /* 0x0000000304037221 */ /* 0x001fca0000010000 */
[----:B------:R-:W0:Y:S02]  /*0870*/  SHFL.DOWN PT, R2, R3, 0x8, 0x1f ;  /* 0x09001f0003027f89 */ /* 0x000e2400000e0000 */
[----:B0-----:R-:W-:-:S05]  /*0880*/  FADD.FTZ R2, R3, R2 ;  /* 0x0000000203027221 */ /* 0x001fca0000010000 */
[----:B------:R-:W0:Y:S02]  /*0890*/  SHFL.DOWN PT, R5, R2, 0x4, 0x1f ;  /* 0x08801f0002057f89 */ /* 0x000e2400000e0000 */
[----:B0-----:R-:W-:-:S05]  /*08a0*/  FADD.FTZ R5, R2, R5 ;  /* 0x0000000502057221 */ /* 0x001fca0000010000 */
[----:B------:R-:W0:Y:S02]  /*08b0*/  SHFL.DOWN PT, R8, R5, 0x2, 0x1f ;  /* 0x08401f0005087f89 */ /* 0x000e2400000e0000 */
[----:B0-----:R-:W-:-:S05]  /*08c0*/  FADD.FTZ R8, R5, R8 ;  /* 0x0000000805087221 */ /* 0x001fca0000010000 */
[----:B------:R0:W1:Y:S02]  /*08d0*/  SHFL.DOWN PT, R9, R8, 0x1, 0x1f ;  /* 0x08201f0008097f89 */ /* 0x00006400000e0000 */
.L_x_376:
[----:B-1----:R-:W-:-:S07]  /*08e0*/  FADD.FTZ R4, R8, R9 ;  /* 0x0000000908047221 */ /* 0x002fce0000010000 */
.L_x_369:
[----:B------:R-:W-:Y:S05]  /*08f0*/  BSYNC B0 ;  /* 0x0000000000007941 */ /* 0x000fea0003800000 */
.L_x_368:
[----:B------:R-:W-:-:S13]  /*0900*/  ISETP.NE.AND P0, PT, R6, RZ, PT ;  /* 0x000000ff0600720c */ /* 0x000fda0003f05270 */
[----:B------:R-:W-:Y:S05]  /*0910*/  @P0 EXIT ;  /* 0x000000000000094d */ /* 0x000fea0003800000 */
[----:B------:R-:W2:Y:S01]  /*0920*/  LDC.64 R2, c[0x0][0x210] ;  /* 0x00008400ff027b82 */ /* 0x000ea20000000a00 */
[----:B-1----:R-:W1:Y:S01]  /*0930*/  MUFU.SQRT R5, R4 ;  /* 0x0000000400057308 */ /* 0x002e620000002000 */
[----:B--2---:R-:W-:-:S04]  /*0940*/  LEA R2, P0, R0, R2, 0x2 ;  /* 0x0000000200027211 */ /* 0x004fc800078010ff */
[----:B------:R-:W-:-:S05]  /*0950*/  LEA.HI.X R3, R0, R3, RZ, 0x2, P0 ;  /* 0x0000000300037211 */ /* 0x000fca00000f14ff */
[----:B-1----:R-:W-:Y:S01]  /*0960*/  STG.E desc[UR6][R2.64], R5 ;  /* 0x0000000502007986 */ /* 0x002fe2000c101906 */
[----:B------:R-:W-:Y:S05]  /*0970*/  EXIT ;  /* 0x000000000000794d */ /* 0x000fea0003800000 */
.L_x_370:
[----:B------:R-:W-:Y:S01]  /*0980*/  IMAD.MOV.U32 R11, RZ, RZ, 0x10 ;  /* 0x00000010ff0b7424 */ /* 0x000fe200078e00ff */
[----:B------:R-:W-:Y:S01]  /*0990*/  MOV R13, 0x1f ;  /* 0x0000001f000d7802 */ /* 0x000fe20000000f00 */
[----:B------:R-:W-:-:S07]  /*09a0*/  IMAD.MOV.U32 R10, RZ, RZ, -0x1 ;  /* 0xffffffffff0a7424 */ /* 0x000fce00078e00ff */
[----:B-1----:R-:W-:Y:S05]  /*09b0*/  WARPSYNC.COLLECTIVE R10, `(.L_x_371) ;  /* 0x000000000a087348 */ /* 0x002fea0003c00000 */
[----:B-1----:R0:W1:Y:S02]  /*09c0*/  SHFL.DOWN P0, R9, R4, R11, R13 ;  /* 0x0800000b04097389 */ /* 0x002064000000000d */
[----:B01----:R-:W-:Y:S01]  /*09d0*/  ENDCOLLECTIVE ;  /* 0x000000000000791b */ /* 0x003fe20003800000 */
.L_x_371:
[----:B------:R-:W-:Y:S02]  /*09e0*/  IMAD.MOV.U32 R11, RZ, RZ, 0x8 ;  /* 0x00000008ff0b7424 */ /* 0x000fe400078e00ff */
[----:B------:R-:W-:-:S04]  /*09f0*/  IMAD.MOV.U32 R3, RZ, RZ, R9 ;  /* 0x000000ffff037224 */ /* 0x000fc800078e0009 */
[----:B------:R-:W-:-:S05]  /*0a00*/  FADD.FTZ R3, R4, R3 ;  /* 0x0000000304037221 */ /* 0x000fca0000010000 */
[----:B------:R-:W-:-:S07]  /*0a10*/  MOV R4, R3 ;  /* 0x0000000300047202 */ /* 0x000fce0000000f00 */
[----:B------:R-:W-:Y:S05]  /*0a20*/  WARPSYNC.COLLECTIVE R10, `(.L_x_372) ;  /* 0x000000000a087348 */ /* 0x000fea0003c00000 */
[----:B------:R0:W1:Y:S02]  /*0a30*/  SHFL.DOWN P0, R9, R4, R11, R13 ;  /* 0x0800000b04097389 */ /* 0x000064000000000d */
[----:B01----:R-:W-:Y:S01]  /*0a40*/  ENDCOLLECTIVE ;  /* 0x000000000000791b */ /* 0x003fe20003800000 */
.L_x_372:
[----:B------:R-:W-:Y:S01]  /*0a50*/  HFMA2.MMA R11, -RZ, RZ, 0, 2.384185791015625e-07 ;  /* 0x00000004ff0b7435 */ /* 0x000fe200000001ff */
[----:B------:R-:W-:-:S05]  /*0a60*/  MOV R2, R9 ;  /* 0x0000000900027202 */ /* 0x000fca0000000f00 */
[----:B------:R-:W-:-:S04]  /*0a70*/  FADD.FTZ R2, R3, R2 ;  /* 0x0000000203027221 */ /* 0x000fc80000010000 */
[----:B------:R-:W-:-:S07]  /*0a80*/  IMAD.MOV.U32 R4, RZ, RZ, R2 ;  /* 0x000000ffff047224 */ /* 0x000fce00078e0002 */
[----:B------:R-:W-:Y:S05]  /*0a90*/  WARPSYNC.COLLECTIVE R10, `(.L_x_373) ;  /* 0x000000000a087348 */ /* 0x000fea0003c00000 */
[----:B------:R0:W1:Y:S02]  /*0aa0*/  SHFL.DOWN P0, R9, R4, R11, R13 ;  /* 0x0800000b04097389 */ /* 0x000064000000000d */
[----:B01----:R-:W-:Y:S01]  /*0ab0*/  ENDCOLLECTIVE ;  /* 0x000000000000791b */ /* 0x003fe20003800000 */
.L_x_373:
[----:B------:R-:W-:Y:S02]  /*0ac0*/  IMAD.MOV.U32 R11, RZ, RZ, 0x2 ;  /* 0x00000002ff0b7424 */ /* 0x000fe400078e00ff */
[----:B------:R-:W-:-:S04]  /*0ad0*/  IMAD.MOV.U32 R5, RZ, RZ, R9 ;  /* 0x000000ffff057224 */ /* 0x000fc800078e0009 */
[----:B------:R-:W-:-:S05]  /*0ae0*/  FADD.FTZ R5, R2, R5 ;  /* 0x0000000502057221 */ /* 0x000fca0000010000 */
[----:B------:R-:W-:-:S07]  /*0af0*/  MOV R4, R5 ;  /* 0x0000000500047202 */ /* 0x000fce0000000f00 */
[----:B------:R-:W-:Y:S05]  /*0b00*/  WARPSYNC.COLLECTIVE R10, `(.L_x_374) ;  /* 0x000000000a087348 */ /* 0x000fea0003c00000 */
[----:B------:R0:W1:Y:S02]  /*0b10*/  SHFL.DOWN P0, R9, R4, R11, R13 ;  /* 0x0800000b04097389 */ /* 0x000064000000000d */
[----:B01----:R-:W-:Y:S01]  /*0b20*/  ENDCOLLECTIVE ;  /* 0x000000000000791b */ /* 0x003fe20003800000 */
.L_x_374:
[----:B------:R-:W-:Y:S01]  /*0b30*/  HFMA2.MMA R11, -RZ, RZ, 0, 5.9604644775390625e-08 ;  /* 0x00000001ff0b7435 */ /* 0x000fe200000001ff */
[----:B------:R-:W-:-:S05]  /*0b40*/  MOV R8, R9 ;  /* 0x0000000900087202 */ /* 0x000fca0000000f00 */
[----:B------:R-:W-:-:S04]  /*0b50*/  FADD.FTZ R8, R5, R8 ;  /* 0x0000000805087221 */ /* 0x000fc80000010000 */
[----:B------:R-:W-:-:S07]  /*0b60*/  IMAD.MOV.U32 R4, RZ, RZ, R8 ;  /* 0x000000ffff047224 */ /* 0x000fce00078e0008 */
[----:B------:R-:W-:Y:S05]  /*0b70*/  WARPSYNC.COLLECTIVE R10, `(.L_x_375) ;  /* 0x000000000a087348 */ /* 0x000fea0003c00000 */
[----:B------:R0:W1:Y:S02]  /*0b80*/  SHFL.DOWN P0, R9, R4, R11, R13 ;  /* 0x0800000b04097389 */ /* 0x000064000000000d */
[----:B01----:R-:W-:Y:S01]  /*0b90*/  ENDCOLLECTIVE ;  /* 0x000000000000791b */ /* 0x003fe20003800000 */
.L_x_375:
[----:B------:R-:W-:Y:S05]  /*0ba0*/  BRA `(.L_x_376) ;  /* 0xfffffffc004c7947 */ /* 0x000fea000383ffff */
        .weak           $__internal_27_$__cuda_sm20_dsqrt_rn_f64_mediumpath_v1
        .type           $__internal_27_$__cuda_sm20_dsqrt_rn_f64_mediumpath_v1,@function
        .size           $__internal_27_$__cuda_sm20_dsqrt_rn_f64_mediumpath_v1,(.L_x_886 - $__internal_27_$__cuda_sm20_dsqrt_rn_f64_mediumpath_v1)
$__internal_27_$__cuda_sm20_dsqrt_rn_f64_mediumpath_v1:
[----:B------:R-:W-:Y:S01]  /*0bb0*/  ISETP.GE.U32.AND P0, PT, R6, -0x3400000, PT ;  /* 0xfcc000000600780c */ /* 0x000fe20003f06070 */
[----:B------:R-:W-:-:S12]  /*0bc0*/  IMAD.MOV.U32 R9, RZ, RZ, R15 ;  /* 0x000000ffff097224 */ /* 0x000fd800078e000f */
[----:B------:R-:W-:Y:S05]  /*0bd0*/  @!P0 BRA `(.L_x_377) ;  /* 0x0000000000208947 */ /* 0x000fea0003800000 */
[----:B------:R-:W-:-:S10]  /*0be0*/  DFMA.RM R8, R12, R8, R10 ;  /* 0x000000080c08722b */ /* 0x000fd4000000400a */
[----:B------:R-:W-:-:S04]  /*0bf0*/  IADD3 R6, P0, R8, 0x1, RZ ;  /* 0x0000000108067810 */ /* 0x000fc80007f1e0ff */
[----:B------:R-:W-:-:S06]  /*0c00*/  IADD3.X R7, RZ, R9, RZ, P0, !PT ;  /* 0x00000009ff077210 */ /* 0x000fcc00007fe4ff */
[----:B------:R-:W-:-:S08]  /*0c10*/  DFMA.RP R4, -R8, R6, R4 ;  /* 0x000000060804722b */ /* 0x000fd00000008104 */
[----:B------:R-:W-:-:S06]  /*0c20*/  DSETP.GT.AND P0, PT, R4, RZ, PT ;  /* 0x000000ff0400722a */ /* 0x000fcc0003f04000 */
[----:B------:R-:W-:Y:S02]  /*0c30*/  FSEL R6, R6, R8, P0 ;  /* 0x0000000806067208 */ /* 0x000fe40000000000 */
[----:B------:R-:W-:Y:S01]  /*0c40*/  FSEL R7, R7, R9, P0 ;  /* 0x0000000907077208 */ /* 0x000fe20000000000 */
[----:B------:R-:W-:Y:S06]  /*0c50*/  BRA `(.L_x_378) ;  /* 0x0000000000647947 */ /* 0x000fec0003800000 */
.L_x_377:
        /* <DEDUP_REMOVED lines=19> */
[----:B------:R-:W-:-:S06]  /*0d90*/  IADD3 R9, R9, -0x100000, RZ ;  /* 0xfff0000009097810 */ /* 0x000fcc0007ffe0ff */
[----:B------:R-:W-:-:S08]  /*0da0*/  DFMA R10, R6, -R6, R4 ;  /* 0x80000006060a722b */ /* 0x000fd00000000004 */
[----:B------:R-:W-:-:S10]  /*0db0*/  DFMA R6, R8, R10, R6 ;  /* 0x0000000a0806722b */ /* 0x000fd40000000006 */
[----:B------:R-:W-:Y:S01]  /*0dc0*/  VIADD R7, R7, 0xfcb00000 ;  /* 0xfcb0000007077836 */ /* 0x000fe20000000000 */
[----:B------:R-:W-:Y:S06]  /*0dd0*/  BRA `(.L_x_378) ;  /* 0x0000000000047947 */ /* 0x000fec0003800000 */
.L_x_379:
[----:B------:R-:W-:-:S11]  /*0de0*/  DADD R6, R4, R4 ;  /* 0x0000000004067229 */ /* 0x000fd60000000004 */
.L_x_378:
[----:B------:R-:W-:-:S04]  /*0df0*/  MOV R3, 0x0 ;  /* 0x0000000000037802 */ /* 0x000fc80000000f00 */
[----:B------:R-:W-:Y:S05]  /*0e00*/  RET.REL.NODEC R2 `(_ZN2at6native55_GLOBAL__N__6c1c77d0_17_DistanceKernel_cu_7dd49032_293822pdist_kernel_cuda_implIfNS1_5distsIfE3twoEEEvPT_PKS6_llS6_dd) ;  /* 0xfffffff0027c7950 */ /* 0x000fea0003c3ffff */
.L_x_380:
        /* <DEDUP_REMOVED lines=15> */
.L_x_886:


//--------------------- .text._ZN2at6native55_GLOBAL__N__6c1c77d0_17_DistanceKernel_cu_7dd49032_293822pdist_kernel_cuda_implIfNS1_5distsIfE3oneEEEvPT_PKS6_llS6_dd --------------------------
	.section	.text._ZN2at6native55_GLOBAL__N__6c1c77d0_17_DistanceKernel_cu_7dd49032_293822pdist_kernel_cuda_implIfNS1_5distsIfE3oneEEEvPT_PKS6_llS6_dd,"ax",@progbits
	.align	128
.text._ZN2at6native55_GLOBAL__N__6c1c77d0_17_DistanceKernel_cu_7dd49032_293822pdist_kernel_cuda_implIfNS1_5distsIfE3oneEEEvPT_PKS6_llS6_dd:
        .type           _ZN2at6native55_GLOBAL__N__6c1c77d0_17_DistanceKernel_cu_7dd49032_293822pdist_kernel_cuda_implIfNS1_5distsIfE3oneEEEvPT_PKS6_llS6_dd,@function
        .size           _ZN2at6native55_GLOBAL__N__6c1c77d0_17_DistanceKernel_cu_7dd49032_293822pdist_kernel_cuda_implIfNS1_5distsIfE3oneEEEvPT_PKS6_llS6_dd,(.L_x_888 - _ZN2at6native55_GLOBAL__N__6c1c77d0_17_DistanceKernel_cu_7dd49032_293822pdist_kernel_cuda_implIfNS1_5distsIfE3oneEEEvPT_PKS6_llS6_dd)
        .other          _ZN2at6native55_GLOBAL__N__6c1c77d0_17_DistanceKernel_cu_7dd49032_293822pdist_kernel_cuda_implIfNS1_5distsIfE3oneEEEvPT_PKS6_llS6_dd,@"STO_CUDA_ENTRY STV_DEFAULT"
_ZN2at6native55_GLOBAL__N__6c1c77d0_17_DistanceKernel_cu_7dd49032_293822pdist_kernel_cuda_implIfNS1_5distsIfE3oneEEEvPT_PKS6_llS6_dd:
        /* <DEDUP_REMOVED lines=23> */
[----:B------:R-:W-:Y:S05]  /*0170*/  CALL.REL.NOINC `($__internal_28_$__cuda_sm20_dsqrt_rn_f64_mediumpath_v1) ;  /* 0x0000000800887944 */ /* 0x000fea0003c00000 */
[----:B------:R-:W-:Y:S01]  /*0180*/  MOV R2, R6 ;  /* 0x0000000600027202 */ /* 0x000fe20000000f00 */
[----:B------:R-:W-:-:S07]  /*0190*/  IMAD.MOV.U32 R3, RZ, RZ, R7 ;  /* 0x000000ffff037224 */ /* 0x000fce00078e0007 */
.L_x_381:
        /* <DEDUP_REMOVED lines=53> */
.L_x_384:
        /* <DEDUP_REMOVED lines=13> */
[----:B------:R-:W-:-:S08]  /*05c0*/  FADD.FTZ R13, |R4|, R13 ;  /* 0x0000000d040d7221 */ /* 0x000fd00000010200 */
[----:B------:R-:W-:Y:S05]  /*05d0*/  @!P0 BRA `(.L_x_384) ;  /* 0xfffffffc00c48947 */ /* 0x000fea000383ffff */
.L_x_383:
[----:B------:R-:W-:Y:S05]  /*05e0*/  BSYNC B0 ;  /* 0x0000000000007941 */ /* 0x000fea0003800000 */
.L_x_382:
        /* <DEDUP_REMOVED lines=19> */
[----:B------:R-:W0:Y:S02]  /*0720*/  SHFL.DOWN PT, R4, R3, 0x4, 0x1f ;  /* 0x08801f0003047f89 */ /* 0x000e2400000e0000 */
[----:B0-----:R-:W-:Y:S01]  /*0730*/  FADD.FTZ R4, R3, R4 ;  /* 0x0000000403047221 */ /* 0x001fe20000010000 */
[----:B------:R-:W-:-:S04]  /*0740*/  @!P0 MOV R3, 0x400 ;  /* 0x0000040000038802 */ /* 0x000fc80000000f00 */
[----:B------:R-:W0:Y:S01]  /*0750*/  SHFL.DOWN PT, R5, R4, 0x2, 0x1f ;  /* 0x08401f0004057f89 */ /* 0x000e2200000e0000 */
[----:B--2---:R-:W-:-:S05]  /*0760*/  @!P0 LEA R3, R10, R3, 0x18 ;  /* 0x000000030a038211 */ /* 0x004fca00078ec0ff */
[----:B------:R-:W-:Y:S02]  /*0770*/  @!P0 IMAD R3, R8, 0x4, R3 ;  /* 0x0000000408038824 */ /* 0x000fe400078e0203 */
[----:B0-----:R-:W-:Y:S01]  /*0780*/  FADD.FTZ R5, R4, R5 ;  /* 0x0000000504057221 */ /* 0x001fe20000010000 */
[----:B------:R-:W-:-:S04]  /*0790*/  VIADD R4, R6, 0x1f ;  /* 0x0000001f06047836 */ /* 0x000fc80000000000 */
[----:B------:R-:W0:Y:S02]  /*07a0*/  SHFL.DOWN PT, R2, R5, 0x1, 0x1f ;  /* 0x08201f0005027f89 */ /* 0x000e2400000e0000 */
[----:B0-----:R-:W-:Y:S01]  /*07b0*/  FADD.FTZ R8, R5, R2 ;  /* 0x0000000205087221 */ /* 0x001fe20000010000 */
[----:B------:R-:W-:Y:S01]  /*07c0*/  @!P1 IMAD R2, R9, 0x4, R12 ;  /* 0x0000000409029824 */ /* 0x000fe200078e020c */
[----:B------:R-:W-:-:S03]  /*07d0*/  HFMA2.MMA R9, -RZ, RZ, 0, 0 ;  /* 0x00000000ff097435 */ /* 0x000fc600000001ff */
        /* <DEDUP_REMOVED lines=16> */
.L_x_393:
[----:B-1----:R-:W-:-:S07]  /*08e0*/  FADD.FTZ R9, R5, R8 ;  /* 0x0000000805097221 */ /* 0x002fce0000010000 */
.L_x_386:
[----:B------:R-:W-:Y:S05]  /*08f0*/  BSYNC B0 ;  /* 0x0000000000007941 */ /* 0x000fea0003800000 */
.L_x_385:
[----:B------:R-:W-:-:S13]  /*0900*/  ISETP.NE.AND P0, PT, R6, RZ, PT ;  /* 0x000000ff0600720c */ /* 0x000fda0003f05270 */
[----:B------:R-:W-:Y:S05]  /*0910*/  @P0 EXIT ;  /* 0x000000000000094d */ /* 0x000fea0003800000 */
[----:B------:R-:W2:Y:S02]  /*0920*/  LDC.64 R2, c[0x0][0x210] ;  /* 0x00008400ff027b82 */ /* 0x000ea40000000a00 */
[----:B--2---:R-:W-:-:S04]  /*0930*/  LEA R2, P0, R0, R2, 0x2 ;  /* 0x0000000200027211 */ /* 0x004fc800078010ff */
[----:B------:R-:W-:-:S05]  /*0940*/  LEA.HI.X R3, R0, R3, RZ, 0x2, P0 ;  /* 0x0000000300037211 */ /* 0x000fca00000f14ff */
[----:B-1----:R-:W-:Y:S01]  /*0950*/  STG.E desc[UR6][R2.64], R9 ;  /* 0x0000000902007986 */ /* 0x002fe2000c101906 */
[----:B------:R-:W-:Y:S05]  /*0960*/  EXIT ;  /* 0x000000000000794d */ /* 0x000fea0003800000 */
.L_x_387:
[----:B------:R-:W-:Y:S01]  /*0970*/  IMAD.MOV.U32 R11, RZ, RZ, 0x10 ;  /* 0x00000010ff0b7424 */ /* 0x000fe200078e00ff */
[----:B------:R-:W-:Y:S01]  /*0980*/  MOV R12, 0x1f ;  /* 0x0000001f000c7802 */ /* 0x000fe20000000f00 */
[----:B------:R-:W-:-:S07]  /*0990*/  IMAD.MOV.U32 R10, RZ, RZ, -0x1 ;  /* 0xffffffffff0a7424 */ /* 0x000fce00078e00ff */
[----:B-1----:R-:W-:Y:S05]  /*09a0*/  WARPSYNC.COLLECTIVE R10, `(.L_x_388) ;  /* 0x000000000a087348 */ /* 0x002fea0003c00000 */
[----:B-1----:R0:W1:Y:S02]  /*09b0*/  SHFL.DOWN P0, R8, R9, R11, R12 ;  /* 0x0800000b09087389 */ /* 0x002064000000000c */
[----:B01----:R-:W-:Y:S01]  /*09c0*/  ENDCOLLECTIVE ;  /* 0x000000000000791b */ /* 0x003fe20003800000 */
.L_x_388:
[----:B------:R-:W-:Y:S02]  /*09d0*/  IMAD.MOV.U32 R11, RZ, RZ, 0x8 ;  /* 0x00000008ff0b7424 */ /* 0x000fe400078e00ff */
[----:B------:R-:W-:-:S04]  /*09e0*/  IMAD.MOV.U32 R2, RZ, RZ, R8 ;  /* 0x000000ffff027224 */ /* 0x000fc800078e0008 */
[----:B------:R-:W-:-:S05]  /*09f0*/  FADD.FTZ R2, R9, R2 ;  /* 0x0000000209027221 */ /* 0x000fca0000010000 */
[----:B------:R-:W-:-:S07]  /*0a00*/  MOV R9, R2 ;  /* 0x0000000200097202 */ /* 0x000fce0000000f00 */
[----:B------:R-:W-:Y:S05]  /*0a10*/  WARPSYNC.COLLECTIVE R10, `(.L_x_389) ;  /* 0x000000000a087348 */ /* 0x000fea0003c00000 */
[----:B------:R0:W1:Y:S02]  /*0a20*/  SHFL.DOWN P0, R8, R9, R11, R12 ;  /* 0x0800000b09087389 */ /* 0x000064000000000c */
[----:B01----:R-:W-:Y:S01]  /*0a30*/  ENDCOLLECTIVE ;  /* 0x000000000000791b */ /* 0x003fe20003800000 */
.L_x_389:
[----:B------:R-:W-:Y:S01]  /*0a40*/  HFMA2.MMA R11, -RZ, RZ, 0, 2.384185791015625e-07 ;  /* 0x00000004ff0b7435 */ /* 0x000fe200000001ff */
[----:B------:R-:W-:-:S05]  /*0a50*/  MOV R3, R8 ;  /* 0x0000000800037202 */ /* 0x000fca0000000f00 */
[----:B------:R-:W-:-:S04]  /*0a60*/  FADD.FTZ R3, R2, R3 ;  /* 0x0000000302037221 */ /* 0x000fc80000010000 */
[----:B------:R-:W-:-:S07]  /*0a70*/  IMAD.MOV.U32 R9, RZ, RZ, R3 ;  /* 0x000000ffff097224 */ /* 0x000fce00078e0003 */
[----:B------:R-:W-:Y:S05]  /*0a80*/  WARPSYNC.COLLECTIVE R10, `(.L_x_390) ;  /* 0x000000000a087348 */ /* 0x000fea0003c00000 */
[----:B------:R0:W1:Y:S02]  /*0a90*/  SHFL.DOWN P0, R8, R9, R11, R12 ;  /* 0x0800000b09087389 */ /* 0x000064000000000c */
[----:B01----:R-:W-:Y:S01]  /*0aa0*/  ENDCOLLECTIVE ;  /* 0x000000000000791b */ /* 0x003fe20003800000 */
.L_x_390:
[----:B------:R-:W-:Y:S02]  /*0ab0*/  IMAD.MOV.U32 R11, RZ, RZ, 0x2 ;  /* 0x00000002ff0b7424 */ /* 0x000fe400078e00ff */
[----:B------:R-:W-:-:S04]  /*0ac0*/  IMAD.MOV.U32 R4, RZ, RZ, R8 ;  /* 0x000000ffff047224 */ /* 0x000fc800078e0008 */
[----:B------:R-:W-:-:S05]  /*0ad0*/  FADD.FTZ R4, R3, R4 ;  /* 0x0000000403047221 */ /* 0x000fca0000010000 */
[----:B------:R-:W-:-:S07]  /*0ae0*/  MOV R9, R4 ;  /* 0x0000000400097202 */ /* 0x000fce0000000f00 */
[----:B------:R-:W-:Y:S05]  /*0af0*/  WARPSYNC.COLLECTIVE R10, `(.L_x_391) ;  /* 0x000000000a087348 */ /* 0x000fea0003c00000 */
[----:B------:R0:W1:Y:S02]  /*0b00*/  SHFL.DOWN P0, R8, R9, R11, R12 ;  /* 0x0800000b09087389 */ /* 0x000064000000000c */
[----:B01----:R-:W-:Y:S01]  /*0b10*/  ENDCOLLECTIVE ;  /* 0x000000000000791b */ /* 0x003fe20003800000 */
.L_x_391:
[----:B------:R-:W-:Y:S01]  /*0b20*/  HFMA2.MMA R11, -RZ, RZ, 0, 5.9604644775390625e-08 ;  /* 0x00000001ff0b7435 */ /* 0x000fe200000001ff */
[----:B------:R-:W-:-:S05]  /*0b30*/  MOV R5, R8 ;  /* 0x0000000800057202 */ /* 0x000fca0000000f00 */
[----:B------:R-:W-:-:S04]  /*0b40*/  FADD.FTZ R5, R4, R5 ;  /* 0x0000000504057221 */ /* 0x000fc80000010000 */
[----:B------:R-:W-:-:S07]  /*0b50*/  IMAD.MOV.U32 R9, RZ, RZ, R5 ;  /* 0x000000ffff097224 */ /* 0x000fce00078e0005 */
[----:B------:R-:W-:Y:S05]  /*0b60*/  WARPSYNC.COLLECTIVE R10, `(.L_x_392) ;  /* 0x000000000a087348 */ /* 0x000fea0003c00000 */
[----:B------:R0:W1:Y:S02]  /*0b70*/  SHFL.DOWN P0, R8, R9, R11, R12 ;  /* 0x0800000b09087389 */ /* 0x000064000000000c */
[----:B01----:R-:W-:Y:S01]  /*0b80*/  ENDCOLLECTIVE ;  /* 0x000000000000791b */ /* 0x003fe20003800000 */
.L_x_392:
[----:B------:R-:W-:Y:S05]  /*0b90*/  BRA `(.L_x_393) ;  /* 0xfffffffc00507947 */ /* 0x000fea000383ffff */
        .weak           $__internal_28_$__cuda_sm20_dsqrt_rn_f64_mediumpath_v1
        .type           $__internal_28_$__cuda_sm20_dsqrt_rn_f64_mediumpath_v1,@function
        .size           $__internal_28_$__cuda_sm20_dsqrt_rn_f64_mediumpath_v1,(.L_x_888 - $__internal_28_$__cuda_sm20_dsqrt_rn_f64_mediumpath_v1)
$__internal_28_$__cuda_sm20_dsqrt_rn_f64_mediumpath_v1:
        /* <DEDUP_REMOVED lines=11> */
.L_x_394:
        /* <DEDUP_REMOVED lines=24> */
.L_x_396:
[----:B------:R-:W-:-:S11]  /*0dd0*/  DADD R6, R4, R4 ;  /* 0x0000000004067229 */ /* 0x000fd60000000004 */
.L_x_395:
[----:B------:R-:W-:-:S04]  /*0de0*/  MOV R3, 0x0 ;  /* 0x0000000000037802 */ /* 0x000fc80000000f00 */
[----:B------:R-:W-:Y:S05]  /*0df0*/  RET.REL.NODEC R2 `(_ZN2at6native55_GLOBAL__N__6c1c77d0_17_DistanceKernel_cu_7dd49032_293822pdist_kernel_cuda_implIfNS1_5distsIfE3oneEEEvPT_PKS6_llS6_dd) ;  /* 0xfffffff002807950 */ /* 0x000fea0003c3ffff */
.L_x_397:
        /* <DEDUP_REMOVED lines=16> */
.L_x_888:


//--------------------- .text._ZN2at6native55_GLOBAL__N__6c1c77d0_17_DistanceKernel_cu_7dd49032_293822pdist_kernel_cuda_implIfNS1_5distsIfE4zeroEEEvPT_PKS6_llS6_dd --------------------------
	.section	.text._ZN2at6native55_GLOBAL__N__6c1c77d0_17_DistanceKernel_cu_7dd49032_293822pdist_kernel_cuda_implIfNS1_5distsIfE4zeroEEEvPT_PKS6_llS6_dd,"ax",@progbits
	.align	128
.text._ZN2at6native55_GLOBAL__N__6c1c77d0_17_DistanceKernel_cu_7dd49032_293822pdist_kernel_cuda_implIfNS1_5distsIfE4zeroEEEvPT_PKS6_llS6_dd:
        .type           _ZN2at6native55_GLOBAL__N__6c1c77d0_17_DistanceKernel_cu_7dd49032_293822pdist_kernel_cuda_implIfNS1_5distsIfE4zeroEEEvPT_PKS6_llS6_dd,@function
        .size           _ZN2at6native55_GLOBAL__N__6c1c77d0_17_DistanceKernel_cu_7dd49032_293822pdist_kernel_cuda_implIfNS1_5distsIfE4zeroEEEvPT_PKS6_llS6_dd,(.L_x_890 - _ZN2at6native55_GLOBAL__N__6c1c77d0_17_DistanceKernel_cu_7dd49032_293822pdist_kernel_cuda_implIfNS1_5distsIfE4zeroEEEvPT_PKS6_llS6_dd)
        .other          _ZN2at6native55_GLOBAL__N__6c1c77d0_17_DistanceKernel_cu_7dd49032_293822pdist_kernel_cuda_implIfNS1_5distsIfE4zeroEEEvPT_PKS6_llS6_dd,@"STO_CUDA_ENTRY STV_DEFAULT"
_ZN2at6native55_GLOBAL__N__6c1c77d0_17_DistanceKernel_cu_7dd49032_293822pdist_kernel_cuda_implIfNS1_5distsIfE4zeroEEEvPT_PKS6_llS6_dd:
        /* <DEDUP_REMOVED lines=23> */
[----:B------:R-:W-:Y:S05]  /*0170*/  CALL.REL.NOINC `($__internal_29_$__cuda_sm20_dsqrt_rn_f64_mediumpath_v1) ;  /* 0x0000000800a47944 */ /* 0x000fea0003c00000 */
[----:B------:R-:W-:Y:S01]  /*0180*/  MOV R2, R6 ;  /* 0x0000000600027202 */ /* 0x000fe20000000f00 */
[----:B------:R-:W-:-:S07]  /*0190*/  IMAD.MOV.U32 R3, RZ, RZ, R7 ;  /* 0x000000ffff037224 */ /* 0x000fce00078e0007 */
.L_x_398:
[----:B------:R-:W-:Y:S01]  /*01a0*/  ULDC.64 UR4, c[0x0][0x238] ;  /* 0x00008e0000047ab9 */ /* 0x000fe20000000a00 */
[----:B------:R-:W0:Y:S01]  /*01b0*/  LDC.64 R10, c[0x0][0x228] ;  /* 0x00008a00ff0a7b82 */ /* 0x000e220000000a00 */
[----:B------:R-:W-:Y:S01]  /*01c0*/  DADD R4, -R2, UR4 ;  /* 0x0000000402047e29 */ /* 0x000fe20008000100 */
[----:B------:R-:W-:Y:S01]  /*01d0*/  ULDC.64 UR4, c[0x0][0x220] ;  /* 0x0000880000047ab9 */ /* 0x000fe20000000a00 */
[----:B------:R-:W1:Y:S01]  /*01e0*/  S2R R2, SR_TID.X ;  /* 0x0000000000027919 */ /* 0x000e620000002100 */
[----:B------:R-:W-:Y:S01]  /*01f0*/  ULDC.64 UR6, c[0x0][0x208] ;  /* 0x0000820000067ab9 */ /* 0x000fe20000000a00 */
[----:B------:R-:W-:Y:S06]  /*0200*/  BSSY B0, `(.L_x_399) ;  /* 0x0000046000007945 */ /* 0x000fec0003800000 */
[----:B------:R-:W2:Y:S02]  /*0210*/  F2I.S64.F64.TRUNC R4, R4 ;  /* 0x0000000400047311 */ /* 0x000ea4000030d900 */
[-C--:B--2---:R-:W-:Y:S01]  /*0220*/  IMAD R3, R5, R4.reuse, RZ ;  /* 0x0000000405037224 */ /* 0x084fe200078e02ff */
[-C--:B------:R-:W-:Y:S01]  /*0230*/  IADD3 R14, P0, RZ, -R4.reuse, RZ ;  /* 0x80000004ff0e7210 */ /* 0x080fe20007f1e0ff */
[----:B------:R-:W-:Y:S01]  /*0240*/  IMAD.WIDE.U32 R6, R4, R4, R4 ;  /* 0x0000000404067225 */ /* 0x000fe200078e0004 */
[----:B------:R-:W-:-:S02]  /*0250*/  IADD3 R12, P1, P2, R0, 0x1, R4 ;  /* 0x00000001000c7810 */ /* 0x000fc40007a3e004 */
[-C--:B------:R-:W-:Y:S01]  /*0260*/  IADD3.X R9, RZ, ~R5.reuse, RZ, P0, !PT ;  /* 0x80000005ff097210 */ /* 0x080fe200007fe4ff */
[----:B------:R-:W-:Y:S01]  /*0270*/  IMAD R3, R4, R5, R3 ;  /* 0x0000000504037224 */ /* 0x000fe200078e0203 */
[----:B------:R-:W-:-:S03]  /*0280*/  IADD3.X R13, RZ, RZ, R5, P1, P2 ;  /* 0x000000ffff0d7210 */ /* 0x000fc60000fe4405 */
[----:B------:R-:W-:Y:S02]  /*0290*/  IMAD.IADD R3, R7, 0x1, R3 ;  /* 0x0000000107037824 */ /* 0x000fe400078e0203 */
[----:B------:R-:W-:Y:S02]  /*02a0*/  IMAD R9, R9, UR4, RZ ;  /* 0x0000000409097c24 */ /* 0x000fe4000f8e02ff */
[C---:B------:R-:W-:Y:S01]  /*02b0*/  IMAD.WIDE.U32 R12, R14.reuse, UR4, R12 ;  /* 0x000000040e0c7c25 */ /* 0x040fe2000f8e000c */
[----:B------:R-:W-:Y:S02]  /*02c0*/  LEA.HI R15, P0, R3, R6, RZ, 0x1 ;  /* 0x00000006030f7211 */ /* 0x000fe400078108ff */
[----:B------:R-:W2:Y:S01]  /*02d0*/  LDC.64 R6, c[0x0][0x218] ;  /* 0x00008600ff067b82 */ /* 0x000ea20000000a00 */
[----:B------:R-:W-:Y:S01]  /*02e0*/  IMAD R14, R14, UR5, R9 ;  /* 0x000000050e0e7c24 */ /* 0x000fe2000f8e0209 */
[----:B------:R-:W-:Y:S01]  /*02f0*/  ULDC.64 UR4, c[0x0][0x228] ;  /* 0x00008a0000047ab9 */ /* 0x000fe20000000a00 */
[----:B------:R-:W-:-:S02]  /*0300*/  IMAD.X R8, RZ, RZ, R3, P0 ;  /* 0x000000ffff087224 */ /* 0x000fc400000e0603 */
[----:B------:R-:W-:Y:S02]  /*0310*/  IMAD.MOV.U32 R3, RZ, RZ, RZ ;  /* 0x000000ffff037224 */ /* 0x000fe400078e00ff */
[----:B------:R-:W-:Y:S01]  /*0320*/  IMAD R5, R5, UR4, RZ ;  /* 0x0000000405057c24 */ /* 0x000fe2000f8e02ff */
[----:B------:R-:W-:Y:S01]  /*0330*/  SHF.R.U64 R15, R15, 0x1, R8 ;  /* 0x000000010f0f7819 */ /* 0x000fe20000001208 */
[C---:B0-----:R-:W-:Y:S01]  /*0340*/  IMAD.WIDE.U32 R10, R4.reuse, UR4, R10 ;  /* 0x00000004040a7c25 */ /* 0x041fe2000f8e000a */
[----:B------:R-:W-:Y:S02]  /*0350*/  SHF.R.U32.HI R17, RZ, 0x1, R8 ;  /* 0x00000001ff117819 */ /* 0x000fe40000011608 */
[----:B------:R-:W-:Y:S01]  /*0360*/  IADD3 R15, P0, R15, R12, RZ ;  /* 0x0000000c0f0f7210 */ /* 0x000fe20007f1e0ff */
[----:B-1----:R-:W-:-:S03]  /*0370*/  IMAD.WIDE.U32 R8, R4, UR4, R2 ;  /* 0x0000000404087c25 */ /* 0x002fc6000f8e0002 */
[----:B------:R-:W-:Y:S01]  /*0380*/  IADD3.X R12, R17, R13, R14, P0, !PT ;  /* 0x0000000d110c7210 */ /* 0x000fe200007fe40e */
[----:B------:R-:W-:Y:S01]  /*0390*/  IMAD R5, R4, UR5, R5 ;  /* 0x0000000504057c24 */ /* 0x000fe2000f8e0205 */
[----:B------:R-:W-:-:S03]  /*03a0*/  ISETP.GE.U32.AND P0, PT, R8, R10, PT ;  /* 0x0000000a0800720c */ /* 0x000fc60003f06070 */
[----:B------:R-:W-:Y:S01]  /*03b0*/  IMAD R4, R12, UR4, RZ ;  /* 0x000000040c047c24 */ /* 0x000fe2000f8e02ff */
[----:B------:R-:W-:Y:S01]  /*03c0*/  IADD3 R16, R5, R9, RZ ;  /* 0x0000000905107210 */ /* 0x000fe20007ffe0ff */
[----:B------:R-:W-:Y:S01]  /*03d0*/  IMAD.IADD R5, R11, 0x1, R5 ;  /* 0x000000010b057824 */ /* 0x000fe200078e0205 */
[----:B--2---:R-:W-:Y:S01]  /*03e0*/  LEA R17, P1, R8, R6, 0x2 ;  /* 0x0000000608117211 */ /* 0x004fe200078210ff */
[----:B------:R-:W-:-:S03]  /*03f0*/  IMAD.WIDE.U32 R12, R15, UR4, R2 ;  /* 0x000000040f0c7c25 */ /* 0x000fc6000f8e0002 */
[----:B------:R-:W-:Y:S01]  /*0400*/  ISETP.GE.AND.EX P0, PT, R16, R5, PT, P0 ;  /* 0x000000051000720c */ /* 0x000fe20003f06300 */
[----:B------:R-:W-:Y:S01]  /*0410*/  IMAD R9, R15, UR5, R4 ;  /* 0x000000050f097c24 */ /* 0x000fe2000f8e0204 */
[-C--:B------:R-:W-:Y:S02]  /*0420*/  LEA R4, P2, R10, R6.reuse, 0x2 ;  /* 0x000000060a047211 */ /* 0x080fe400078410ff */
[----:B------:R-:W-:Y:S01]  /*0430*/  LEA R15, P3, R12, R6, 0x2 ;  /* 0x000000060c0f7211 */ /* 0x000fe200078610ff */
[----:B------:R-:W-:Y:S01]  /*0440*/  IMAD.IADD R14, R13, 0x1, R9 ;  /* 0x000000010d0e7824 */ /* 0x000fe200078e0209 */
[-C--:B------:R-:W-:Y:S02]  /*0450*/  LEA.HI.X R5, R10, R7.reuse, R5, 0x2, P2 ;  /* 0x000000070a057211 */ /* 0x080fe400010f1405 */
[-C--:B------:R-:W-:Y:S02]  /*0460*/  LEA.HI.X R16, R8, R7.reuse, R16, 0x2, P1 ;  /* 0x0000000708107211 */ /* 0x080fe400008f1410 */
[----:B------:R-:W-:-:S02]  /*0470*/  LEA.HI.X R14, R12, R7, R14, 0x2, P3 ;  /* 0x000000070c0e7211 */ /* 0x000fc400018f140e */
[----:B------:R-:W-:Y:S01]  /*0480*/  MOV R10, RZ ;  /* 0x000000ff000a7202 */ /* 0x000fe20000000f00 */
[----:B------:R-:W-:Y:S06]  /*0490*/  @P0 BRA `(.L_x_400) ;  /* 0x0000000000700947 */ /* 0x000fec0003800000 */
[----:B------:R-:W0:Y:S01]  /*04a0*/  LDC R6, c[0x0][RZ] ;  /* 0x00000000ff067b82 */ /* 0x000e220000000800 */
[----:B------:R-:W-:Y:S01]  /*04b0*/  IMAD.MOV.U32 R10, RZ, RZ, RZ ;  /* 0x000000ffff0a7224 */ /* 0x000fe200078e00ff */
[----:B0-----:R-:W-:Y:S01]  /*04c0*/  SHF.R.S32.HI R7, RZ, 0x1f, R6 ;  /* 0x0000001fff077819 */ /* 0x001fe20000011406 */
[----:B------:R-:W-:-:S03]  /*04d0*/  IMAD.SHL.U32 R12, R6, 0x4, RZ ;  /* 0x00000004060c7824 */ /* 0x000fc600078e00ff */
[----:B------:R-:W-:-:S07]  /*04e0*/  SHF.L.U64.HI R13, R6, 0x2, R7 ;  /* 0x00000002060d7819 */ /* 0x000fce0000010207 */
.L_x_403:
[----:B------:R-:W-:Y:S01]  /*04f0*/  MOV R6, R15 ;  /* 0x0000000f00067202 */ /* 0x000fe20000000f00 */
[----:B------:R-:W-:Y:S01]  /*0500*/  IMAD.MOV.U32 R7, RZ, RZ, R14 ;  /* 0x000000ffff077224 */ /* 0x000fe200078e000e */
[----:B------:R-:W-:Y:S01]  /*0510*/  MOV R9, R16 ;  /* 0x0000001000097202 */ /* 0x000fe20000000f00 */
[----:B------:R-:W-:-:S03]  /*0520*/  IMAD.MOV.U32 R8, RZ, RZ, R17 ;  /* 0x000000ffff087224 */ /* 0x000fc600078e0011 */
[----:B------:R-:W2:Y:S04]  /*0530*/  LDG.E R6, desc[UR6][R6.64] ;  /* 0x0000000606067981 */ /* 0x000ea8000c1e1900 */
[----:B------:R-:W2:Y:S01]  /*0540*/  LDG.E R9, desc[UR6][R8.64] ;  /* 0x0000000608097981 */ /* 0x000ea2000c1e1900 */
[-C--:B------:R-:W-:Y:S01]  /*0550*/  IADD3 R17, P0, R17, R12.reuse, RZ ;  /* 0x0000000c11117210 */ /* 0x080fe20007f1e0ff */
[----:B------:R-:W-:Y:S01]  /*0560*/  BSSY B1, `(.L_x_401) ;  /* 0x000000d000017945 */ /* 0x000fe20003800000 */
[----:B------:R-:W-:Y:S01]  /*0570*/  IMAD.MOV.U32 R18, RZ, RZ, R10 ;  /* 0x000000ffff127224 */ /* 0x000fe200078e000a */
[----:B------:R-:W-:Y:S02]  /*0580*/  IADD3 R15, P1, R15, R12, RZ ;  /* 0x0000000c0f0f7210 */ /* 0x000fe40007f3e0ff */
[----:B------:R-:W-:Y:S01]  /*0590*/  IMAD.X R16, R16, 0x1, R13, P0 ;  /* 0x0000000110107824 */ /* 0x000fe200000e060d */
[----:B------:R-:W-:-:S04]  /*05a0*/  ISETP.GE.U32.AND P0, PT, R17, R4, PT ;  /* 0x000000041100720c */ /* 0x000fc80003f06070 */
[----:B------:R-:W-:Y:S01]  /*05b0*/  ISETP.GE.U32.AND.EX P0, PT, R16, R5, PT, P0 ;  /* 0x000000051000720c */ /* 0x000fe20003f06100 */
[----:B--2---:R-:W-:-:S04]  /*05c0*/  FADD.FTZ R11, -R6, R9 ;  /* 0x00000009060b7221 */ /* 0x004fc80000010100 */
[C---:B------:R-:W-:Y:S01]  /*05d0*/  FADD.FTZ R10, |R11|.reuse, -RZ ;  /* 0x800000ff0b0a7221 */ /* 0x040fe20000010200 */
[----:B------:R-:W-:-:S13]  /*05e0*/  FSETP.NAN.FTZ.AND P2, PT, |R11|, |R11|, PT ;  /* 0x4000000b0b00720b */ /* 0x000fda0003f58200 */
[----:B------:R-:W-:Y:S05]  /*05f0*/  @P2 BRA `(.L_x_402) ;  /* 0x00000000000c2947 */ /* 0x000fea0003800000 */
[----:B------:R-:W-:Y:S02]  /*0600*/  FSETP.NEU.FTZ.AND P2, PT, R10, RZ, PT ;  /* 0x000000ff0a00720b */ /* 0x000fe40003f5d000 */
[----:B------:R-:W-:-:S11]  /*0610*/  MOV R10, R18 ;  /* 0x00000012000a7202 */ /* 0x000fd60000000f00 */
[----:B------:R-:W-:-:S07]  /*0620*/  @P2 FADD.FTZ R10, R18, 1 ;  /* 0x3f800000120a2421 */ /* 0x000fce0000010000 */
.L_x_402:
[----:B------:R-:W-:Y:S05]  /*0630*/  BSYNC B1 ;  /* 0x0000000000017941 */ /* 0x000fea0003800000 */
.L_x_401:
[----:B------:R-:W-:Y:S01]  /*0640*/  IMAD.X R14, R14, 0x1, R13, P1 ;  /* 0x000000010e0e7824 */ /* 0x000fe200008e060d */
[----:B------:R-:W-:Y:S06]  /*0650*/  @!P0 BRA `(.L_x_403) ;  /* 0xfffffffc00a48947 */ /* 0x000fec000383ffff */
.L_x_400:
[----:B------:R-:W-:Y:S05]  /*0660*/  BSYNC B0 ;  /* 0x0000000000007941 */ /* 0x000fea0003800000 */
.L_x_399:
        /* <DEDUP_REMOVED lines=8> */
[----:B------:R-:W-:-:S03]  /*06f0*/  ISETP.GE.AND P1, PT, R2, UR4, PT ;  /* 0x0000000402007c0c */ /* 0x000fc6000bf26270 */
[----:B------:R-:W-:-:S05]  /*0700*/  IMAD.IADD R11, R2, 0x1, -R11 ;  /* 0x00000001020b7824 */ /* 0x000fca00078e0a0b */
[----:B------:R-:W-:Y:S01]  /*0710*/  ISETP.NE.AND P0, PT, R11, RZ, PT ;  /* 0x000000ff0b00720c */ /* 0x000fe20003f05270 */
[----:B0-----:R-:W-:-:S04]  /*0720*/  FADD.FTZ R5, R5, R10 ;  /* 0x0000000a05057221 */ /* 0x001fc80000010000 */
[----:B------:R-:W0:Y:S01]  /*0730*/  @!P1 S2R R15, SR_CgaCtaId ;  /* 0x00000000000f9919 */ /* 0x000e220000008800 */
[----:B------:R-:W-:Y:S01]  /*0740*/  @!P1 MOV R8, 0x400 ;  /* 0x0000040000089802 */ /* 0x000fe20000000f00 */
[----:B------:R-:W1:Y:S06]  /*0750*/  SHFL.DOWN PT, R4, R5, 0x8, 0x1f ;  /* 0x09001f0005047f89 */ /* 0x000e6c00000e0000 */
        /* <DEDUP_REMOVED lines=9> */
[----:B--2---:R-:W-:-:S04]  /*07f0*/  @!P0 LEA R4, R13, R4, 0x18 ;  /* 0x000000040d048211 */ /* 0x004fc800078ec0ff */
[----:B------:R-:W-:Y:S01]  /*0800*/  @!P0 LEA R4, R9, R4, 0x2 ;  /* 0x0000000409048211 */ /* 0x000fe200078e10ff */
[----:B0-----:R-:W-:-:S05]  /*0810*/  FADD.FTZ R6, R7, R6 ;  /* 0x0000000607067221 */ /* 0x001fca0000010000 */
[----:B------:R-:W0:Y:S02]  /*0820*/  SHFL.DOWN PT, R5, R6, 0x1, 0x1f ;  /* 0x08201f0006057f89 */ /* 0x000e2400000e0000 */
[----:B0-----:R-:W-:Y:S01]  /*0830*/  FADD.FTZ R7, R6, R5 ;  /* 0x0000000506077221 */ /* 0x001fe20000010000 */
[----:B------:R-:W-:Y:S01]  /*0840*/  HFMA2.MMA R5, -RZ, RZ, 0, 0 ;  /* 0x00000000ff057435 */ /* 0x000fe200000001ff */
[----:B------:R-:W-:-:S03]  /*0850*/  VIADD R6, R2, 0x1f ;  /* 0x0000001f02067836 */ /* 0x000fc60000000000 */
        /* <DEDUP_REMOVED lines=16> */
.L_x_412:
[----:B-1----:R-:W-:-:S07]  /*0960*/  FADD.FTZ R5, R9, R8 ;  /* 0x0000000809057221 */ /* 0x002fce0000010000 */
.L_x_405:
[----:B------:R-:W-:Y:S05]  /*0970*/  BSYNC B0 ;  /* 0x0000000000007941 */ /* 0x000fea0003800000 */
.L_x_404:
[----:B------:R-:W-:-:S13]  /*0980*/  ISETP.NE.AND P0, PT, R2, RZ, PT ;  /* 0x000000ff0200720c */ /* 0x000fda0003f05270 */
[----:B------:R-:W-:Y:S05]  /*0990*/  @P0 EXIT ;  /* 0x000000000000094d */ /* 0x000fea0003800000 */
[----:B------:R-:W2:Y:S02]  /*09a0*/  LDC.64 R2, c[0x0][0x210] ;  /* 0x00008400ff027b82 */ /* 0x000ea40000000a00 */
[----:B--2---:R-:W-:-:S05]  /*09b0*/  IMAD.WIDE.U32 R2, R0, 0x4, R2 ;  /* 0x0000000400027825 */ /* 0x004fca00078e0002 */
[----:B-1----:R-:W-:Y:S01]  /*09c0*/  STG.E desc[UR6][R2.64], R5 ;  /* 0x0000000502007986 */ /* 0x002fe2000c101906 */
[----:B------:R-:W-:Y:S05]  /*09d0*/  EXIT ;  /* 0x000000000000794d */ /* 0x000fea0003800000 */
.L_x_406:
[----:B------:R-:W-:Y:S01]  /*09e0*/  MOV R11, 0x10 ;  /* 0x00000010000b7802 */ /* 0x000fe20000000f00 */
[----:B------:R-:W-:Y:S01]  /*09f0*/  IMAD.MOV.U32 R12, RZ, RZ, 0x1f ;  /* 0x0000001fff0c7424 */ /* 0x000fe200078e00ff */
[----:B------:R-:W-:-:S07]  /*0a00*/  MOV R10, 0xffffffff ;  /* 0xffffffff000a7802 */ /* 0x000fce0000000f00 */
[----:B-1----:R-:W-:Y:S05]  /*0a10*/  WARPSYNC.COLLECTIVE R10, `(.L_x_407) ;  /* 0x000000000a087348 */ /* 0x002fea0003c00000 */
[----:B-1----:R0:W1:Y:S02]  /*0a20*/  SHFL.DOWN P0, R8, R5, R11, R12 ;  /* 0x0800000b05087389 */ /* 0x002064000000000c */
[----:B01----:R-:W-:Y:S01]  /*0a30*/  ENDCOLLECTIVE ;  /* 0x000000000000791b */ /* 0x003fe20003800000 */
.L_x_407:
[----:B------:R-:W-:Y:S02]  /*0a40*/  IMAD.MOV.U32 R11, RZ, RZ, 0x8 ;  /* 0x00000008ff0b7424 */ /* 0x000fe400078e00ff */
[----:B------:R-:W-:-:S04]  /*0a50*/  IMAD.MOV.U32 R4, RZ, RZ, R8 ;  /* 0x000000ffff047224 */ /* 0x000fc800078e0008 */
[----:B------:R-:W-:-:S05]  /*0a60*/  FADD.FTZ R4, R5, R4 ;  /* 0x0000000405047221 */ /* 0x000fca0000010000 */
[----:B------:R-:W-:-:S07]  /*0a70*/  MOV R5, R4 ;  /* 0x0000000400057202 */ /* 0x000fce0000000f00 */
[----:B------:R-:W-:Y:S05]  /*0a80*/  WARPSYNC.COLLECTIVE R10, `(.L_x_408) ;  /* 0x000000000a087348 */ /* 0x000fea0003c00000 */
[----:B------:R0:W1:Y:S02]  /*0a90*/  SHFL.DOWN P0, R8, R5, R11, R12 ;  /* 0x0800000b05087389 */ /* 0x000064000000000c */
[----:B01----:R-:W-:Y:S01]  /*0aa0*/  ENDCOLLECTIVE ;  /* 0x000000000000791b */ /* 0x003fe20003800000 */
.L_x_408:
[----:B------:R-:W-:Y:S01]  /*0ab0*/  HFMA2.MMA R11, -RZ, RZ, 0, 2.384185791015625e-07 ;  /* 0x00000004ff0b7435 */ /* 0x000fe200000001ff */
[----:B------:R-:W-:-:S05]  /*0ac0*/  MOV R7, R8 ;  /* 0x0000000800077202 */ /* 0x000fca0000000f00 */
[----:B------:R-:W-:-:S04]  /*0ad0*/  FADD.FTZ R7, R4, R7 ;  /* 0x0000000704077221 */ /* 0x000fc80000010000 */
[----:B------:R-:W-:-:S07]  /*0ae0*/  IMAD.MOV.U32 R5, RZ, RZ, R7 ;  /* 0x000000ffff057224 */ /* 0x000fce00078e0007 */
[----:B------:R-:W-:Y:S05]  /*0af0*/  WARPSYNC.COLLECTIVE R10, `(.L_x_409) ;  /* 0x000000000a087348 */ /* 0x000fea0003c00000 */
[----:B------:R0:W1:Y:S02]  /*0b00*/  SHFL.DOWN P0, R8, R5, R11, R12 ;  /* 0x0800000b05087389 */ /* 0x000064000000000c */
[----:B01----:R-:W-:Y:S01]  /*0b10*/  ENDCOLLECTIVE ;  /* 0x000000000000791b */ /* 0x003fe20003800000 */
.L_x_409:
[----:B------:R-:W-:Y:S02]  /*0b20*/  IMAD.MOV.U32 R11, RZ, RZ, 0x2 ;  /* 0x00000002ff0b7424 */ /* 0x000fe400078e00ff */
[----:B------:R-:W-:-:S04]  /*0b30*/  IMAD.MOV.U32 R6, RZ, RZ, R8 ;  /* 0x000000ffff067224 */ /* 0x000fc800078e0008 */
[----:B------:R-:W-:-:S05]  /*0b40*/  FADD.FTZ R6, R7, R6 ;  /* 0x0000000607067221 */ /* 0x000fca0000010000 */
[----:B------:R-:W-:-:S07]  /*0b50*/  MOV R5, R6 ;  /* 0x0000000600057202 */ /* 0x000fce0000000f00 */
[----:B------:R-:W-:Y:S05]  /*0b60*/  WARPSYNC.COLLECTIVE R10, `(.L_x_410) ;  /* 0x000000000a087348 */ /* 0x000fea0003c00000 */
[----:B------:R0:W1:Y:S02]  /*0b70*/  SHFL.DOWN P0, R8, R5, R11, R12 ;  /* 0x0800000b05087389 */ /* 0x000064000000000c */
[----:B01----:R-:W-:Y:S01]  /*0b80*/  ENDCOLLECTIVE ;  /* 0x000000000000791b */ /* 0x003fe20003800000 */
.L_x_410:
[----:B------:R-:W-:Y:S01]  /*0b90*/  HFMA2.MMA R11, -RZ, RZ, 0, 5.9604644775390625e-08 ;  /* 0x00000001ff0b7435 */ /* 0x000fe200000001ff */
[----:B------:R-:W-:-:S05]  /*0ba0*/  MOV R9, R8 ;  /* 0x0000000800097202 */ /* 0x000fca0000000f00 */
[----:B------:R-:W-:-:S04]  /*0bb0*/  FADD.FTZ R9, R6, R9 ;  /* 0x0000000906097221 */ /* 0x000fc80000010000 */
[----:B------:R-:W-:-:S07]  /*0bc0*/  IMAD.MOV.U32 R5, RZ, RZ, R9 ;  /* 0x000000ffff057224 */ /* 0x000fce00078e0009 */
[----:B------:R-:W-:Y:S05]  /*0bd0*/  WARPSYNC.COLLECTIVE R10, `(.L_x_411) ;  /* 0x000000000a087348 */ /* 0x000fea0003c00000 */
[----:B------:R0:W1:Y:S02]  /*0be0*/  SHFL.DOWN P0, R8, R5, R11, R12 ;  /* 0x0800000b05087389 */ /* 0x000064000000000c */
[----:B01----:R-:W-:Y:S01]  /*0bf0*/  ENDCOLLECTIVE ;  /* 0x000000000000791b */ /* 0x003fe20003800000 */
.L_x_411:
[----:B------:R-:W-:Y:S05]  /*0c00*/  BRA `(.L_x_412) ;  /* 0xfffffffc00547947 */ /* 0x000fea000383ffff */
        .weak           $__internal_29_$__cuda_sm20_dsqrt_rn_f64_mediumpath_v1
        .type           $__internal_29_$__cuda_sm20_dsqrt_rn_f64_mediumpath_v1,@function
        .size           $__internal_29_$__cuda_sm20_dsqrt_rn_f64_mediumpath_v1,(.L_x_890 - $__internal_29_$__cuda_sm20_dsqrt_rn_f64_mediumpath_v1)
$__internal_29_$__cuda_sm20_dsqrt_rn_f64_mediumpath_v1:
        /* <DEDUP_REMOVED lines=11> */
.L_x_413:
        /* <DEDUP_REMOVED lines=24> */
.L_x_415:
[----:B------:R-:W-:-:S11]  /*0e40*/  DADD R6, R4, R4 ;  /* 0x0000000004067229 */ /* 0x000fd60000000004 */
.L_x_414:
[----:B------:R-:W-:-:S04]  /*0e50*/  MOV R3, 0x0 ;  /* 0x0000000000037802 */ /* 0x000fc80000000f00 */
[----:B------:R-:W-:Y:S05]  /*0e60*/  RET.REL.NODEC R2 `(_ZN2at6native55_GLOBAL__N__6c1c77d0_17_DistanceKernel_cu_7dd49032_293822pdist_kernel_cuda_implIfNS1_5distsIfE4zeroEEEvPT_PKS6_llS6_dd) ;  /* 0xfffffff002647950 */ /* 0x000fea0003c3ffff */
.L_x_416:
        /* <DEDUP_REMOVED lines=9> */
.L_x_890:


//--------------------- .text._ZN2at6native55_GLOBAL__N__6c1c77d0_17_DistanceKernel_cu_7dd49032_293822pdist_kernel_cuda_implIfNS1_5distsIfE1pEEEvPT_PKS6_llS6_dd --------------------------
	.section	.text._ZN2at6native55_GLOBAL__N__6c1c77d0_17_DistanceKernel_cu_7dd49032_293822pdist_kernel_cuda_implIfNS1_5distsIfE1pEEEvPT_PKS6_llS6_dd,"ax",@progbits
	.align	128
.text._ZN2at6native55_GLOBAL__N__6c1c77d0_17_DistanceKernel_cu_7dd49032_293822pdist_kernel_cuda_implIfNS1_5distsIfE1pEEEvPT_PKS6_llS6_dd:
        .type           _ZN2at6native55_GLOBAL__N__6c1c77d0_17_DistanceKernel_cu_7dd49032_293822pdist_kernel_cuda_implIfNS1_5distsIfE1pEEEvPT_PKS6_llS6_dd,@function
        .size           _ZN2at6native55_GLOBAL__N__6c1c77d0_17_DistanceKernel_cu_7dd49032_293822pdist_kernel_cuda_implIfNS1_5distsIfE1pEEEvPT_PKS6_llS6_dd,(.L_x_892 - _ZN2at6native55_GLOBAL__N__6c1c77d0_17_DistanceKernel_cu_7dd49032_293822pdist_kernel_cuda_implIfNS1_5distsIfE1pEEEvPT_PKS6_llS6_dd)
        .other          _ZN2at6native55_GLOBAL__N__6c1c77d0_17_DistanceKernel_cu_7dd49032_293822pdist_kernel_cuda_implIfNS1_5distsIfE1pEEEvPT_PKS6_llS6_dd,@"STO_CUDA_ENTRY STV_DEFAULT"
_ZN2at6native55_GLOBAL__N__6c1c77d0_17_DistanceKernel_cu_7dd49032_293822pdist_kernel_cuda_implIfNS1_5distsIfE1pEEEvPT_PKS6_llS6_dd:
        /* <DEDUP_REMOVED lines=23> */
[----:B------:R-:W-:Y:S05]  /*0170*/  CALL.REL.NOINC `($__internal_30_$__cuda_sm20_dsqrt_rn_f64_mediumpath_v1) ;  /* 0x0000000800a07944 */ /* 0x000fea0003c00000 */
.L_x_417:
[----:B------:R-:W0:Y:S01]  /*0180*/  S2R R2, SR_TID.X ;  /* 0x0000000000027919 */ /* 0x000e220000002100 */
[----:B------:R-:W-:Y:S01]  /*0190*/  ULDC.64 UR4, c[0x0][0x238] ;  /* 0x00008e0000047ab9 */ /* 0x000fe20000000a00 */
[----:B------:R-:W1:Y:S01]  /*01a0*/  LDC.64 R4, c[0x0][0x228] ;  /* 0x00008a00ff047b82 */ /* 0x000e620000000a00 */
[----:B------:R-:W-:Y:S01]  /*01b0*/  DADD R14, -R14, UR4 ;  /* 0x000000040e0e7e29 */ /* 0x000fe20008000100 */
[----:B------:R-:W-:Y:S01]  /*01c0*/  ULDC.64 UR4, c[0x0][0x228] ;  /* 0x00008a0000047ab9 */ /* 0x000fe20000000a00 */
[----:B------:R-:W-:Y:S01]  /*01d0*/  MOV R3, RZ ;  /* 0x000000ff00037202 */ /* 0x000fe20000000f00 */
[----:B------:R-:W-:Y:S01]  /*01e0*/  ULDC.64 UR6, c[0x0][0x208] ;  /* 0x0000820000067ab9 */ /* 0x000fe20000000a00 */
[----:B------:R-:W-:Y:S01]  /*01f0*/  ULDC UR10, c[0x0][0x230] ;  /* 0x00008c00000a7ab9 */ /* 0x000fe20000000800 */
[----:B------:R-:W-:Y:S01]  /*0200*/  BSSY B0, `(.L_x_418) ;  /* 0x000003f000007945 */ /* 0x000fe20003800000 */
[----:B------:R-:W-:-:S04]  /*0210*/  MOV R8, RZ ;  /* 0x000000ff00087202 */ /* 0x000fc80000000f00 */
[----:B------:R-:W2:Y:S02]  /*0220*/  F2I.S64.F64.TRUNC R14, R14 ;  /* 0x0000000e000e7311 */ /* 0x000ea4000030d900 */
[----:B--2---:R-:W-:Y:S02]  /*0230*/  IMAD R9, R15, UR4, RZ ;  /* 0x000000040f097c24 */ /* 0x004fe4000f8e02ff */
[----:B-1----:R-:W-:-:S04]  /*0240*/  IMAD.WIDE.U32 R4, R14, UR4, R4 ;  /* 0x000000040e047c25 */ /* 0x002fc8000f8e0004 */
[----:B0-----:R-:W-:-:S04]  /*0250*/  IMAD.WIDE.U32 R6, R14, UR4, R2 ;  /* 0x000000040e067c25 */ /* 0x001fc8000f8e0002 */
[----:B------:R-:W-:Y:S01]  /*0260*/  IMAD R9, R14, UR5, R9 ;  /* 0x000000050e097c24 */ /* 0x000fe2000f8e0209 */
[----:B------:R-:W-:-:S03]  /*0270*/  ISETP.GE.U32.AND P0, PT, R6, R4, PT ;  /* 0x000000040600720c */ /* 0x000fc60003f06070 */
[----:B------:R-:W-:Y:S02]  /*0280*/  IMAD.IADD R13, R9, 0x1, R7 ;  /* 0x00000001090d7824 */ /* 0x000fe400078e0207 */
[----:B------:R-:W-:-:S05]  /*0290*/  IMAD.IADD R11, R5, 0x1, R9 ;  /* 0x00000001050b7824 */ /* 0x000fca00078e0209 */
[----:B------:R-:W-:-:S13]  /*02a0*/  ISETP.GE.AND.EX P0, PT, R13, R11, PT, P0 ;  /* 0x0000000b0d00720c */ /* 0x000fda0003f06300 */
[----:B------:R-:W-:Y:S05]  /*02b0*/  @P0 BRA `(.L_x_419) ;  /* 0x0000000000cc0947 */ /* 0x000fea0003800000 */
[-C--:B------:R-:W-:Y:S01]  /*02c0*/  IMAD R5, R15, R14.reuse, RZ ;  /* 0x0000000e0f057224 */ /* 0x080fe200078e02ff */
[--C-:B------:R-:W-:Y:S01]  /*02d0*/  IADD3 R8, P1, P2, R0, 0x1, R14.reuse ;  /* 0x0000000100087810 */ /* 0x100fe20007a3e00e */
[C---:B------:R-:W-:Y:S01]  /*02e0*/  IMAD.WIDE.U32 R16, R14.reuse, R14, R14 ;  /* 0x0000000e0e107225 */ /* 0x040fe200078e000e */
[----:B------:R-:W-:Y:S02]  /*02f0*/  ULDC.64 UR8, c[0x0][0x220] ;  /* 0x0000880000087ab9 */ /* 0x000fe40000000a00 */
[----:B------:R-:W-:Y:S01]  /*0300*/  IADD3.X R9, RZ, RZ, R15, P1, P2 ;  /* 0x000000ffff097210 */ /* 0x000fe20000fe440f */
[----:B------:R-:W-:-:S04]  /*0310*/  IMAD R5, R14, R15, R5 ;  /* 0x0000000f0e057224 */ /* 0x000fc800078e0205 */
[----:B------:R-:W-:Y:S01]  /*0320*/  IMAD.IADD R7, R17, 0x1, R5 ;  /* 0x0000000111077824 */ /* 0x000fe200078e0205 */
[----:B------:R-:W-:-:S04]  /*0330*/  IADD3 R17, P0, RZ, -R14, RZ ;  /* 0x8000000eff117210 */ /* 0x000fc80007f1e0ff */
[----:B------:R-:W-:Y:S01]  /*0340*/  LEA.HI R5, P1, R7, R16, RZ, 0x1 ;  /* 0x0000001007057211 */ /* 0x000fe200078308ff */
[----:B------:R-:W-:Y:S02]  /*0350*/  IMAD.X R12, RZ, RZ, ~R15, P0 ;  /* 0x000000ffff0c7224 */ /* 0x000fe400000e0e0f */
[----:B------:R-:W-:Y:S01]  /*0360*/  IMAD.WIDE.U32 R8, R17, UR8, R8 ;  /* 0x0000000811087c25 */ /* 0x000fe2000f8e0008 */
[----:B------:R-:W-:Y:S02]  /*0370*/  IADD3.X R10, RZ, R7, RZ, P1, !PT ;  /* 0x00000007ff0a7210 */ /* 0x000fe40000ffe4ff */
[----:B------:R-:W0:Y:S01]  /*0380*/  LDC R7, c[0x0][RZ] ;  /* 0x00000000ff077b82 */ /* 0x000e220000000800 */
[----:B------:R-:W-:Y:S01]  /*0390*/  IMAD R12, R12, UR8, RZ ;  /* 0x000000080c0c7c24 */ /* 0x000fe2000f8e02ff */
[--C-:B------:R-:W-:Y:S02]  /*03a0*/  SHF.R.U64 R5, R5, 0x1, R10.reuse ;  /* 0x0000000105057819 */ /* 0x100fe4000000120a */
[----:B------:R-:W-:Y:S01]  /*03b0*/  SHF.R.U32.HI R15, RZ, 0x1, R10 ;  /* 0x00000001ff0f7819 */ /* 0x000fe2000001160a */
[----:B------:R-:W-:Y:S01]  /*03c0*/  IMAD R12, R17, UR9, R12 ;  /* 0x00000009110c7c24 */ /* 0x000fe2000f8e020c */
[----:B------:R-:W-:Y:S01]  /*03d0*/  IADD3 R5, P0, R5, R8, RZ ;  /* 0x0000000805057210 */ /* 0x000fe20007f1e0ff */
[----:B------:R-:W-:-:S03]  /*03e0*/  ULDC.64 UR8, c[0x0][0x218] ;  /* 0x0000860000087ab9 */ /* 0x000fc60000000a00 */
[----:B------:R-:W-:Y:S02]  /*03f0*/  IADD3.X R8, R15, R9, R12, P0, !PT ;  /* 0x000000090f087210 */ /* 0x000fe400007fe40c */
[----:B------:R-:W-:-:S03]  /*0400*/  LEA R12, P0, R6, UR8, 0x2 ;  /* 0x00000008060c7c11 */ /* 0x000fc6000f8010ff */
[----:B------:R-:W-:Y:S01]  /*0410*/  IMAD R10, R8, UR4, RZ ;  /* 0x00000004080a7c24 */ /* 0x000fe2000f8e02ff */
[----:B------:R-:W-:Y:S01]  /*0420*/  LEA.HI.X R13, R6, UR9, R13, 0x2, P0 ;  /* 0x00000009060d7c11 */ /* 0x000fe200080f140d */
[----:B------:R-:W-:-:S04]  /*0430*/  IMAD.WIDE.U32 R8, R5, UR4, R2 ;  /* 0x0000000405087c25 */ /* 0x000fc8000f8e0002 */
[----:B------:R-:W-:Y:S01]  /*0440*/  IMAD R15, R5, UR5, R10 ;  /* 0x00000005050f7c24 */ /* 0x000fe2000f8e020a */
[----:B------:R-:W-:Y:S02]  /*0450*/  LEA R5, P2, R4, UR8, 0x2 ;  /* 0x0000000804057c11 */ /* 0x000fe4000f8410ff */
[----:B------:R-:W-:Y:S01]  /*0460*/  LEA R10, P1, R8, UR8, 0x2 ;  /* 0x00000008080a7c11 */ /* 0x000fe2000f8210ff */
[----:B------:R-:W-:Y:S01]  /*0470*/  IMAD.IADD R9, R9, 0x1, R15 ;  /* 0x0000000109097824 */ /* 0x000fe200078e020f */
[----:B0-----:R-:W-:Y:S02]  /*0480*/  SHF.R.S32.HI R6, RZ, 0x1f, R7 ;  /* 0x0000001fff067819 */ /* 0x001fe40000011407 */
[----:B------:R-:W-:Y:S02]  /*0490*/  LEA.HI.X R16, R4, UR9, R11, 0x2, P2 ;  /* 0x0000000904107c11 */ /* 0x000fe400090f140b */
[----:B------:R-:W-:Y:S01]  /*04a0*/  LEA.HI.X R11, R8, UR9, R9, 0x2, P1 ;  /* 0x00000009080b7c11 */ /* 0x000fe200088f1409 */
[----:B------:R-:W-:Y:S01]  /*04b0*/  IMAD.MOV.U32 R8, RZ, RZ, RZ ;  /* 0x000000ffff087224 */ /* 0x000fe200078e00ff */
[----:B------:R-:W-:-:S02]  /*04c0*/  SHF.L.U64.HI R14, R7, 0x2, R6 ;  /* 0x00000002070e7819 */ /* 0x000fc40000010206 */
[----:B------:R-:W-:-:S07]  /*04d0*/  SHF.L.U32 R15, R7, 0x2, RZ ;  /* 0x00000002070f7819 */ /* 0x000fce00000006ff */
.L_x_420:
[----:B------:R-:W-:Y:S01]  /*04e0*/  IMAD.MOV.U32 R6, RZ, RZ, R10 ;  /* 0x000000ffff067224 */ /* 0x000fe200078e000a */
[----:B------:R0:W2:Y:S01]  /*04f0*/  LDG.E R9, desc[UR6][R12.64] ;  /* 0x000000060c097981 */ /* 0x0000a2000c1e1900 */
[----:B------:R-:W-:-:S05]  /*0500*/  IMAD.MOV.U32 R7, RZ, RZ, R11 ;  /* 0x000000ffff077224 */ /* 0x000fca00078e000b */
[----:B------:R-:W2:Y:S01]  /*0510*/  LDG.E R4, desc[UR6][R6.64] ;  /* 0x0000000606047981 */ /* 0x000ea2000c1e1900 */
[----:B0-----:R-:W-:-:S04]  /*0520*/  IADD3 R12, P0, R12, R15, RZ ;  /* 0x0000000f0c0c7210 */ /* 0x001fc80007f1e0ff */
[----:B------:R-:W-:Y:S02]  /*0530*/  IADD3.X R13, R13, R14, RZ, P0, !PT ;  /* 0x0000000e0d0d7210 */ /* 0x000fe400007fe4ff */
[----:B------:R-:W-:-:S04]  /*0540*/  ISETP.GE.U32.AND P0, PT, R12, R5, PT ;  /* 0x000000050c00720c */ /* 0x000fc80003f06070 */
[----:B------:R-:W-:Y:S02]  /*0550*/  ISETP.GE.U32.AND.EX P0, PT, R13, R16, PT, P0 ;  /* 0x000000100d00720c */ /* 0x000fe40003f06100 */
[----:B------:R-:W-:-:S05]  /*0560*/  IADD3 R10, P1, R10, R15, RZ ;  /* 0x0000000f0a0a7210 */ /* 0x000fca0007f3e0ff */
[----:B------:R-:W-:Y:S02]  /*0570*/  IMAD.X R11, R11, 0x1, R14, P1 ;  /* 0x000000010b0b7824 */ /* 0x000fe400008e060e */
[----:B--2---:R-:W-:-:S04]  /*0580*/  FADD.FTZ R4, -R4, R9 ;  /* 0x0000000904047221 */ /* 0x004fc80000010100 */
[----:B------:R-:W-:-:S06]  /*0590*/  FADD.FTZ R4, |R4|, -RZ ;  /* 0x800000ff04047221 */ /* 0x000fcc0000010200 */
[----:B------:R-:W0:Y:S02]  /*05a0*/  MUFU.LG2 R4, R4 ;  /* 0x0000000400047308 */ /* 0x000e240000000c00 */
[----:B0-----:R-:W-:-:S06]  /*05b0*/  FMUL.FTZ R9, R4, UR10 ;  /* 0x0000000a04097c20 */ /* 0x001fcc0008410000 */
[----:B------:R-:W0:Y:S02]  /*05c0*/  MUFU.EX2 R9, R9 ;  /* 0x0000000900097308 */ /* 0x000e240000000800 */
[----:B0-----:R-:W-:Y:S01]  /*05d0*/  FADD.FTZ R8, R9, R8 ;  /* 0x0000000809087221 */ /* 0x001fe20000010000 */
[----:B------:R-:W-:Y:S06]  /*05e0*/  @!P0 BRA `(.L_x_420) ;  /* 0xfffffffc00bc8947 */ /* 0x000fec000383ffff */
.L_x_419:
[----:B------:R-:W-:Y:S05]  /*05f0*/  BSYNC B0 ;  /* 0x0000000000007941 */ /* 0x000fea0003800000 */
.L_x_418:
        /* <DEDUP_REMOVED lines=29> */
[----:B------:R-:W-:Y:S01]  /*07d0*/  IMAD.MOV.U32 R5, RZ, RZ, RZ ;  /* 0x000000ffff057224 */ /* 0x000fe200078e00ff */
[----:B------:R-:W-:-:S03]  /*07e0*/  IADD3 R6, R2, 0x1f, RZ ;  /* 0x0000001f02067810 */ /* 0x000fc60007ffe0ff */
        /* <DEDUP_REMOVED lines=16> */
.L_x_429:
[----:B-1----:R-:W-:-:S07]  /*08f0*/  FADD.FTZ R5, R9, R8 ;  /* 0x0000000809057221 */ /* 0x002fce0000010000 */
.L_x_422:
[----:B------:R-:W-:Y:S05]  /*0900*/  BSYNC B0 ;  /* 0x0000000000007941 */ /* 0x000fea0003800000 */
.L_x_421:
[----:B------:R-:W-:-:S13]  /*0910*/  ISETP.NE.AND P0, PT, R2, RZ, PT ;  /* 0x000000ff0200720c */ /* 0x000fda0003f05270 */
[----:B------:R-:W-:Y:S05]  /*0920*/  @P0 EXIT ;  /* 0x000000000000094d */ /* 0x000fea0003800000 */
[----:B------:R-:W-:Y:S01]  /*0930*/  ULDC UR4, c[0x0][0x230] ;  /* 0x00008c0000047ab9 */ /* 0x000fe20000000800 */
[----:B-1----:R-:W-:Y:S01]  /*0940*/  MUFU.LG2 R5, R5 ;  /* 0x0000000500057308 */ /* 0x002fe20000000c00 */
[----:B0-----:R-:W0:Y:S07]  /*0950*/  LDC.64 R8, c[0x0][0x210] ;  /* 0x00008400ff087b82 */ /* 0x001e2e0000000a00 */
[----:B------:R-:W1:Y:S02]  /*0960*/  MUFU.RCP R2, UR4 ;  /* 0x0000000400027d08 */ /* 0x000e640008001000 */
[----:B-1----:R-:W-:Y:S01]  /*0970*/  FMUL.FTZ R4, R2, R5 ;  /* 0x0000000502047220 */ /* 0x002fe20000410000 */
[----:B0-----:R-:W-:-:S05]  /*0980*/  LEA R2, P0, R0, R8, 0x2 ;  /* 0x0000000800027211 */ /* 0x001fca00078010ff */
[----:B------:R-:W0:Y:S01]  /*0990*/  MUFU.EX2 R7, R4 ;  /* 0x0000000400077308 */ /* 0x000e220000000800 */
[----:B------:R-:W-:-:S05]  /*09a0*/  LEA.HI.X R3, R0, R9, RZ, 0x2, P0 ;  /* 0x0000000900037211 */ /* 0x000fca00000f14ff */
[----:B0-----:R-:W-:Y:S01]  /*09b0*/  STG.E desc[UR6][R2.64], R7 ;  /* 0x0000000702007986 */ /* 0x001fe2000c101906 */
[----:B------:R-:W-:Y:S05]  /*09c0*/  EXIT ;  /* 0x000000000000794d */ /* 0x000fea0003800000 */
.L_x_423:
[----:B------:R-:W-:Y:S01]  /*09d0*/  IMAD.MOV.U32 R11, RZ, RZ, 0x10 ;  /* 0x00000010ff0b7424 */ /* 0x000fe200078e00ff */
[----:B------:R-:W-:Y:S01]  /*09e0*/  MOV R10, 0xffffffff ;  /* 0xffffffff000a7802 */ /* 0x000fe20000000f00 */
[----:B------:R-:W-:-:S07]  /*09f0*/  IMAD.MOV.U32 R12, RZ, RZ, 0x1f ;  /* 0x0000001fff0c7424 */ /* 0x000fce00078e00ff */
[----:B-1----:R-:W-:Y:S05]  /*0a00*/  WARPSYNC.COLLECTIVE R10, `(.L_x_424) ;  /* 0x000000000a087348 */ /* 0x002fea0003c00000 */
[----:B-1----:R0:W1:Y:S02]  /*0a10*/  SHFL.DOWN P0, R8, R5, R11, R12 ;  /* 0x0800000b05087389 */ /* 0x002064000000000c */
[----:B01----:R-:W-:Y:S01]  /*0a20*/  ENDCOLLECTIVE ;  /* 0x000000000000791b */ /* 0x003fe20003800000 */
.L_x_424:
[----:B------:R-:W-:Y:S02]  /*0a30*/  IMAD.MOV.U32 R11, RZ, RZ, 0x8 ;  /* 0x00000008ff0b7424 */ /* 0x000fe400078e00ff */
[----:B------:R-:W-:-:S04]  /*0a40*/  IMAD.MOV.U32 R4, RZ, RZ, R8 ;  /* 0x000000ffff047224 */ /* 0x000fc800078e0008 */
[----:B------:R-:W-:-:S05]  /*0a50*/  FADD.FTZ R4, R5, R4 ;  /* 0x0000000405047221 */ /* 0x000fca0000010000 */
[----:B------:R-:W-:-:S07]  /*0a60*/  MOV R5, R4 ;  /* 0x0000000400057202 */ /* 0x000fce0000000f00 */
[----:B------:R-:W-:Y:S05]  /*0a70*/  WARPSYNC.COLLECTIVE R10, `(.L_x_425) ;  /* 0x000000000a087348 */ /* 0x000fea0003c00000 */
[----:B------:R0:W1:Y:S02]  /*0a80*/  SHFL.DOWN P0, R8, R5, R11, R12 ;  /* 0x0800000b05087389 */ /* 0x000064000000000c */
[----:B01----:R-:W-:Y:S01]  /*0a90*/  ENDCOLLECTIVE ;  /* 0x000000000000791b */ /* 0x003fe20003800000 */
.L_x_425:
[----:B------:R-:W-:Y:S01]  /*0aa0*/  HFMA2.MMA R11, -RZ, RZ, 0, 2.384185791015625e-07 ;  /* 0x00000004ff0b7435 */ /* 0x000fe200000001ff */
[----:B------:R-:W-:-:S05]  /*0ab0*/  MOV R7, R8 ;  /* 0x0000000800077202 */ /* 0x000fca0000000f00 */
[----:B------:R-:W-:-:S04]  /*0ac0*/  FADD.FTZ R7, R4, R7 ;  /* 0x0000000704077221 */ /* 0x000fc80000010000 */
[----:B------:R-:W-:-:S07]  /*0ad0*/  IMAD.MOV.U32 R5, RZ, RZ, R7 ;  /* 0x000000ffff057224 */ /* 0x000fce00078e0007 */
[----:B------:R-:W-:Y:S05]  /*0ae0*/  WARPSYNC.COLLECTIVE R10, `(.L_x_426) ;  /* 0x000000000a087348 */ /* 0x000fea0003c00000 */
[----:B------:R0:W1:Y:S02]  /*0af0*/  SHFL.DOWN P0, R8, R5, R11, R12 ;  /* 0x0800000b05087389 */ /* 0x000064000000000c */
[----:B01----:R-:W-:Y:S01]  /*0b00*/  ENDCOLLECTIVE ;  /* 0x000000000000791b */ /* 0x003fe20003800000 */
.L_x_426:
[----:B------:R-:W-:Y:S02]  /*0b10*/  IMAD.MOV.U32 R11, RZ, RZ, 0x2 ;  /* 0x00000002ff0b7424 */ /* 0x000fe400078e00ff */
[----:B------:R-:W-:-:S04]  /*0b20*/  IMAD.MOV.U32 R6, RZ, RZ, R8 ;  /* 0x000000ffff067224 */ /* 0x000fc800078e0008 */
[----:B------:R-:W-:-:S05]  /*0b30*/  FADD.FTZ R6, R7, R6 ;  /* 0x0000000607067221 */ /* 0x000fca0000010000 */
[----:B------:R-:W-:-:S07]  /*0b40*/  MOV R5, R6 ;  /* 0x0000000600057202 */ /* 0x000fce0000000f00 */
[----:B------:R-:W-:Y:S05]  /*0b50*/  WARPSYNC.COLLECTIVE R10, `(.L_x_427) ;  /* 0x000000000a087348 */ /* 0x000fea0003c00000 */
[----:B------:R0:W1:Y:S02]  /*0b60*/  SHFL.DOWN P0, R8, R5, R11, R12 ;  /* 0x0800000b05087389 */ /* 0x000064000000000c */
[----:B01----:R-:W-:Y:S01]  /*0b70*/  ENDCOLLECTIVE ;  /* 0x000000000000791b */ /* 0x003fe20003800000 */
.L_x_427:
[----:B------:R-:W-:Y:S01]  /*0b80*/  HFMA2.MMA R11, -RZ, RZ, 0, 5.9604644775390625e-08 ;  /* 0x00000001ff0b7435 */ /* 0x000fe200000001ff */
[----:B------:R-:W-:-:S05]  /*0b90*/  MOV R9, R8 ;  /* 0x0000000800097202 */ /* 0x000fca0000000f00 */
[----:B------:R-:W-:-:S04]  /*0ba0*/  FADD.FTZ R9, R6, R9 ;  /* 0x0000000906097221 */ /* 0x000fc80000010000 */
[----:B------:R-:W-:-:S07]  /*0bb0*/  IMAD.MOV.U32 R5, RZ, RZ, R9 ;  /* 0x000000ffff057224 */ /* 0x000fce00078e0009 */
[----:B------:R-:W-:Y:S05]  /*0bc0*/  WARPSYNC.COLLECTIVE R10, `(.L_x_428) ;  /* 0x000000000a087348 */ /* 0x000fea0003c00000 */
[----:B------:R0:W1:Y:S02]  /*0bd0*/  SHFL.DOWN P0, R8, R5, R11, R12 ;  /* 0x0800000b05087389 */ /* 0x000064000000000c */
[----:B01----:R-:W-:Y:S01]  /*0be0*/  ENDCOLLECTIVE ;  /* 0x000000000000791b */ /* 0x003fe20003800000 */
.L_x_428:
[----:B------:R-:W-:Y:S05]  /*0bf0*/  BRA `(.L_x_429) ;  /* 0xfffffffc003c7947 */ /* 0x000fea000383ffff */
        .weak           $__internal_30_$__cuda_sm20_dsqrt_rn_f64_mediumpath_v1
        .type           $__internal_30_$__cuda_sm20_dsqrt_rn_f64_mediumpath_v1,@function
        .size           $__internal_30_$__cuda_sm20_dsqrt_rn_f64_mediumpath_v1,(.L_x_892 - $__internal_30_$__cuda_sm20_dsqrt_rn_f64_mediumpath_v1)
$__internal_30_$__cuda_sm20_dsqrt_rn_f64_mediumpath_v1:
        /* <DEDUP_REMOVED lines=11> */
.L_x_430:
        /* <DEDUP_REMOVED lines=24> */
.L_x_432:
[----:B------:R-:W-:-:S11]  /*0e30*/  DADD R6, R4, R4 ;  /* 0x0000000004067229 */ /* 0x000fd60000000004 */
.L_x_431:
[----:B------:R-:W-:Y:S01]  /*0e40*/  MOV R3, 0x0 ;  /* 0x0000000000037802 */ /* 0x000fe20000000f00 */
[----:B------:R-:W-:Y:S01]  /*0e50*/  IMAD.MOV.U32 R15, RZ, RZ, R7 ;  /* 0x000000ffff0f7224 */ /* 0x000fe200078e0007 */
[----:B------:R-:W-:Y:S02]  /*0e60*/  MOV R14, R6 ;  /* 0x00000006000e7202 */ /* 0x000fe40000000f00 */
[----:B------:R-:W-:Y:S05]  /*0e70*/  RET.REL.NODEC R2 `(_ZN2at6native55_GLOBAL__N__6c1c77d0_17_DistanceKernel_cu_7dd49032_293822pdist_kernel_cuda_implIfNS1_5distsIfE1pEEEvPT_PKS6_llS6_dd) ;  /* 0xfffffff002607950 */ /* 0x000fea0003c3ffff */
.L_x_433:
        /* <DEDUP_REMOVED lines=16> */
.L_x_892:


//--------------------- .text._ZN2at6native55_GLOBAL__N__6c1c77d0_17_DistanceKernel_cu_7dd49032_293822pdist_kernel_cuda_implIdNS1_5distsIdE3infEEEvPT_PKS6_llS6_dd --------------------------
	.section	.text._ZN2at6native55_GLOBAL__N__6c1c77d0_17_DistanceKernel_cu_7dd49032_293822pdist_kernel_cuda_implIdNS1_5distsIdE3infEEEvPT_PKS6_llS6_dd,"ax",@progbits
	.align	128
.text._ZN2at6native55_GLOBAL__N__6c1c77d0_17_DistanceKernel_cu_7dd49032_293822pdist_kernel_cuda_implIdNS1_5distsIdE3infEEEvPT_PKS6_llS6_dd:
        .type           _ZN2at6native55_GLOBAL__N__6c1c77d0_17_DistanceKernel_cu_7dd49032_293822pdist_kernel_cuda_implIdNS1_5distsIdE3infEEEvPT_PKS6_llS6_dd,@function
        .size           _ZN2at6native55_GLOBAL__N__6c1c77d0_17_DistanceKernel_cu_7dd49032_293822pdist_kernel_cuda_implIdNS1_5distsIdE3infEEEvPT_PKS6_llS6_dd,(.L_x_894 - _ZN2at6native55_GLOBAL__N__6c1c77d0_17_DistanceKernel_cu_7dd49032_293822pdist_kernel_cuda_implIdNS1_5distsIdE3infEEEvPT_PKS6_llS6_dd)
        .other          _ZN2at6native55_GLOBAL__N__6c1c77d0_17_DistanceKernel_cu_7dd49032_293822pdist_kernel_cuda_implIdNS1_5distsIdE3infEEEvPT_PKS6_llS6_dd,@"STO_CUDA_ENTRY STV_DEFAULT"
_ZN2at6native55_GLOBAL__N__6c1c77d0_17_DistanceKernel_cu_7dd49032_293822pdist_kernel_cuda_implIdNS1_5distsIdE3infEEEvPT_PKS6_llS6_dd:
        /* <DEDUP_REMOVED lines=23> */
[----:B------:R-:W-:Y:S05]  /*0170*/  CALL.REL.NOINC `($__internal_31_$__cuda_sm20_dsqrt_rn_f64_mediumpath_v1) ;  /* 0x0000000c00907944 */ /* 0x000fea0003c00000 */
.L_x_434:
        /* <DEDUP_REMOVED lines=15> */
[----:B------:R-:W-:Y:S01]  /*0270*/  IMAD.IADD R13, R5, 0x1, R9 ;  /* 0x00000001050d7824 */ /* 0x000fe200078e0209 */
[----:B------:R-:W-:-:S04]  /*0280*/  CS2R R8, SRZ ;  /* 0x0000000000087805 */ /* 0x000fc8000001ff00 */
        /* <DEDUP_REMOVED lines=12> */
[----:B------:R-:W-:-:S04]  /*0350*/  IMAD.WIDE.U32 R8, R17, UR6, R8 ;  /* 0x0000000611087c25 */ /* 0x000fc8000f8e0008 */
[----:B------:R-:W-:Y:S02]  /*0360*/  IMAD.X R0, RZ, RZ, R7, P1 ;  /* 0x000000ffff007224 */ /* 0x000fe400008e0607 */
[----:B------:R-:W-:Y:S01]  /*0370*/  IMAD R10, R10, UR6, RZ ;  /* 0x000000060a0a7c24 */ /* 0x000fe2000f8e02ff */
[----:B------:R-:W0:Y:S02]  /*0380*/  LDC R7, c[0x0][RZ] ;  /* 0x00000000ff077b82 */ /* 0x000e240000000800 */
[----:B------:R-:W-:Y:S01]  /*0390*/  SHF.R.U64 R5, R5, 0x1, R0 ;  /* 0x0000000105057819 */ /* 0x000fe20000001200 */
[----:B------:R-:W-:Y:S01]  /*03a0*/  IMAD R10, R17, UR7, R10 ;  /* 0x00000007110a7c24 */ /* 0x000fe2000f8e020a */
[----:B------:R-:W-:Y:S01]  /*03b0*/  SHF.R.U32.HI R15, RZ, 0x1, R0 ;  /* 0x00000001ff0f7819 */ /* 0x000fe20000011600 */
[----:B------:R-:W-:Y:S01]  /*03c0*/  ULDC.64 UR6, c[0x0][0x218] ;  /* 0x0000860000067ab9 */ /* 0x000fe20000000a00 */
[----:B------:R-:W-:-:S04]  /*03d0*/  IADD3 R5, P0, R5, R8, RZ ;  /* 0x0000000805057210 */ /* 0x000fc80007f1e0ff */
[----:B------:R-:W-:Y:S02]  /*03e0*/  IADD3.X R8, R15, R9, R10, P0, !PT ;  /* 0x000000090f087210 */ /* 0x000fe400007fe40a */
[----:B------:R-:W-:-:S03]  /*03f0*/  LEA R10, P0, R6, UR6, 0x3 ;  /* 0x00000006060a7c11 */ /* 0x000fc6000f8018ff */
[----:B------:R-:W-:Y:S01]  /*0400*/  IMAD R0, R8, UR4, RZ ;  /* 0x0000000408007c24 */ /* 0x000fe2000f8e02ff */
[----:B------:R-:W-:Y:S01]  /*0410*/  LEA.HI.X R11, R6, UR7, R11, 0x3, P0 ;  /* 0x00000007060b7c11 */ /* 0x000fe200080f1c0b */
[----:B------:R-:W-:-:S04]  /*0420*/  IMAD.WIDE.U32 R8, R5, UR4, R2 ;  /* 0x0000000405087c25 */ /* 0x000fc8000f8e0002 */
[----:B------:R-:W-:Y:S01]  /*0430*/  IMAD R15, R5, UR5, R0 ;  /* 0x00000005050f7c24 */ /* 0x000fe2000f8e0200 */
[----:B------:R-:W-:Y:S02]  /*0440*/  LEA R0, P1, R8, UR6, 0x3 ;  /* 0x0000000608007c11 */ /* 0x000fe4000f8218ff */
[C---:B------:R-:W-:Y:S01]  /*0450*/  LEA R5, P2, R4.reuse, UR6, 0x3 ;  /* 0x0000000604057c11 */ /* 0x040fe2000f8418ff */
[----:B------:R-:W-:Y:S01]  /*0460*/  IMAD.IADD R15, R9, 0x1, R15 ;  /* 0x00000001090f7824 */ /* 0x000fe200078e020f */
[----:B0-----:R-:W-:Y:S01]  /*0470*/  SHF.R.S32.HI R6, RZ, 0x1f, R7 ;  /* 0x0000001fff067819 */ /* 0x001fe20000011407 */
[----:B------:R-:W-:Y:S01]  /*0480*/  IMAD.SHL.U32 R17, R7, 0x8, RZ ;  /* 0x0000000807117824 */ /* 0x000fe200078e00ff */
[----:B------:R-:W-:Y:S02]  /*0490*/  LEA.HI.X R4, R4, UR7, R13, 0x3, P2 ;  /* 0x0000000704047c11 */ /* 0x000fe400090f1c0d */
[----:B------:R-:W-:Y:S02]  /*04a0*/  LEA.HI.X R15, R8, UR7, R15, 0x3, P1 ;  /* 0x00000007080f7c11 */ /* 0x000fe400088f1c0f */
[----:B------:R-:W-:-:S02]  /*04b0*/  CS2R R8, SRZ ;  /* 0x0000000000087805 */ /* 0x000fc4000001ff00 */
[----:B------:R-:W-:-:S07]  /*04c0*/  SHF.L.U64.HI R16, R7, 0x3, R6 ;  /* 0x0000000307107819 */ /* 0x000fce0000010206 */
.L_x_437:
[----:B------:R-:W-:Y:S01]  /*04d0*/  IMAD.MOV.U32 R14, RZ, RZ, R0 ;  /* 0x000000ffff0e7224 */ /* 0x000fe200078e0000 */
[----:B------:R0:W2:Y:S04]  /*04e0*/  LDG.E.64 R12, desc[UR8][R10.64] ;  /* 0x000000080a0c7981 */ /* 0x0000a8000c1e1b00 */
[----:B------:R1:W2:Y:S01]  /*04f0*/  LDG.E.64 R6, desc[UR8][R14.64] ;  /* 0x000000080e067981 */ /* 0x0002a2000c1e1b00 */
[----:B0-----:R-:W-:-:S05]  /*0500*/  IADD3 R10, P0, R10, R17, RZ ;  /* 0x000000110a0a7210 */ /* 0x001fca0007f1e0ff */
[----:B------:R-:W-:Y:S01]  /*0510*/  IMAD.X R11, R11, 0x1, R16, P0 ;  /* 0x000000010b0b7824 */ /* 0x000fe200000e0610 */
[----:B------:R-:W-:-:S04]  /*0520*/  ISETP.GE.U32.AND P0, PT, R10, R5, PT ;  /* 0x000000050a00720c */ /* 0x000fc80003f06070 */
[----:B------:R-:W-:Y:S02]  /*0530*/  ISETP.GE.U32.AND.EX P0, PT, R11, R4, PT, P0 ;  /* 0x000000040b00720c */ /* 0x000fe40003f06100 */
[----:B------:R-:W-:-:S05]  /*0540*/  IADD3 R0, P2, R0, R17, RZ ;  /* 0x0000001100007210 */ /* 0x000fca0007f5e0ff */
[----:B-1----:R-:W-:Y:S01]  /*0550*/  IMAD.X R15, R15, 0x1, R16, P2 ;  /* 0x000000010f0f7824 */ /* 0x002fe200010e0610 */
[----:B--2---:R-:W-:-:S08]  /*0560*/  DADD R6, -R6, R12 ;  /* 0x0000000006067229 */ /* 0x004fd0000000010c */
[--C-:B------:R-:W-:Y:S02]  /*0570*/  DADD R12, -RZ, |R6|.reuse ;  /* 0x00000000ff0c7229 */ /* 0x100fe40000000506 */
[----:B------:R-:W-:-:S08]  /*0580*/  DSETP.GEU.AND P1, PT, R8, |R6|, PT ;  /* 0x400000060800722a */ /* 0x000fd00003f2e000 */
[----:B------:R-:W-:Y:S02]  /*0590*/  FSEL R8, R12, R8, !P1 ;  /* 0x000000080c087208 */ /* 0x000fe40004800000 */
[----:B------:R-:W-:Y:S01]  /*05a0*/  FSEL R9, R13, R9, !P1 ;  /* 0x000000090d097208 */ /* 0x000fe20004800000 */
[----:B------:R-:W-:Y:S06]  /*05b0*/  @!P0 BRA `(.L_x_437) ;  /* 0xfffffffc00c48947 */ /* 0x000fec000383ffff */
.L_x_436:
[----:B------:R-:W-:Y:S05]  /*05c0*/  BSYNC B0 ;  /* 0x0000000000007941 */ /* 0x000fea0003800000 */
.L_x_435:
[----:B------:R-:W-:Y:S01]  /*05d0*/  SHFL.DOWN PT, R5, R9, 0x10, 0x1f ;  /* 0x0a001f0009057f89 */ /* 0x000fe200000e0000 */
[----:B------:R-:W-:Y:S01]  /*05e0*/  ULDC UR4, c[0x0][0x0] ;  /* 0x0000000000047ab9 */ /* 0x000fe20000000800 */
[----:B------:R-:W-:Y:S01]  /*05f0*/  BSSY B0, `(.L_x_438) ;  /* 0x000004c000007945 */ /* 0x000fe20003800000 */
[----:B------:R-:W-:Y:S01]  /*0600*/  USHF.R.U32.HI UR4, URZ, 0x5, UR4 ;  /* 0x000000053f047899 */ /* 0x000fe20008011604 */
[----:B------:R-:W0:Y:S01]  /*0610*/  SHFL.DOWN PT, R4, R8, 0x10, 0x1f ;  /* 0x0a001f0008047f89 */ /* 0x000e2200000e0000 */
[----:B------:R-:W-:Y:S06]  /*0620*/  BAR.SYNC.DEFER_BLOCKING 0x0 ;  /* 0x0000000000007b1d */ /* 0x000fec0000010000 */
[----:B0-----:R-:W-:-:S06]  /*0630*/  DSETP.GEU.AND P0, PT, R8, R4, PT ;  /* 0x000000040800722a */ /* 0x001fcc0003f0e000 */
[----:B------:R-:W-:Y:S02]  /*0640*/  FSEL R7, R5, R9, !P0 ;  /* 0x0000000905077208 */ /* 0x000fe40004000000 */
[----:B------:R-:W-:-:S03]  /*0650*/  FSEL R6, R4, R8, !P0 ;  /* 0x0000000804067208 */ /* 0x000fc60004000000 */
[----:B------:R-:W-:Y:S04]  /*0660*/  SHFL.DOWN PT, R5, R7, 0x8, 0x1f ;  /* 0x09001f0007057f89 */ /* 0x000fe800000e0000 */
[----:B------:R-:W0:Y:S02]  /*0670*/  SHFL.DOWN PT, R4, R6, 0x8, 0x1f ;  /* 0x09001f0006047f89 */ /* 0x000e2400000e0000 */
[----:B0-----:R-:W-:-:S06]  /*0680*/  DSETP.GEU.AND P0, PT, R6, R4, PT ;  /* 0x000000040600722a */ /* 0x001fcc0003f0e000 */
[----:B------:R-:W-:Y:S02]  /*0690*/  FSEL R11, R5, R7, !P0 ;  /* 0x00000007050b7208 */ /* 0x000fe40004000000 */
[----:B------:R-:W-:Y:S02]  /*06a0*/  FSEL R10, R4, R6, !P0 ;  /* 0x00000006040a7208 */ /* 0x000fe40004000000 */
[----:B------:R-:W-:Y:S01]  /*06b0*/  SHF.R.S32.HI R7, RZ, 0x1f, R2 ;  /* 0x0000001fff077819 */ /* 0x000fe20000011402 */
[----:B------:R-:W-:Y:S03]  /*06c0*/  SHFL.DOWN PT, R5, R11, 0x4, 0x1f ;  /* 0x08801f000b057f89 */ /* 0x000fe600000e0000 */
[----:B------:R-:W-:Y:S01]  /*06d0*/  LEA.HI R0, R7, R2, RZ, 0x5 ;  /* 0x0000000207007211 */ /* 0x000fe200078f28ff */
[----:B------:R-:W0:Y:S03]  /*06e0*/  SHFL.DOWN PT, R4, R10, 0x4, 0x1f ;  /* 0x08801f000a047f89 */ /* 0x000e2600000e0000 */
[----:B------:R-:W-:Y:S01]  /*06f0*/  LOP3.LUT R7, R0, 0xffffffe0, RZ, 0xc0, !PT ;  /* 0xffffffe000077812 */ /* 0x000fe200078ec0ff */
[----:B0-----:R-:W-:-:S06]  /*0700*/  DSETP.GEU.AND P0, PT, R10, R4, PT ;  /* 0x000000040a00722a */ /* 0x001fcc0003f0e000 */
[----:B------:R-:W-:Y:S01]  /*0710*/  FSEL R9, R5, R11, !P0 ;  /* 0x0000000b05097208 */ /* 0x000fe20004000000 */
[----:B------:R-:W-:Y:S01]  /*0720*/  IMAD.IADD R11, R2, 0x1, -R7 ;  /* 0x00000001020b7824 */ /* 0x000fe200078e0a07 */
[----:B------:R-:W-:Y:S02]  /*0730*/  FSEL R8, R4, R10, !P0 ;  /* 0x0000000a04087208 */ /* 0x000fe40004000000 */
[----:B------:R-:W-:Y:S01]  /*0740*/  ISETP.GE.AND P0, PT, R2, UR4, PT ;  /* 0x0000000402007c0c */ /* 0x000fe2000bf06270 */
[----:B------:R-:W-:Y:S01]  /*0750*/  SHFL.DOWN PT, R5, R9, 0x2, 0x1f ;  /* 0x08401f0009057f89 */ /* 0x000fe200000e0000 */
[----:B------:R-:W-:-:S03]  /*0760*/  ISETP.NE.AND P1, PT, R11, RZ, PT ;  /* 0x000000ff0b00720c */ /* 0x000fc60003f25270 */
[----:B------:R-:W0:Y:S08]  /*0770*/  SHFL.DOWN PT, R4, R8, 0x2, 0x1f ;  /* 0x08401f0008047f89 */ /* 0x000e3000000e0000 */
[----:B------:R-:W1:Y:S02]  /*0780*/  @!P0 S2R R10, SR_CgaCtaId ;  /* 0x00000000000a8919 */ /* 0x000e640000008800 */
[----:B------:R-:W-:Y:S01]  /*0790*/  @!P1 SHF.R.S32.HI R0, RZ, 0x5, R0 ;  /* 0x00000005ff009819 */ /* 0x000fe20000011400 */
[----:B------:R-:W2:Y:S01]  /*07a0*/  @!P1 S2R R13, SR_CgaCtaId ;  /* 0x00000000000d9919 */ /* 0x000ea20000008800 */
[----:B0-----:R-:W-:-:S06]  /*07b0*/  DSETP.GEU.AND P2, PT, R8, R4, PT ;  /* 0x000000040800722a */ /* 0x001fcc0003f4e000 */
[----:B------:R-:W-:Y:S02]  /*07c0*/  FSEL R7, R5, R9, !P2 ;  /* 0x0000000905077208 */ /* 0x000fe40005000000 */
[----:B------:R-:W-:Y:S02]  /*07d0*/  FSEL R6, R4, R8, !P2 ;  /* 0x0000000804067208 */ /* 0x000fe40005000000 */
[----:B------:R-:W-:Y:S01]  /*07e0*/  @!P1 MOV R8, 0x400 ;  /* 0x0000040000089802 */ /* 0x000fe20000000f00 */
[----:B------:R-:W-:Y:S01]  /*07f0*/  SHFL.DOWN PT, R5, R7, 0x1, 0x1f ;  /* 0x08201f0007057f89 */ /* 0x000fe200000e0000 */
[----:B------:R-:W-:-:S03]  /*0800*/  @!P0 MOV R9, 0x400 ;  /* 0x0000040000098802 */ /* 0x000fc60000000f00 */
[----:B------:R-:W0:Y:S01]  /*0810*/  SHFL.DOWN PT, R4, R6, 0x1, 0x1f ;  /* 0x08201f0006047f89 */ /* 0x000e2200000e0000 */
[----:B-1----:R-:W-:Y:S02]  /*0820*/  @!P0 LEA R10, R10, R9, 0x18 ;  /* 0x000000090a0a8211 */ /* 0x002fe400078ec0ff */
[----:B--2---:R-:W-:-:S03]  /*0830*/  @!P1 LEA R13, R13, R8, 0x18 ;  /* 0x000000080d0d9211 */ /* 0x004fc600078ec0ff */
[----:B------:R-:W-:Y:S02]  /*0840*/  @!P0 IMAD R11, R11, 0x8, R10 ;  /* 0x000000080b0b8824 */ /* 0x000fe400078e020a */
[----:B------:R-:W-:Y:S02]  /*0850*/  @!P1 IMAD R13, R0, 0x8, R13 ;  /* 0x00000008000d9824 */ /* 0x000fe400078e020d */
[----:B------:R-:W-:Y:S01]  /*0860*/  VIADD R0, R2, 0x1f ;  /* 0x0000001f02007836 */ /* 0x000fe20000000000 */
[----:B0-----:R-:W-:-:S06]  /*0870*/  DSETP.GEU.AND P2, PT, R6, R4, PT ;  /* 0x000000040600722a */ /* 0x001fcc0003f4e000 */
[----:B------:R-:W-:Y:S02]  /*0880*/  FSEL R8, R4, R6, !P2 ;  /* 0x0000000604087208 */ /* 0x000fe40005000000 */
[----:B------:R-:W-:Y:S02]  /*0890*/  FSEL R9, R5, R7, !P2 ;  /* 0x0000000705097208 */ /* 0x000fe40005000000 */
[----:B------:R-:W-:-:S03]  /*08a0*/  CS2R R4, SRZ ;  /* 0x0000000000047805 */ /* 0x000fc6000001ff00 */
[----:B------:R0:W-:Y:S01]  /*08b0*/  @!P1 STS.64 [R13], R8 ;  /* 0x000000080d009388 */ /* 0x0001e20000000a00 */
[----:B------:R-:W-:Y:S06]  /*08c0*/  BAR.SYNC.DEFER_BLOCKING 0x0 ;  /* 0x0000000000007b1d */ /* 0x000fec0000010000 */
[----:B------:R0:W1:Y:S01]  /*08d0*/  @!P0 LDS.64 R4, [R11] ;  /* 0x000000000b048984 */ /* 0x0000620000000a00 */
[----:B------:R-:W-:-:S13]  /*08e0*/  ISETP.GT.U32.AND P0, PT, R0, 0x3e, PT ;  /* 0x0000003e0000780c */ /* 0x000fda0003f04070 */
[----:B0-----:R-:W-:Y:S05]  /*08f0*/  @P0 BRA `(.L_x_439) ;  /* 0x00000000006c0947 */ /* 0x001fea0003800000 */
[----:B------:R-:W-:-:S03]  /*0900*/  UMOV UR4, 0xffffffff ;  /* 0xffffffff00047882 */ /* 0x000fc60000000000 */
[----:B------:R-:W-:Y:S05]  /*0910*/  BRA.DIV UR4, `(.L_x_440) ;  /* 0x0000000204907947 */ /* 0x000fea000b800000 */
[----:B-1----:R-:W-:Y:S04]  /*0920*/  SHFL.DOWN PT, R7, R5, 0x10, 0x1f ;  /* 0x0a001f0005077f89 */ /* 0x002fe800000e0000 */
[----:B------:R-:W0:Y:S02]  /*0930*/  SHFL.DOWN PT, R6, R4, 0x10, 0x1f ;  /* 0x0a001f0004067f89 */ /* 0x000e2400000e0000 */
[----:B0-----:R-:W-:-:S06]  /*0940*/  DSETP.GEU.AND P0, PT, R4, R6, PT ;  /* 0x000000060400722a */ /* 0x001fcc0003f0e000 */
[----:B------:R-:W-:Y:S02]  /*0950*/  FSEL R7, R7, R5, !P0 ;  /* 0x0000000507077208 */ /* 0x000fe40004000000 */
[----:B------:R-:W-:-:S03]  /*0960*/  FSEL R6, R6, R4, !P0 ;  /* 0x0000000406067208 */ /* 0x000fc60004000000 */
[----:B------:R-:W-:Y:S04]  /*0970*/  SHFL.DOWN PT, R5, R7, 0x8, 0x1f ;  /* 0x09001f0007057f89 */ /* 0x000fe800000e0000 */
        /* <DEDUP_REMOVED lines=14> */
[----:B------:R0:W1:Y:S04]  /*0a60*/  SHFL.DOWN PT, R5, R7, 0x1, 0x1f ;  /* 0x08201f0007057f89 */ /* 0x00006800000e0000 */
[----:B------:R0:W2:Y:S02]  /*0a70*/  SHFL.DOWN PT, R4, R6, 0x1, 0x1f ;  /* 0x08201f0006047f89 */ /* 0x0000a400000e0000 */
.L_x_451:
[----:B-12---:R-:W-:-:S06]  /*0a80*/  DSETP.GEU.AND P0, PT, R6, R4, PT ;  /* 0x000000040600722a */ /* 0x006fcc0003f0e000 */
[----:B------:R-:W-:Y:S02]  /*0a90*/  FSEL R4, R4, R6, !P0 ;  /* 0x0000000604047208 */ /* 0x000fe40004000000 */
[----:B------:R-:W-:-:S07]  /*0aa0*/  FSEL R5, R5, R7, !P0 ;  /* 0x0000000705057208 */ /* 0x000fce0004000000 */
.L_x_439:
[----:B------:R-:W-:Y:S05]  /*0ab0*/  BSYNC B0 ;  /* 0x0000000000007941 */ /* 0x000fea0003800000 */
.L_x_438:
[----:B------:R-:W-:-:S13]  /*0ac0*/  ISETP.NE.AND P0, PT, R2, RZ, PT ;  /* 0x000000ff0200720c */ /* 0x000fda0003f05270 */
[----:B------:R-:W-:Y:S05]  /*0ad0*/  @P0 EXIT ;  /* 0x000000000000094d */ /* 0x000fea0003800000 */
[----:B------:R-:W2:Y:S01]  /*0ae0*/  S2UR UR6, SR_CTAID.X ;  /* 0x00000000000679c3 */ /* 0x000ea20000002500 */
[----:B------:R-:W-:Y:S02]  /*0af0*/  ULDC.64 UR4, c[0x0][0x210] ;  /* 0x0000840000047ab9 */ /* 0x000fe40000000a00 */
[----:B--2---:R-:W-:-:S04]  /*0b00*/  ULEA UR4, UP0, UR6, UR4, 0x3 ;  /* 0x0000000406047291 */ /* 0x004fc8000f80183f */
[----:B------:R-:W-:Y:S02]  /*0b10*/  ULEA.HI.X UR5, UR6, UR5, URZ, 0x3, UP0 ;  /* 0x0000000506057291 */ /* 0x000fe400080f1c3f */
[----:B------:R-:W-:-:S04]  /*0b20*/  IMAD.U32 R2, RZ, RZ, UR4 ;  /* 0x00000004ff027e24 */ /* 0x000fc8000f8e00ff */
[----:B------:R-:W-:-:S05]  /*0b30*/  IMAD.U32 R3, RZ, RZ, UR5 ;  /* 0x00000005ff037e24 */ /* 0x000fca000f8e00ff */
[----:B-1----:R-:W-:Y:S01]  /*0b40*/  STG.E.64 desc[UR8][R2.64], R4 ;  /* 0x0000000402007986 */ /* 0x002fe2000c101b08 */
[----:B------:R-:W-:Y:S05]  /*0b50*/  EXIT ;  /* 0x000000000000794d */ /* 0x000fea0003800000 */
.L_x_440:
[----:B-1----:R-:W-:Y:S02]  /*0b60*/  IMAD.MOV.U32 R9, RZ, RZ, R5 ;  /* 0x000000ffff097224 */ /* 0x002fe400078e0005 */
[----:B------:R-:W-:Y:S02]  /*0b70*/  IMAD.MOV.U32 R10, RZ, RZ, 0x10 ;  /* 0x00000010ff0a7424 */ /* 0x000fe400078e00ff */
[----:B------:R-:W-:Y:S02]  /*0b80*/  IMAD.MOV.U32 R11, RZ, RZ, 0x1f ;  /* 0x0000001fff0b7424 */ /* 0x000fe400078e00ff */
[----:B------:R-:W-:-:S07]  /*0b90*/  IMAD.MOV.U32 R0, RZ, RZ, -0x1 ;  /* 0xffffffffff007424 */ /* 0x000fce00078e00ff */
[----:B------:R-:W-:Y:S05]  /*0ba0*/  WARPSYNC.COLLECTIVE R0, `(.L_x_441) ;  /* 0x0000000000087348 */ /* 0x000fea0003c00000 */
[----:B------:R0:W1:Y:S02]  /*0bb0*/  SHFL.DOWN P0, R8, R9, R10, R11 ;  /* 0x0800000a09087389 */ /* 0x000064000000000b */
[----:B01----:R-:W-:Y:S01]  /*0bc0*/  ENDCOLLECTIVE ;  /* 0x000000000000791b */ /* 0x003fe20003800000 */
.L_x_441:
[----:B------:R-:W-:Y:S02]  /*0bd0*/  IMAD.MOV.U32 R9, RZ, RZ, R4 ;  /* 0x000000ffff097224 */ /* 0x000fe400078e0004 */
[----:B------:R-:W-:-:S07]  /*0be0*/  IMAD.MOV.U32 R7, RZ, RZ, R8 ;  /* 0x000000ffff077224 */ /* 0x000fce00078e0008 */
[----:B------:R-:W-:Y:S05]  /*0bf0*/  WARPSYNC.COLLECTIVE R0, `(.L_x_442) ;  /* 0x0000000000087348 */ /* 0x000fea0003c00000 */
[----:B------:R0:W1:Y:S02]  /*0c00*/  SHFL.DOWN P0, R8, R9, R10, R11 ;  /* 0x0800000a09087389 */ /* 0x000064000000000b */
[----:B01----:R-:W-:Y:S01]  /*0c10*/  ENDCOLLECTIVE ;  /* 0x000000000000791b */ /* 0x003fe20003800000 */
.L_x_442:
[----:B------:R-:W-:Y:S02]  /*0c20*/  IMAD.MOV.U32 R10, RZ, RZ, 0x8 ;  /* 0x00000008ff0a7424 */ /* 0x000fe400078e00ff */
[----:B------:R-:W-:-:S06]  /*0c30*/  IMAD.MOV.U32 R6, RZ, RZ, R8 ;  /* 0x000000ffff067224 */ /* 0x000fcc00078e0008 */
[----:B------:R-:W-:-:S06]  /*0c40*/  DSETP.GEU.AND P0, PT, R4, R6, PT ;  /* 0x000000060400722a */ /* 0x000fcc0003f0e000 */
[----:B------:R-:W-:Y:S02]  /*0c50*/  FSEL R7, R7, R5, !P0 ;  /* 0x0000000507077208 */ /* 0x000fe40004000000 */
[----:B------:R-:W-:-:S03]  /*0c60*/  FSEL R6, R6, R4, !P0 ;  /* 0x0000000406067208 */ /* 0x000fc60004000000 */
[----:B------:R-:W-:-:S07]  /*0c70*/  IMAD.MOV.U32 R9, RZ, RZ, R7 ;  /* 0x000000ffff097224 */ /* 0x000fce00078e0007 */
[----:B------:R-:W-:Y:S05]  /*0c80*/  WARPSYNC.COLLECTIVE R0, `(.L_x_443) ;  /* 0x0000000000087348 */ /* 0x000fea0003c00000 */
[----:B------:R0:W1:Y:S02]  /*0c90*/  SHFL.DOWN P0, R8, R9, R10, R11 ;  /* 0x0800000a09087389 */ /* 0x000064000000000b */
[----:B01----:R-:W-:Y:S01]  /*0ca0*/  ENDCOLLECTIVE ;  /* 0x000000000000791b */ /* 0x003fe20003800000 */
.L_x_443:
[----:B------:R-:W-:Y:S02]  /*0cb0*/  IMAD.MOV.U32 R9, RZ, RZ, R6 ;  /* 0x000000ffff097224 */ /* 0x000fe400078e0006 */
[----:B------:R-:W-:-:S07]  /*0cc0*/  IMAD.MOV.U32 R5, RZ, RZ, R8 ;  /* 0x000000ffff057224 */ /* 0x000fce00078e0008 */
[----:B------:R-:W-:Y:S05]  /*0cd0*/  WARPSYNC.COLLECTIVE R0, `(.L_x_444) ;  /* 0x0000000000087348 */ /* 0x000fea0003c00000 */
[----:B------:R0:W1:Y:S02]  /*0ce0*/  SHFL.DOWN P0, R8, R9, R10, R11 ;  /* 0x0800000a09087389 */ /* 0x000064000000000b */
[----:B01----:R-:W-:Y:S01]  /*0cf0*/  ENDCOLLECTIVE ;  /* 0x000000000000791b */ /* 0x003fe20003800000 */
.L_x_444:
        /* <DEDUP_REMOVED lines=9> */
.L_x_445:
[----:B------:R-:W-:Y:S02]  /*0d90*/  IMAD.MOV.U32 R9, RZ, RZ, R6 ;  /* 0x000000ffff097224 */ /* 0x000fe400078e0006 */
[----:B------:R-:W-:-:S07]  /*0da0*/  IMAD.MOV.U32 R5, RZ, RZ, R8 ;  /* 0x000000ffff057224 */ /* 0x000fce00078e0008 */
[----:B------:R-:W-:Y:S05]  /*0db0*/  WARPSYNC.COLLECTIVE R0, `(.L_x_446) ;  /* 0x0000000000087348 */ /* 0x000fea0003c00000 */
[----:B------:R0:W1:Y:S02]  /*0dc0*/  SHFL.DOWN P0, R8, R9, R10, R11 ;  /* 0x0800000a09087389 */ /* 0x000064000000000b */
[----:B01----:R-:W-:Y:S01]  /*0dd0*/  ENDCOLLECTIVE ;  /* 0x000000000000791b */ /* 0x003fe20003800000 */
.L_x_446:
        /* <DEDUP_REMOVED lines=9> */
.L_x_447:
[----:B------:R-:W-:Y:S02]  /*0e70*/  IMAD.MOV.U32 R9, RZ, RZ, R6 ;  /* 0x000000ffff097224 */ /* 0x000fe400078e0006 */
[----:B------:R-:W-:-:S07]  /*0e80*/  IMAD.MOV.U32 R5, RZ, RZ, R8 ;  /* 0x000000ffff057224 */ /* 0x000fce00078e0008 */
[----:B------:R-:W-:Y:S05]  /*0e90*/  WARPSYNC.COLLECTIVE R0, `(.L_x_448) ;  /* 0x0000000000087348 */ /* 0x000fea0003c00000 */
[----:B------:R0:W1:Y:S02]  /*0ea0*/  SHFL.DOWN P0, R8, R9, R10, R11 ;  /* 0x0800000a09087389 */ /* 0x000064000000000b */
[----:B01----:R-:W-:Y:S01]  /*0eb0*/  ENDCOLLECTIVE ;  /* 0x000000000000791b */ /* 0x003fe20003800000 */
.L_x_448:
        /* <DEDUP_REMOVED lines=9> */
.L_x_449:
[----:B------:R-:W-:Y:S02]  /*0f50*/  IMAD.MOV.U32 R9, RZ, RZ, R6 ;  /* 0x000000ffff097224 */ /* 0x000fe400078e0006 */
[----:B------:R-:W-:-:S07]  /*0f60*/  IMAD.MOV.U32 R5, RZ, RZ, R8 ;  /* 0x000000ffff057224 */ /* 0x000fce00078e0008 */
[----:B------:R-:W-:Y:S05]  /*0f70*/  WARPSYNC.COLLECTIVE R0, `(.L_x_450) ;  /* 0x0000000000087348 */ /* 0x000fea0003c00000 */
[----:B------:R0:W1:Y:S02]  /*0f80*/  SHFL.DOWN P0, R8, R9, R10, R11 ;  /* 0x0800000a09087389 */ /* 0x000064000000000b */
[----:B01----:R-:W-:Y:S01]  /*0f90*/  ENDCOLLECTIVE ;  /* 0x000000000000791b */ /* 0x003fe20003800000 */
.L_x_450:
[----:B------:R-:W-:Y:S01]  /*0fa0*/  IMAD.MOV.U32 R4, RZ, RZ, R8 ;  /* 0x000000ffff047224 */ /* 0x000fe200078e0008 */
[----:B------:R-:W-:Y:S06]  /*0fb0*/  BRA `(.L_x_451) ;  /* 0xfffffff800b07947 */ /* 0x000fec000383ffff */
        .weak           $__internal_31_$__cuda_sm20_dsqrt_rn_f64_mediumpath_v1
        .type           $__internal_31_$__cuda_sm20_dsqrt_rn_f64_mediumpath_v1,@function
        .size           $__internal_31_$__cuda_sm20_dsqrt_rn_f64_mediumpath_v1,(.L_x_894 - $__internal_31_$__cuda_sm20_dsqrt_rn_f64_mediumpath_v1)
$__internal_31_$__cuda_sm20_dsqrt_rn_f64_mediumpath_v1:
        /* <DEDUP_REMOVED lines=11> */
.L_x_452:
        /* <DEDUP_REMOVED lines=24> */
.L_x_454:
[----:B------:R-:W-:-:S11]  /*11f0*/  DADD R6, R4, R4 ;  /* 0x0000000004067229 */ /* 0x000fd60000000004 */
.L_x_453:
[----:B------:R-:W-:Y:S02]  /*1200*/  IMAD.MOV.U32 R3, RZ, RZ, 0x0 ;  /* 0x00000000ff037424 */ /* 0x000fe400078e00ff */
[----:B------:R-:W-:Y:S02]  /*1210*/  IMAD.MOV.U32 R14, RZ, RZ, R6 ;  /* 0x000000ffff0e7224 */ /* 0x000fe400078e0006 */
[----:B------:R-:W-:Y:S01]  /*1220*/  IMAD.MOV.U32 R15, RZ, RZ, R7 ;  /* 0x000000ffff0f7224 */ /* 0x000fe200078e0007 */
[----:B------:R-:W-:Y:S06]  /*1230*/  RET.REL.NODEC R2 `(_ZN2at6native55_GLOBAL__N__6c1c77d0_17_DistanceKernel_cu_7dd49032_293822pdist_kernel_cuda_implIdNS1_5distsIdE3infEEEvPT_PKS6_llS6_dd) ;  /* 0xffffffec02707950 */ /* 0x000fec0003c3ffff */
.L_x_455:
        /* <DEDUP_REMOVED lines=12> */
.L_x_894:


//--------------------- .text._ZN2at6native55_GLOBAL__N__6c1c77d0_17_DistanceKernel_cu_7dd49032_293822pdist_kernel_cuda_implIdNS1_5distsIdE3twoEEEvPT_PKS6_llS6_dd --------------------------
	.section	.text._ZN2at6native55_GLOBAL__N__6c1c77d0_17_DistanceKernel_cu_7dd49032_293822pdist_kernel_cuda_implIdNS1_5distsIdE3twoEEEvPT_PKS6_llS6_dd,"ax",@progbits
	.align	128
.text._ZN2at6native55_GLOBAL__N__6c1c77d0_17_DistanceKernel_cu_7dd49032_293822pdist_kernel_cuda_implIdNS1_5distsIdE3twoEEEvPT_PKS6_llS6_dd:
        .type           _ZN2at6native55_GLOBAL__N__6c1c77d0_17_DistanceKernel_cu_7dd49032_293822pdist_kernel_cuda_implIdNS1_5distsIdE3twoEEEvPT_PKS6_llS6_dd,@function
        .size           _ZN2at6native55_GLOBAL__N__6c1c77d0_17_DistanceKernel_cu_7dd49032_293822pdist_kernel_cuda_implIdNS1_5distsIdE3twoEEEvPT_PKS6_llS6_dd,(.L_x_896 - _ZN2at6native55_GLOBAL__N__6c1c77d0_17_DistanceKernel_cu_7dd49032_293822pdist_kernel_cuda_implIdNS1_5distsIdE3twoEEEvPT_PKS6_llS6_dd)
        .other          _ZN2at6native55_GLOBAL__N__6c1c77d0_17_DistanceKernel_cu_7dd49032_293822pdist_kernel_cuda_implIdNS1_5distsIdE3twoEEEvPT_PKS6_llS6_dd,@"STO_CUDA_ENTRY STV_DEFAULT"
_ZN2at6native55_GLOBAL__N__6c1c77d0_17_DistanceKernel_cu_7dd49032_293822pdist_kernel_cuda_implIdNS1_5distsIdE3twoEEEvPT_PKS6_llS6_dd:
[----:B------:R-:W-:Y:S01]  /*0000*/  LDC R1, c[0x0][0x28] ;  /* 0x00000a00ff017b82 */ /* 0x000fe20000000800 */
[----:B------:R-:W0:Y:S01]  /*0010*/  S2R R0, SR_CTAID.X ;  /* 0x0000000000007919 */ /* 0x000e220000002500 */
[----:B------:R-:W-:Y:S01]  /*0020*/  ULDC.64 UR4, c[0x0][0x240] ;  /* 0x0000900000047ab9 */ /* 0x000fe20000000a00 */
[----:B------:R-:W-:Y:S02]  /*0030*/  IMAD.MOV.U32 R10, RZ, RZ, 0x0 ;  /* 0x00000000ff0a7424 */ /* 0x000fe400078e00ff */
[----:B------:R-:W-:Y:S02]  /*0040*/  IMAD.MOV.U32 R11, RZ, RZ, 0x3fd80000 ;  /* 0x3fd80000ff0b7424 */ /* 0x000fe400078e00ff */
[----:B0-----:R-:W-:-:S04]  /*0050*/  IMAD.WIDE.U32 R6, R0, 0x2, RZ ;  /* 0x0000000200067825 */ /* 0x001fc800078e00ff */
        /* <DEDUP_REMOVED lines=16> */
[----:B------:R-:W-:Y:S01]  /*0160*/  IMAD.MOV.U32 R6, RZ, RZ, R8 ;  /* 0x000000ffff067224 */ /* 0x000fe200078e0008 */
[----:B------:R-:W-:Y:S01]  /*0170*/  MOV R9, R3 ;  /* 0x0000000300097202 */ /* 0x000fe20000000f00 */
[----:B------:R-:W-:Y:S01]  /*0180*/  IMAD.MOV.U32 R8, RZ, RZ, R2 ;  /* 0x000000ffff087224 */ /* 0x000fe200078e0002 */
[----:B------:R-:W-:Y:S01]  /*0190*/  MOV R2, 0x1d0 ;  /* 0x000001d000027802 */ /* 0x000fe20000000f00 */
[----:B------:R-:W-:Y:S02]  /*01a0*/  IMAD.MOV.U32 R14, RZ, RZ, R12 ;  /* 0x000000ffff0e7224 */ /* 0x000fe400078e000c */
[----:B------:R-:W-:-:S07]  /*01b0*/  IMAD.MOV.U32 R15, RZ, RZ, R13 ;  /* 0x000000ffff0f7224 */ /* 0x000fce00078e000d */
[----:B------:R-:W-:Y:S05]  /*01c0*/  CALL.REL.NOINC `($__internal_32_$__cuda_sm20_dsqrt_rn_f64_mediumpath_v1) ;  /* 0x0000000c00847944 */ /* 0x000fea0003c00000 */
[----:B------:R-:W-:Y:S01]  /*01d0*/  IMAD.MOV.U32 R14, RZ, RZ, R8 ;  /* 0x000000ffff0e7224 */ /* 0x000fe200078e0008 */
[----:B------:R-:W-:-:S07]  /*01e0*/  MOV R15, R9 ;  /* 0x00000009000f7202 */ /* 0x000fce0000000f00 */
.L_x_456:
        /* <DEDUP_REMOVED lines=24> */
[----:B------:R-:W-:-:S05]  /*0370*/  IMAD R5, R14, R15, R5 ;  /* 0x0000000f0e057224 */ /* 0x000fca00078e0205 */
[----:B------:R-:W-:Y:S02]  /*0380*/  IADD3 R7, R17, R5, RZ ;  /* 0x0000000511077210 */ /* 0x000fe40007ffe0ff */
[----:B------:R-:W-:Y:S02]  /*0390*/  IADD3 R17, P0, RZ, -R14, RZ ;  /* 0x8000000eff117210 */ /* 0x000fe40007f1e0ff */
[----:B------:R-:W-:-:S03]  /*03a0*/  LEA.HI R5, P1, R7, R16, RZ, 0x1 ;  /* 0x0000001007057211 */ /* 0x000fc600078308ff */
[----:B------:R-:W-:Y:S02]  /*03b0*/  IMAD.X R12, RZ, RZ, ~R15, P0 ;  /* 0x000000ffff0c7224 */ /* 0x000fe400000e0e0f */
[----:B------:R-:W-:Y:S02]  /*03c0*/  IMAD.X R10, RZ, RZ, R7, P1 ;  /* 0x000000ffff0a7224 */ /* 0x000fe400008e0607 */
[----:B------:R-:W-:Y:S01]  /*03d0*/  IMAD R12, R12, UR8, RZ ;  /* 0x000000080c0c7c24 */ /* 0x000fe2000f8e02ff */
[----:B------:R-:W0:Y:S01]  /*03e0*/  LDC R7, c[0x0][RZ] ;  /* 0x00000000ff077b82 */ /* 0x000e220000000800 */
[----:B------:R-:W-:Y:S01]  /*03f0*/  IMAD.WIDE.U32 R8, R17, UR8, R8 ;  /* 0x0000000811087c25 */ /* 0x000fe2000f8e0008 */
        /* <DEDUP_REMOVED lines=16> */
[----:B------:R-:W-:Y:S02]  /*0500*/  LEA.HI.X R11, R8, UR9, R9, 0x3, P1 ;  /* 0x00000009080b7c11 */ /* 0x000fe400088f1c09 */
[----:B------:R-:W-:-:S02]  /*0510*/  CS2R R8, SRZ ;  /* 0x0000000000087805 */ /* 0x000fc4000001ff00 */
[C---:B------:R-:W-:Y:S02]  /*0520*/  SHF.L.U64.HI R4, R7.reuse, 0x3, R6 ;  /* 0x0000000307047819 */ /* 0x040fe40000010206 */
[----:B------:R-:W-:-:S07]  /*0530*/  SHF.L.U32 R17, R7, 0x3, RZ ;  /* 0x0000000307117819 */ /* 0x000fce00000006ff */
.L_x_459:
[----:B------:R0:W2:Y:S04]  /*0540*/  LDG.E.64 R6, desc[UR6][R10.64] ;  /* 0x000000060a067981 */ /* 0x0000a8000c1e1b00 */
[----:B------:R1:W2:Y:S01]  /*0550*/  LDG.E.64 R14, desc[UR6][R12.64] ;  /* 0x000000060c0e7981 */ /* 0x0002a2000c1e1b00 */
[-C--:B0-----:R-:W-:Y:S02]  /*0560*/  IADD3 R10, P1, R10, R17.reuse, RZ ;  /* 0x000000110a0a7210 */ /* 0x081fe40007f3e0ff */
[----:B-1----:R-:W-:-:S03]  /*0570*/  IADD3 R12, P0, R12, R17, RZ ;  /* 0x000000110c0c7210 */ /* 0x002fc60007f1e0ff */
[--C-:B------:R-:W-:Y:S02]  /*0580*/  IMAD.X R11, R11, 0x1, R4.reuse, P1 ;  /* 0x000000010b0b7824 */ /* 0x100fe400008e0604 */
[----:B------:R-:W-:Y:S01]  /*0590*/  IMAD.X R13, R13, 0x1, R4, P0 ;  /* 0x000000010d0d7824 */ /* 0x000fe200000e0604 */
[----:B------:R-:W-:-:S04]  /*05a0*/  ISETP.GE.U32.AND P0, PT, R12, R5, PT ;  /* 0x000000050c00720c */ /* 0x000fc80003f06070 */
[----:B------:R-:W-:Y:S01]  /*05b0*/  ISETP.GE.U32.AND.EX P0, PT, R13, R16, PT, P0 ;  /* 0x000000100d00720c */ /* 0x000fe20003f06100 */
[----:B--2---:R-:W-:-:S08]  /*05c0*/  DADD R6, -R6, R14 ;  /* 0x0000000006067229 */ /* 0x004fd0000000010e */
[----:B------:R-:W-:-:S04]  /*05d0*/  DFMA R8, |R6|, |R6|, R8 ;  /* 0x400000060608722b */ /* 0x000fc80000000208 */
[----:B------:R-:W-:Y:S07]  /*05e0*/  @!P0 BRA `(.L_x_459) ;  /* 0xfffffffc00d48947 */ /* 0x000fee000383ffff */
.L_x_458:
[----:B------:R-:W-:Y:S05]  /*05f0*/  BSYNC B0 ;  /* 0x0000000000007941 */ /* 0x000fea0003800000 */
.L_x_457:
[----:B------:R-:W-:Y:S01]  /*0600*/  SHFL.DOWN PT, R5, R9, 0x10, 0x1f ;  /* 0x0a001f0009057f89 */ /* 0x000fe200000e0000 */
[----:B------:R-:W-:Y:S01]  /*0610*/  SHF.R.S32.HI R13, RZ, 0x1f, R2 ;  /* 0x0000001fff0d7819 */ /* 0x000fe20000011402 */
[----:B------:R-:W-:Y:S01]  /*0620*/  ULDC UR4, c[0x0][0x0] ;  /* 0x0000000000047ab9 */ /* 0x000fe20000000800 */
[----:B------:R-:W-:Y:S01]  /*0630*/  BSSY B0, `(.L_x_460) ;  /* 0x000003b000007945 */ /* 0x000fe20003800000 */
[----:B------:R-:W0:Y:S01]  /*0640*/  SHFL.DOWN PT, R4, R8, 0x10, 0x1f ;  /* 0x0a001f0008047f89 */ /* 0x000e2200000e0000 */
[----:B------:R-:W-:Y:S01]  /*0650*/  LEA.HI R14, R13, R2, RZ, 0x5 ;  /* 0x000000020d0e7211 */ /* 0x000fe200078f28ff */
[----:B------:R-:W-:Y:S01]  /*0660*/  USHF.R.U32.HI UR4, URZ, 0x5, UR4 ;  /* 0x000000053f047899 */ /* 0x000fe20008011604 */
[----:B------:R-:W-:Y:S05]  /*0670*/  BAR.SYNC.DEFER_BLOCKING 0x0 ;  /* 0x0000000000007b1d */ /* 0x000fea0000010000 */
[----:B------:R-:W-:-:S13]  /*0680*/  ISETP.GE.AND P1, PT, R2, UR4, PT ;  /* 0x0000000402007c0c */ /* 0x000fda000bf26270 */
[----:B------:R-:W1:Y:S01]  /*0690*/  @!P1 S2R R15, SR_CgaCtaId ;  /* 0x00000000000f9919 */ /* 0x000e620000008800 */
[----:B0-----:R-:W-:Y:S01]  /*06a0*/  DADD R4, R4, R8 ;  /* 0x0000000004047229 */ /* 0x001fe20000000008 */
[----:B------:R-:W-:Y:S02]  /*06b0*/  LOP3.LUT R9, R14, 0xffffffe0, RZ, 0xc0, !PT ;  /* 0xffffffe00e097812 */ /* 0x000fe400078ec0ff */
[----:B------:R-:W-:-:S04]  /*06c0*/  @!P1 MOV R8, 0x400 ;  /* 0x0000040000089802 */ /* 0x000fc80000000f00 */
[----:B------:R-:W-:Y:S01]  /*06d0*/  SHFL.DOWN PT, R7, R5, 0x8, 0x1f ;  /* 0x09001f0005077f89 */ /* 0x000fe200000e0000 */
[----:B------:R-:W-:-:S03]  /*06e0*/  IMAD.IADD R9, R2, 0x1, -R9 ;  /* 0x0000000102097824 */ /* 0x000fc600078e0a09 */
[----:B------:R-:W0:Y:S02]  /*06f0*/  SHFL.DOWN PT, R6, R4, 0x8, 0x1f ;  /* 0x09001f0004067f89 */ /* 0x000e2400000e0000 */
[----:B------:R-:W-:-:S13]  /*0700*/  ISETP.NE.AND P0, PT, R9, RZ, PT ;  /* 0x000000ff0900720c */ /* 0x000fda0003f05270 */
[----:B------:R-:W-:Y:S02]  /*0710*/  @!P0 SHF.R.S32.HI R14, RZ, 0x5, R14 ;  /* 0x00000005ff0e8819 */ /* 0x000fe4000001140e */
[----:B-1----:R-:W-:-:S05]  /*0720*/  @!P1 LEA R8, R15, R8, 0x18 ;  /* 0x000000080f089211 */ /* 0x002fca00078ec0ff */
[----:B------:R-:W-:Y:S01]  /*0730*/  @!P1 IMAD R9, R9, 0x8, R8 ;  /* 0x0000000809099824 */ /* 0x000fe200078e0208 */
[----:B0-----:R-:W-:Y:S01]  /*0740*/  DADD R6, R4, R6 ;  /* 0x0000000004067229 */ /* 0x001fe20000000006 */
[----:B------:R-:W-:-:S06]  /*0750*/  VIADD R8, R2, 0x1f ;  /* 0x0000001f02087836 */ /* 0x000fcc0000000000 */
[----:B------:R-:W-:Y:S04]  /*0760*/  SHFL.DOWN PT, R11, R7, 0x4, 0x1f ;  /* 0x08801f00070b7f89 */ /* 0x000fe800000e0000 */
[----:B------:R-:W0:Y:S02]  /*0770*/  SHFL.DOWN PT, R10, R6, 0x4, 0x1f ;  /* 0x08801f00060a7f89 */ /* 0x000e2400000e0000 */
[----:B0-----:R-:W-:Y:S01]  /*0780*/  DADD R10, R6, R10 ;  /* 0x00000000060a7229 */ /* 0x001fe2000000000a */
[----:B------:R-:W0:Y:S01]  /*0790*/  @!P0 S2R R7, SR_CgaCtaId ;  /* 0x0000000000078919 */ /* 0x000e220000008800 */
[----:B------:R-:W-:-:S05]  /*07a0*/  @!P0 MOV R6, 0x400 ;  /* 0x0000040000068802 */ /* 0x000fca0000000f00 */
[----:B------:R-:W-:Y:S04]  /*07b0*/  SHFL.DOWN PT, R13, R11, 0x2, 0x1f ;  /* 0x08401f000b0d7f89 */ /* 0x000fe800000e0000 */
[----:B------:R-:W1:Y:S02]  /*07c0*/  SHFL.DOWN PT, R12, R10, 0x2, 0x1f ;  /* 0x08401f000a0c7f89 */ /* 0x000e6400000e0000 */
[----:B-1----:R-:W-:Y:S01]  /*07d0*/  DADD R12, R10, R12 ;  /* 0x000000000a0c7229 */ /* 0x002fe2000000000c */
[----:B0-----:R-:W-:-:S04]  /*07e0*/  @!P0 LEA R11, R7, R6, 0x18 ;  /* 0x00000006070b8211 */ /* 0x001fc800078ec0ff */
[----:B------:R-:W-:Y:S02]  /*07f0*/  @!P0 LEA R11, R14, R11, 0x3 ;  /* 0x0000000b0e0b8211 */ /* 0x000fe400078e18ff */
[----:B------:R-:W-:Y:S04]  /*0800*/  SHFL.DOWN PT, R5, R13, 0x1, 0x1f ;  /* 0x08201f000d057f89 */ /* 0x000fe800000e0000 */
[----:B------:R-:W0:Y:S02]  /*0810*/  SHFL.DOWN PT, R4, R12, 0x1, 0x1f ;  /* 0x08201f000c047f89 */ /* 0x000e2400000e0000 */
[----:B0-----:R-:W-:Y:S01]  /*0820*/  DADD R6, R12, R4 ;  /* 0x000000000c067229 */ /* 0x001fe20000000004 */
[----:B------:R-:W-:-:S06]  /*0830*/  CS2R R4, SRZ ;  /* 0x0000000000047805 */ /* 0x000fcc000001ff00 */
[----:B------:R0:W-:Y:S01]  /*0840*/  @!P0 STS.64 [R11], R6 ;  /* 0x000000060b008388 */ /* 0x0001e20000000a00 */
[----:B------:R-:W-:Y:S01]  /*0850*/  BAR.SYNC.DEFER_BLOCKING 0x0 ;  /* 0x0000000000007b1d */ /* 0x000fe20000010000 */
[----:B------:R-:W-:-:S05]  /*0860*/  ISETP.GT.U32.AND P0, PT, R8, 0x3e, PT ;  /* 0x0000003e0800780c */ /* 0x000fca0003f04070 */
[----:B------:R0:W1:Y:S08]  /*0870*/  @!P1 LDS.64 R4, [R9] ;  /* 0x0000000009049984 */ /* 0x0000700000000a00 */
[----:B0-----:R-:W-:Y:S05]  /*0880*/  @P0 BRA `(.L_x_461) ;  /* 0x0000000000540947 */ /* 0x001fea0003800000 */
[----:B------:R-:W-:-:S03]  /*0890*/  UMOV UR4, 0xffffffff ;  /* 0xffffffff00047882 */ /* 0x000fc60000000000 */
[----:B------:R-:W-:Y:S05]  /*08a0*/  BRA.DIV UR4, `(.L_x_462) ;  /* 0x0000000204d47947 */ /* 0x000fea000b800000 */
[----:B-1----:R-:W-:Y:S04]  /*08b0*/  SHFL.DOWN PT, R7, R5, 0x10, 0x1f ;  /* 0x0a001f0005077f89 */ /* 0x002fe800000e0000 */
[----:B------:R-:W0:Y:S02]  /*08c0*/  SHFL.DOWN PT, R6, R4, 0x10, 0x1f ;  /* 0x0a001f0004067f89 */ /* 0x000e2400000e0000 */
[----:B0-----:R-:W-:-:S07]  /*08d0*/  DADD R6, R4, R6 ;  /* 0x0000000004067229 */ /* 0x001fce0000000006 */
[----:B------:R-:W0:Y:S04]  /*08e0*/  SHFL.DOWN PT, R9, R7, 0x8, 0x1f ;  /* 0x09001f0007097f89 */ /* 0x000e2800000e0000 */
[----:B------:R-:W1:Y:S01]  /*08f0*/  SHFL.DOWN PT, R8, R6, 0x8, 0x1f ;  /* 0x09001f0006087f89 */ /* 0x000e6200000e0000 */
[----:B0-----:R-:W-:Y:S01]  /*0900*/  MOV R5, R9 ;  /* 0x0000000900057202 */ /* 0x001fe20000000f00 */
[----:B-1----:R-:W-:-:S06]  /*0910*/  IMAD.MOV.U32 R4, RZ, RZ, R8 ;  /* 0x000000ffff047224 */ /* 0x002fcc00078e0008 */
[----:B------:R-:W-:-:S07]  /*0920*/  DADD R8, R6, R4 ;  /* 0x0000000006087229 */ /* 0x000fce0000000004 */
[----:B------:R-:W0:Y:S04]  /*0930*/  SHFL.DOWN PT, R11, R9, 0x4, 0x1f ;  /* 0x08801f00090b7f89 */ /* 0x000e2800000e0000 */
[----:B------:R-:W1:Y:S01]  /*0940*/  SHFL.DOWN PT, R10, R8, 0x4, 0x1f ;  /* 0x08801f00080a7f89 */ /* 0x000e6200000e0000 */
[----:B0-----:R-:W-:Y:S02]  /*0950*/  IMAD.MOV.U32 R5, RZ, RZ, R11 ;  /* 0x000000ffff057224 */ /* 0x001fe400078e000b */
[----:B-1----:R-:W-:-:S06]  /*0960*/  IMAD.MOV.U32 R4, RZ, RZ, R10 ;  /* 0x000000ffff047224 */ /* 0x002fcc00078e000a */
[----:B------:R-:W-:-:S07]  /*0970*/  DADD R10, R8, R4 ;  /* 0x00000000080a7229 */ /* 0x000fce0000000004 */
[----:B------:R-:W-:Y:S04]  /*0980*/  SHFL.DOWN PT, R5, R11, 0x2, 0x1f ;  /* 0x08401f000b057f89 */ /* 0x000fe800000e0000 */
[----:B------:R-:W0:Y:S02]  /*0990*/  SHFL.DOWN PT, R4, R10, 0x2, 0x1f ;  /* 0x08401f000a047f89 */ /* 0x000e2400000e0000 */
[----:B0-----:R-:W-:-:S07]  /*09a0*/  DADD R4, R10, R4 ;  /* 0x000000000a047229 */ /* 0x001fce0000000004 */
[----:B------:R0:W1:Y:S04]  /*09b0*/  SHFL.DOWN PT, R7, R5, 0x1, 0x1f ;  /* 0x08201f0005077f89 */ /* 0x00006800000e0000 */
[----:B------:R0:W2:Y:S02]  /*09c0*/  SHFL.DOWN PT, R6, R4, 0x1, 0x1f ;  /* 0x08201f0004067f89 */ /* 0x0000a400000e0000 */
.L_x_475:
[----:B012---:R-:W-:-:S11]  /*09d0*/  DADD R4, R4, R6 ;  /* 0x0000000004047229 */ /* 0x007fd60000000006 */
.L_x_461:
[----:B------:R-:W-:Y:S05]  /*09e0*/  BSYNC B0 ;  /* 0x0000000000007941 */ /* 0x000fea0003800000 */
.L_x_460:
[----:B------:R-:W-:-:S13]  /*09f0*/  ISETP.NE.AND P0, PT, R2, RZ, PT ;  /* 0x000000ff0200720c */ /* 0x000fda0003f05270 */
[----:B------:R-:W-:Y:S05]  /*0a00*/  @P0 EXIT ;  /* 0x000000000000094d */ /* 0x000fea0003800000 */
[----:B-1----:R-:W0:Y:S01]  /*0a10*/  MUFU.RSQ64H R3, R5 ;  /* 0x0000000500037308 */ /* 0x002e220000001c00 */
[----:B------:R-:W-:Y:S01]  /*0a20*/  VIADD R2, R5, 0xfcb00000 ;  /* 0xfcb0000005027836 */ /* 0x000fe20000000000 */
[----:B------:R-:W-:Y:S01]  /*0a30*/  MOV R8, 0x0 ;  /* 0x0000000000087802 */ /* 0x000fe20000000f00 */
[----:B------:R-:W-:Y:S01]  /*0a40*/  IMAD.MOV.U32 R9, RZ, RZ, 0x3fd80000 ;  /* 0x3fd80000ff097424 */ /* 0x000fe200078e00ff */
[----:B------:R-:W-:Y:S02]  /*0a50*/  BSSY B0, `(.L_x_463) ;  /* 0x0000015000007945 */ /* 0x000fe40003800000 */
[----:B------:R-:W-:Y:S01]  /*0a60*/  ISETP.GE.U32.AND P0, PT, R2, 0x7ca00000, PT ;  /* 0x7ca000000200780c */ /* 0x000fe20003f06070 */
[----:B0-----:R-:W-:-:S08]  /*0a70*/  DMUL R6, R2, R2 ;  /* 0x0000000202067228 */ /* 0x001fd00000000000 */
[----:B------:R-:W-:-:S08]  /*0a80*/  DFMA R6, -R6, R4, 1 ;  /* 0x3ff000000606742b */ /* 0x000fd00000000104 */
        /* <DEDUP_REMOVED lines=9> */
[----:B------:R-:W-:Y:S01]  /*0b20*/  IMAD.MOV.U32 R8, RZ, RZ, R4 ;  /* 0x000000ffff087224 */ /* 0x000fe200078e0004 */
[----:B------:R-:W-:Y:S01]  /*0b30*/  MOV R4, R2 ;  /* 0x0000000200047202 */ /* 0x000fe20000000f00 */
[----:B------:R-:W-:Y:S01]  /*0b40*/  IMAD.MOV.U32 R6, RZ, RZ, R10 ;  /* 0x000000ffff067224 */ /* 0x000fe200078e000a */
[----:B------:R-:W-:Y:S01]  /*0b50*/  MOV R9, R5 ;  /* 0x0000000500097202 */ /* 0x000fe20000000f00 */
[----:B------:R-:W-:Y:S01]  /*0b60*/  IMAD.MOV.U32 R10, RZ, RZ, R12 ;  /* 0x000000ffff0a7224 */ /* 0x000fe200078e000c */
[----:B------:R-:W-:Y:S01]  /*0b70*/  MOV R2, 0xba0 ;  /* 0x00000ba000027802 */ /* 0x000fe20000000f00 */
[----:B------:R-:W-:-:S07]  /*0b80*/  IMAD.MOV.U32 R11, RZ, RZ, R13 ;  /* 0x000000ffff0b7224 */ /* 0x000fce00078e000d */
[----:B------:R-:W-:Y:S05]  /*0b90*/  CALL.REL.NOINC `($__internal_32_$__cuda_sm20_dsqrt_rn_f64_mediumpath_v1) ;  /* 0x0000000400107944 */ /* 0x000fea0003c00000 */
.L_x_464:
[----:B------:R-:W-:Y:S05]  /*0ba0*/  BSYNC B0 ;  /* 0x0000000000007941 */ /* 0x000fea0003800000 */
.L_x_463:
[----:B------:R-:W0:Y:S02]  /*0bb0*/  LDC.64 R2, c[0x0][0x210] ;  /* 0x00008400ff027b82 */ /* 0x000e240000000a00 */
[----:B0-----:R-:W-:-:S04]  /*0bc0*/  LEA R2, P0, R0, R2, 0x3 ;  /* 0x0000000200027211 */ /* 0x001fc800078018ff */
[----:B------:R-:W-:-:S05]  /*0bd0*/  LEA.HI.X R3, R0, R3, RZ, 0x3, P0 ;  /* 0x0000000300037211 */ /* 0x000fca00000f1cff */
[----:B------:R-:W-:Y:S01]  /*0be0*/  STG.E.64 desc[UR6][R2.64], R8 ;  /* 0x0000000802007986 */ /* 0x000fe2000c101b06 */
[----:B------:R-:W-:Y:S05]  /*0bf0*/  EXIT ;  /* 0x000000000000794d */ /* 0x000fea0003800000 */
.L_x_462:
[----:B-1----:R-:W-:Y:S01]  /*0c00*/  IMAD.MOV.U32 R15, RZ, RZ, R5 ;  /* 0x000000ffff0f7224 */ /* 0x002fe200078e0005 */
[----:B------:R-:W-:Y:S01]  /*0c10*/  MOV R17, 0x1f ;  /* 0x0000001f00117802 */ /* 0x000fe20000000f00 */
[----:B------:R-:W-:Y:S02]  /*0c20*/  IMAD.MOV.U32 R14, RZ, RZ, 0x10 ;  /* 0x00000010ff0e7424 */ /* 0x000fe400078e00ff */
[----:B------:R-:W-:-:S07]  /*0c30*/  IMAD.MOV.U32 R12, RZ, RZ, -0x1 ;  /* 0xffffffffff0c7424 */ /* 0x000fce00078e00ff */
[----:B------:R-:W-:Y:S05]  /*0c40*/  WARPSYNC.COLLECTIVE R12, `(.L_x_465) ;  /* 0x000000000c087348 */ /* 0x000fea0003c00000 */
[----:B------:R0:W1:Y:S02]  /*0c50*/  SHFL.DOWN P0, R13, R15, R14, R17 ;  /* 0x0800000e0f0d7389 */ /* 0x0000640000000011 */
[----:B01----:R-:W-:Y:S01]  /*0c60*/  ENDCOLLECTIVE ;  /* 0x000000000000791b */ /* 0x003fe20003800000 */
.L_x_465:
[----:B------:R-:W-:Y:S01]  /*0c70*/  MOV R15, R4 ;  /* 0x00000004000f7202 */ /* 0x000fe20000000f00 */
[----:B------:R-:W-:-:S07]  /*0c80*/  IMAD.MOV.U32 R7, RZ, RZ, R13 ;  /* 0x000000ffff077224 */ /* 0x000fce00078e000d */
[----:B------:R-:W-:Y:S05]  /*0c90*/  WARPSYNC.COLLECTIVE R12, `(.L_x_466) ;  /* 0x000000000c087348 */ /* 0x000fea0003c00000 */
[----:B------:R0:W1:Y:S02]  /*0ca0*/  SHFL.DOWN P0, R13, R15, R14, R17 ;  /* 0x0800000e0f0d7389 */ /* 0x0000640000000011 */
[----:B01----:R-:W-:Y:S01]  /*0cb0*/  ENDCOLLECTIVE ;  /* 0x000000000000791b */ /* 0x003fe20003800000 */
.L_x_466:
[----:B------:R-:W-:Y:S01]  /*0cc0*/  MOV R14, 0x8 ;  /* 0x00000008000e7802 */ /* 0x000fe20000000f00 */
[----:B------:R-:W-:-:S06]  /*0cd0*/  IMAD.MOV.U32 R6, RZ, RZ, R13 ;  /* 0x000000ffff067224 */ /* 0x000fcc00078e000d */
[----:B------:R-:W-:-:S10]  /*0ce0*/  DADD R6, R4, R6 ;  /* 0x0000000004067229 */ /* 0x000fd40000000006 */
[----:B------:R-:W-:-:S07]  /*0cf0*/  IMAD.MOV.U32 R15, RZ, RZ, R7 ;  /* 0x000000ffff0f7224 */ /* 0x000fce00078e0007 */
[----:B------:R-:W-:Y:S05]  /*0d00*/  WARPSYNC.COLLECTIVE R12, `(.L_x_467) ;  /* 0x000000000c087348 */ /* 0x000fea0003c00000 */
[----:B------:R0:W1:Y:S02]  /*0d10*/  SHFL.DOWN P0, R13, R15, R14, R17 ;  /* 0x0800000e0f0d7389 */ /* 0x0000640000000011 */
[----:B01----:R-:W-:Y:S01]  /*0d20*/  ENDCOLLECTIVE ;  /* 0x000000000000791b */ /* 0x003fe20003800000 */
.L_x_467:
[----:B------:R-:W-:Y:S02]  /*0d30*/  IMAD.MOV.U32 R15, RZ, RZ, R6 ;  /* 0x000000ffff0f7224 */ /* 0x000fe400078e0006 */
[----:B------:R-:W-:-:S07]  /*0d40*/  IMAD.MOV.U32 R9, RZ, RZ, R13 ;  /* 0x000000ffff097224 */ /* 0x000fce00078e000d */
[----:B------:R-:W-:Y:S05]  /*0d50*/  WARPSYNC.COLLECTIVE R12, `(.L_x_468) ;  /* 0x000000000c087348 */ /* 0x000fea0003c00000 */
[----:B------:R0:W1:Y:S02]  /*0d60*/  SHFL.DOWN P0, R13, R15, R14, R17 ;  /* 0x0800000e0f0d7389 */ /* 0x0000640000000011 */
[----:B01----:R-:W-:Y:S01]  /*0d70*/  ENDCOLLECTIVE ;  /* 0x000000000000791b */ /* 0x003fe20003800000 */
.L_x_468:
[----:B------:R-:W-:Y:S01]  /*0d80*/  IMAD.MOV.U32 R14, RZ, RZ, 0x4 ;  /* 0x00000004ff0e7424 */ /* 0x000fe200078e00ff */
[----:B------:R-:W-:-:S06]  /*0d90*/  MOV R8, R13 ;  /* 0x0000000d00087202 */ /* 0x000fcc0000000f00 */
[----:B------:R-:W-:-:S10]  /*0da0*/  DADD R8, R6, R8 ;  /* 0x0000000006087229 */ /* 0x000fd40000000008 */
[----:B------:R-:W-:-:S07]  /*0db0*/  IMAD.MOV.U32 R15, RZ, RZ, R9 ;  /* 0x000000ffff0f7224 */ /* 0x000fce00078e0009 */
[----:B------:R-:W-:Y:S05]  /*0dc0*/  WARPSYNC.COLLECTIVE R12, `(.L_x_469) ;  /* 0x000000000c087348 */ /* 0x000fea0003c00000 */
[----:B------:R0:W1:Y:S02]  /*0dd0*/  SHFL.DOWN P0, R13, R15, R14, R17 ;  /* 0x0800000e0f0d7389 */ /* 0x0000640000000011 */
[----:B01----:R-:W-:Y:S01]  /*0de0*/  ENDCOLLECTIVE ;  /* 0x000000000000791b */ /* 0x003fe20003800000 */
.L_x_469:
[----:B------:R-:W-:Y:S01]  /*0df0*/  IMAD.MOV.U32 R15, RZ, RZ, R8 ;  /* 0x000000ffff0f7224 */ /* 0x000fe200078e0008 */
[----:B------:R-:W-:-:S07]  /*0e00*/  MOV R11, R13 ;  /* 0x0000000d000b7202 */ /* 0x000fce0000000f00 */
[----:B------:R-:W-:Y:S05]  /*0e10*/  WARPSYNC.COLLECTIVE R12, `(.L_x_470) ;  /* 0x000000000c087348 */ /* 0x000fea0003c00000 */
[----:B------:R0:W1:Y:S02]  /*0e20*/  SHFL.DOWN P0, R13, R15, R14, R17 ;  /* 0x0800000e0f0d7389 */ /* 0x0000640000000011 */
[----:B01----:R-:W-:Y:S01]  /*0e30*/  ENDCOLLECTIVE ;  /* 0x000000000000791b */ /* 0x003fe20003800000 */
.L_x_470:
[----:B------:R-:W-:Y:S02]  /*0e40*/  IMAD.MOV.U32 R14, RZ, RZ, 0x2 ;  /* 0x00000002ff0e7424 */ /* 0x000fe400078e00ff */
[----:B------:R-:W-:-:S06]  /*0e50*/  IMAD.MOV.U32 R10, RZ, RZ, R13 ;  /* 0x000000ffff0a7224 */ /* 0x000fcc00078e000d */
[----:B------:R-:W-:-:S10]  /*0e60*/  DADD R10, R8, R10 ;  /* 0x00000000080a7229 */ /* 0x000fd4000000000a */
[----:B------:R-:W-:-:S07]  /*0e70*/  MOV R15, R11 ;  /* 0x0000000b000f7202 */ /* 0x000fce0000000f00 */
[----:B------:R-:W-:Y:S05]  /*0e80*/  WARPSYNC.COLLECTIVE R12, `(.L_x_471) ;  /* 0x000000000c087348 */ /* 0x000fea0003c00000 */
[----:B------:R0:W1:Y:S02]  /*0e90*/  SHFL.DOWN P0, R13, R15, R14, R17 ;  /* 0x0800000e0f0d7389 */ /* 0x0000640000000011 */
[----:B01----:R-:W-:Y:S01]  /*0ea0*/  ENDCOLLECTIVE ;  /* 0x000000000000791b */ /* 0x003fe20003800000 */
.L_x_471:
[----:B------:R-:W-:Y:S01]  /*0eb0*/  MOV R15, R10 ;  /* 0x0000000a000f7202 */ /* 0x000fe20000000f00 */
[----:B------:R-:W-:-:S07]  /*0ec0*/  IMAD.MOV.U32 R5, RZ, RZ, R13 ;  /* 0x000000ffff057224 */ /* 0x000fce00078e000d */
[----:B------:R-:W-:Y:S05]  /*0ed0*/  WARPSYNC.COLLECTIVE R12, `(.L_x_472) ;  /* 0x000000000c087348 */ /* 0x000fea0003c00000 */
[----:B------:R0:W1:Y:S02]  /*0ee0*/  SHFL.DOWN P0, R13, R15, R14, R17 ;  /* 0x0800000e0f0d7389 */ /* 0x0000640000000011 */
[----:B01----:R-:W-:Y:S01]  /*0ef0*/  ENDCOLLECTIVE ;  /* 0x000000000000791b */ /* 0x003fe20003800000 */
.L_x_472:
[----:B------:R-:W-:Y:S01]  /*0f00*/  MOV R14, 0x1 ;  /* 0x00000001000e7802 */ /* 0x000fe20000000f00 */
[----:B------:R-:W-:-:S06]  /*0f10*/  IMAD.MOV.U32 R4, RZ, RZ, R13 ;  /* 0x000000ffff047224 */ /* 0x000fcc00078e000d */
[----:B------:R-:W-:-:S10]  /*0f20*/  DADD R4, R10, R4 ;  /* 0x000000000a047229 */ /* 0x000fd40000000004 */
[----:B------:R-:W-:-:S07]  /*0f30*/  IMAD.MOV.U32 R15, RZ, RZ, R5 ;  /* 0x000000ffff0f7224 */ /* 0x000fce00078e0005 */
[----:B------:R-:W-:Y:S05]  /*0f40*/  WARPSYNC.COLLECTIVE R12, `(.L_x_473) ;  /* 0x000000000c087348 */ /* 0x000fea0003c00000 */
[----:B------:R0:W1:Y:S02]  /*0f50*/  SHFL.DOWN P0, R13, R15, R14, R17 ;  /* 0x0800000e0f0d7389 */ /* 0x0000640000000011 */
[----:B01----:R-:W-:Y:S01]  /*0f60*/  ENDCOLLECTIVE ;  /* 0x000000000000791b */ /* 0x003fe20003800000 */
.L_x_473:
[----:B------:R-:W-:Y:S02]  /*0f70*/  IMAD.MOV.U32 R15, RZ, RZ, R4 ;  /* 0x000000ffff0f7224 */ /* 0x000fe400078e0004 */
[----:B------:R-:W-:-:S07]  /*0f80*/  IMAD.MOV.U32 R7, RZ, RZ, R13 ;  /* 0x000000ffff077224 */ /* 0x000fce00078e000d */
[----:B------:R-:W-:Y:S05]  /*0f90*/  WARPSYNC.COLLECTIVE R12, `(.L_x_474) ;  /* 0x000000000c087348 */ /* 0x000fea0003c00000 */
[----:B------:R0:W1:Y:S02]  /*0fa0*/  SHFL.DOWN P0, R13, R15, R14, R17 ;  /* 0x0800000e0f0d7389 */ /* 0x0000640000000011 */
[----:B01----:R-:W-:Y:S01]  /*0fb0*/  ENDCOLLECTIVE ;  /* 0x000000000000791b */ /* 0x003fe20003800000 */
.L_x_474:
[----:B------:R-:W-:Y:S01]  /*0fc0*/  MOV R6, R13 ;  /* 0x0000000d00067202 */ /* 0x000fe20000000f00 */
[----:B------:R-:W-:Y:S06]  /*0fd0*/  BRA `(.L_x_475) ;  /* 0xfffffff8007c7947 */ /* 0x000fec000383ffff */
        .weak           $__internal_32_$__cuda_sm20_dsqrt_rn_f64_mediumpath_v1
        .type           $__internal_32_$__cuda_sm20_dsqrt_rn_f64_mediumpath_v1,@function
        .size           $__internal_32_$__cuda_sm20_dsqrt_rn_f64_mediumpath_v1,(.L_x_896 - $__internal_32_$__cuda_sm20_dsqrt_rn_f64_mediumpath_v1)
$__internal_32_$__cuda_sm20_dsqrt_rn_f64_mediumpath_v1:
[----:B------:R-:W-:Y:S01]  /*0fe0*/  ISETP.GE.U32.AND P0, PT, R4, -0x3400000, PT ;  /* 0xfcc000000400780c */ /* 0x000fe20003f06070 */
[----:B------:R-:W-:Y:S01]  /*0ff0*/  BSSY B1, `(.L_x_476) ;  /* 0x0000025000017945 */ /* 0x000fe20003800000 */
[----:B------:R-:W-:Y:S02]  /*1000*/  IMAD.MOV.U32 R4, RZ, RZ, R14 ;  /* 0x000000ffff047224 */ /* 0x000fe400078e000e */
[----:B------:R-:W-:-:S09]  /*1010*/  IMAD.MOV.U32 R5, RZ, RZ, R15 ;  /* 0x000000ffff057224 */ /* 0x000fd200078e000f */
        /* <DEDUP_REMOVED lines=9> */
.L_x_477:
        /* <DEDUP_REMOVED lines=24> */
.L_x_479:
[----:B------:R-:W-:-:S11]  /*1230*/  DADD R4, R8, R8 ;  /* 0x0000000008047229 */ /* 0x000fd60000000008 */
.L_x_478:
[----:B------:R-:W-:Y:S05]  /*1240*/  BSYNC B1 ;  /* 0x0000000000017941 */ /* 0x000fea0003800000 */
.L_x_476:
[----:B------:R-:W-:Y:S01]  /*1250*/  IMAD.MOV.U32 R3, RZ, RZ, 0x0 ;  /* 0x00000000ff037424 */ /* 0x000fe200078e00ff */
[----:B------:R-:W-:Y:S01]  /*1260*/  MOV R9, R5 ;  /* 0x0000000500097202 */ /* 0x000fe20000000f00 */
[----:B------:R-:W-:Y:S02]  /*1270*/  IMAD.MOV.U32 R8, RZ, RZ, R4 ;  /* 0x000000ffff087224 */ /* 0x000fe400078e0004 */
[----:B------:R-:W-:Y:S05]  /*1280*/  RET.REL.NODEC R2 `(_ZN2at6native55_GLOBAL__N__6c1c77d0_17_DistanceKernel_cu_7dd49032_293822pdist_kernel_cuda_implIdNS1_5distsIdE3twoEEEvPT_PKS6_llS6_dd) ;  /* 0xffffffec025c7950 */ /* 0x000fea0003c3ffff */
.L_x_480:
        /* <DEDUP_REMOVED lines=15> */
.L_x_896:


//--------------------- .text._ZN2at6native55_GLOBAL__N__6c1c77d0_17_DistanceKernel_cu_7dd49032_293822pdist_kernel_cuda_implIdNS1_5distsIdE3oneEEEvPT_PKS6_llS6_dd --------------------------
	.section	.text._ZN2at6native55_GLOBAL__N__6c1c77d0_17_DistanceKernel_cu_7dd49032_293822pdist_kernel_cuda_implIdNS1_5distsIdE3oneEEEvPT_PKS6_llS6_dd,"ax",@progbits
	.align	128
.text._ZN2at6native55_GLOBAL__N__6c1c77d0_17_DistanceKernel_cu_7dd49032_293822pdist_kernel_cuda_implIdNS1_5distsIdE3oneEEEvPT_PKS6_llS6_dd:
        .type           _ZN2at6native55_GLOBAL__N__6c1c77d0_17_DistanceKernel_cu_7dd49032_293822pdist_kernel_cuda_implIdNS1_5distsIdE3oneEEEvPT_PKS6_llS6_dd,@function
        .size           _ZN2at6native55_GLOBAL__N__6c1c77d0_17_DistanceKernel_cu_7dd49032_293822pdist_kernel_cuda_implIdNS1_5distsIdE3oneEEEvPT_PKS6_llS6_dd,(.L_x_898 - _ZN2at6native55_GLOBAL__N__6c1c77d0_17_DistanceKernel_cu_7dd49032_293822pdist_kernel_cuda_implIdNS1_5distsIdE3oneEEEvPT_PKS6_llS6_dd)
        .other          _ZN2at6native55_GLOBAL__N__6c1c77d0_17_DistanceKernel_cu_7dd49032_293822pdist_kernel_cuda_implIdNS1_5distsIdE3oneEEEvPT_PKS6_llS6_dd,@"STO_CUDA_ENTRY STV_DEFAULT"
_ZN2at6native55_GLOBAL__N__6c1c77d0_17_DistanceKernel_cu_7dd49032_293822pdist_kernel_cuda_implIdNS1_5distsIdE3oneEEEvPT_PKS6_llS6_dd:
        /* <DEDUP_REMOVED lines=23> */
[----:B------:R-:W-:Y:S05]  /*0170*/  CALL.REL.NOINC `($__internal_33_$__cuda_sm20_dsqrt_rn_f64_mediumpath_v1) ;  /* 0x0000000c00147944 */ /* 0x000fea0003c00000 */
.L_x_481:
        /* <DEDUP_REMOVED lines=15> */
[----:B------:R-:W-:Y:S02]  /*0270*/  IADD3 R11, R5, R9, RZ ;  /* 0x00000009050b7210 */ /* 0x000fe40007ffe0ff */
[----:B------:R-:W-:Y:S02]  /*0280*/  CS2R R8, SRZ ;  /* 0x0000000000087805 */ /* 0x000fe4000001ff00 */
        /* <DEDUP_REMOVED lines=29> */
[----:B0-----:R-:W-:Y:S01]  /*0460*/  IMAD.SHL.U32 R17, R7, 0x8, RZ ;  /* 0x0000000807117824 */ /* 0x001fe200078e00ff */
[----:B------:R-:W-:Y:S02]  /*0470*/  IADD3 R9, R9, R15, RZ ;  /* 0x0000000f09097210 */ /* 0x000fe40007ffe0ff */
[----:B------:R-:W-:Y:S02]  /*0480*/  SHF.R.S32.HI R6, RZ, 0x1f, R7 ;  /* 0x0000001fff067819 */ /* 0x000fe40000011407 */
[----:B------:R-:W-:Y:S02]  /*0490*/  LEA.HI.X R16, R4, UR9, R11, 0x3, P2 ;  /* 0x0000000904107c11 */ /* 0x000fe400090f1c0b */
[----:B------:R-:W-:-:S02]  /*04a0*/  LEA.HI.X R11, R8, UR9, R9, 0x3, P1 ;  /* 0x00000009080b7c11 */ /* 0x000fc400088f1c09 */
[----:B------:R-:W-:Y:S02]  /*04b0*/  CS2R R8, SRZ ;  /* 0x0000000000087805 */ /* 0x000fe4000001ff00 */
[----:B------:R-:W-:-:S07]  /*04c0*/  SHF.L.U64.HI R4, R7, 0x3, R6 ;  /* 0x0000000307047819 */ /* 0x000fce0000010206 */
.L_x_484:
        /* <DEDUP_REMOVED lines=9> */
[----:B------:R-:W-:-:S04]  /*0560*/  DADD R8, |R6|, R8 ;  /* 0x0000000006087229 */ /* 0x000fc80000000208 */
[----:B------:R-:W-:Y:S07]  /*0570*/  @!P0 BRA `(.L_x_484) ;  /* 0xfffffffc00d48947 */ /* 0x000fee000383ffff */
.L_x_483:
[----:B------:R-:W-:Y:S05]  /*0580*/  BSYNC B0 ;  /* 0x0000000000007941 */ /* 0x000fea0003800000 */
.L_x_482:
        /* <DEDUP_REMOVED lines=12> */
[----:B------:R-:W-:Y:S02]  /*0650*/  @!P1 MOV R8, 0x400 ;  /* 0x0000040000089802 */ /* 0x000fe40000000f00 */
[----:B------:R-:W-:Y:S02]  /*0660*/  IADD3 R9, -R9, R2, RZ ;  /* 0x0000000209097210 */ /* 0x000fe40007ffe1ff */
[----:B------:R-:W-:Y:S02]  /*0670*/  SHFL.DOWN PT, R7, R5, 0x8, 0x1f ;  /* 0x09001f0005077f89 */ /* 0x000fe400000e0000 */
[----:B------:R-:W-:-:S02]  /*0680*/  ISETP.NE.AND P0, PT, R9, RZ, PT ;  /* 0x000000ff0900720c */ /* 0x000fc40003f05270 */
[----:B------:R-:W0:Y:S11]  /*0690*/  SHFL.DOWN PT, R6, R4, 0x8, 0x1f ;  /* 0x09001f0004067f89 */ /* 0x000e3600000e0000 */
[----:B------:R-:W-:-:S02]  /*06a0*/  @!P0 SHF.R.S32.HI R14, RZ, 0x5, R14 ;  /* 0x00000005ff0e8819 */ /* 0x000fc4000001140e */
        /* <DEDUP_REMOVED lines=12> */
[----:B0-----:R-:W-:-:S06]  /*0770*/  @!P0 LEA R11, R7, R6, 0x18 ;  /* 0x00000006070b8211 */ /* 0x001fcc00078ec0ff */
[----:B------:R-:W-:Y:S01]  /*0780*/  SHFL.DOWN PT, R5, R13, 0x1, 0x1f ;  /* 0x08201f000d057f89 */ /* 0x000fe200000e0000 */
[----:B------:R-:W-:-:S03]  /*0790*/  @!P0 IMAD R11, R14, 0x8, R11 ;  /* 0x000000080e0b8824 */ /* 0x000fc600078e020b */
        /* <DEDUP_REMOVED lines=15> */
[----:B0-----:R-:W-:Y:S01]  /*0890*/  IMAD.MOV.U32 R5, RZ, RZ, R9 ;  /* 0x000000ffff057224 */ /* 0x001fe200078e0009 */
[----:B-1----:R-:W-:-:S06]  /*08a0*/  MOV R4, R8 ;  /* 0x0000000800047202 */ /* 0x002fcc0000000f00 */
        /* <DEDUP_REMOVED lines=11> */
.L_x_498:
[----:B012---:R-:W-:-:S11]  /*0960*/  DADD R4, R4, R6 ;  /* 0x0000000004047229 */ /* 0x007fd60000000006 */
.L_x_486:
[----:B------:R-:W-:Y:S05]  /*0970*/  BSYNC B0 ;  /* 0x0000000000007941 */ /* 0x000fea0003800000 */
.L_x_485:
[----:B------:R-:W-:-:S13]  /*0980*/  ISETP.NE.AND P0, PT, R2, RZ, PT ;  /* 0x000000ff0200720c */ /* 0x000fda0003f05270 */
[----:B------:R-:W-:Y:S05]  /*0990*/  @P0 EXIT ;  /* 0x000000000000094d */ /* 0x000fea0003800000 */
[----:B------:R-:W0:Y:S02]  /*09a0*/  LDC.64 R2, c[0x0][0x210] ;  /* 0x00008400ff027b82 */ /* 0x000e240000000a00 */
[----:B0-----:R-:W-:-:S04]  /*09b0*/  LEA R2, P0, R0, R2, 0x3 ;  /* 0x0000000200027211 */ /* 0x001fc800078018ff */
[----:B------:R-:W-:-:S05]  /*09c0*/  LEA.HI.X R3, R0, R3, RZ, 0x3, P0 ;  /* 0x0000000300037211 */ /* 0x000fca00000f1cff */
[----:B-1----:R-:W-:Y:S01]  /*09d0*/  STG.E.64 desc[UR6][R2.64], R4 ;  /* 0x0000000402007986 */ /* 0x002fe2000c101b06 */
[----:B------:R-:W-:Y:S05]  /*09e0*/  EXIT ;  /* 0x000000000000794d */ /* 0x000fea0003800000 */
.L_x_487:
[----:B-1----:R-:W-:Y:S01]  /*09f0*/  MOV R15, R5 ;  /* 0x00000005000f7202 */ /* 0x002fe20000000f00 */
[----:B------:R-:W-:Y:S02]  /*0a00*/  IMAD.MOV.U32 R14, RZ, RZ, 0x10 ;  /* 0x00000010ff0e7424 */ /* 0x000fe400078e00ff */
[----:B------:R-:W-:Y:S02]  /*0a10*/  IMAD.MOV.U32 R17, RZ, RZ, 0x1f ;  /* 0x0000001fff117424 */ /* 0x000fe400078e00ff */
[----:B------:R-:W-:-:S07]  /*0a20*/  IMAD.MOV.U32 R12, RZ, RZ, -0x1 ;  /* 0xffffffffff0c7424 */ /* 0x000fce00078e00ff */
[----:B------:R-:W-:Y:S05]  /*0a30*/  WARPSYNC.COLLECTIVE R12, `(.L_x_488) ;  /* 0x000000000c087348 */ /* 0x000fea0003c00000 */
[----:B------:R0:W1:Y:S02]  /*0a40*/  SHFL.DOWN P0, R13, R15, R14, R17 ;  /* 0x0800000e0f0d7389 */ /* 0x0000640000000011 */
[----:B01----:R-:W-:Y:S01]  /*0a50*/  ENDCOLLECTIVE ;  /* 0x000000000000791b */ /* 0x003fe20003800000 */
.L_x_488:
[----:B------:R-:W-:Y:S01]  /*0a60*/  IMAD.MOV.U32 R15, RZ, RZ, R4 ;  /* 0x000000ffff0f7224 */ /* 0x000fe200078e0004 */
[----:B------:R-:W-:-:S07]  /*0a70*/  MOV R7, R13 ;  /* 0x0000000d00077202 */ /* 0x000fce0000000f00 */
[----:B------:R-:W-:Y:S05]  /*0a80*/  WARPSYNC.COLLECTIVE R12, `(.L_x_489) ;  /* 0x000000000c087348 */ /* 0x000fea0003c00000 */
[----:B------:R0:W1:Y:S02]  /*0a90*/  SHFL.DOWN P0, R13, R15, R14, R17 ;  /* 0x0800000e0f0d7389 */ /* 0x0000640000000011 */
[----:B01----:R-:W-:Y:S01]  /*0aa0*/  ENDCOLLECTIVE ;  /* 0x000000000000791b */ /* 0x003fe20003800000 */
.L_x_489:
[----:B------:R-:W-:Y:S01]  /*0ab0*/  MOV R14, 0x8 ;  /* 0x00000008000e7802 */ /* 0x000fe20000000f00 */
[----:B------:R-:W-:-:S06]  /*0ac0*/  IMAD.MOV.U32 R6, RZ, RZ, R13 ;  /* 0x000000ffff067224 */ /* 0x000fcc00078e000d */
[----:B------:R-:W-:-:S10]  /*0ad0*/  DADD R6, R4, R6 ;  /* 0x0000000004067229 */ /* 0x000fd40000000006 */
[----:B------:R-:W-:-:S07]  /*0ae0*/  IMAD.MOV.U32 R15, RZ, RZ, R7 ;  /* 0x000000ffff0f7224 */ /* 0x000fce00078e0007 */
[----:B------:R-:W-:Y:S05]  /*0af0*/  WARPSYNC.COLLECTIVE R12, `(.L_x_490) ;  /* 0x000000000c087348 */ /* 0x000fea0003c00000 */
[----:B------:R0:W1:Y:S02]  /*0b00*/  SHFL.DOWN P0, R13, R15, R14, R17 ;  /* 0x0800000e0f0d7389 */ /* 0x0000640000000011 */
[----:B01----:R-:W-:Y:S01]  /*0b10*/  ENDCOLLECTIVE ;  /* 0x000000000000791b */ /* 0x003fe20003800000 */
.L_x_490:
[----:B------:R-:W-:Y:S02]  /*0b20*/  IMAD.MOV.U32 R15, RZ, RZ, R6 ;  /* 0x000000ffff0f7224 */ /* 0x000fe400078e0006 */
[----:B------:R-:W-:-:S07]  /*0b30*/  IMAD.MOV.U32 R9, RZ, RZ, R13 ;  /* 0x000000ffff097224 */ /* 0x000fce00078e000d */
[----:B------:R-:W-:Y:S05]  /*0b40*/  WARPSYNC.COLLECTIVE R12, `(.L_x_491) ;  /* 0x000000000c087348 */ /* 0x000fea0003c00000 */
[----:B------:R0:W1:Y:S02]  /*0b50*/  SHFL.DOWN P0, R13, R15, R14, R17 ;  /* 0x0800000e0f0d7389 */ /* 0x0000640000000011 */
[----:B01----:R-:W-:Y:S01]  /*0b60*/  ENDCOLLECTIVE ;  /* 0x000000000000791b */ /* 0x003fe20003800000 */
.L_x_491:
[----:B------:R-:W-:Y:S02]  /*0b70*/  IMAD.MOV.U32 R14, RZ, RZ, 0x4 ;  /* 0x00000004ff0e7424 */ /* 0x000fe400078e00ff */
[----:B------:R-:W-:-:S06]  /*0b80*/  IMAD.MOV.U32 R8, RZ, RZ, R13 ;  /* 0x000000ffff087224 */ /* 0x000fcc00078e000d */
[----:B------:R-:W-:-:S10]  /*0b90*/  DADD R8, R6, R8 ;  /* 0x0000000006087229 */ /* 0x000fd40000000008 */
[----:B------:R-:W-:-:S07]  /*0ba0*/  MOV R15, R9 ;  /* 0x00000009000f7202 */ /* 0x000fce0000000f00 */
[----:B------:R-:W-:Y:S05]  /*0bb0*/  WARPSYNC.COLLECTIVE R12, `(.L_x_492) ;  /* 0x000000000c087348 */ /* 0x000fea0003c00000 */
[----:B------:R0:W1:Y:S02]  /*0bc0*/  SHFL.DOWN P0, R13, R15, R14, R17 ;  /* 0x0800000e0f0d7389 */ /* 0x0000640000000011 */
[----:B01----:R-:W-:Y:S01]  /*0bd0*/  ENDCOLLECTIVE ;  /* 0x000000000000791b */ /* 0x003fe20003800000 */
.L_x_492:
[----:B------:R-:W-:Y:S02]  /*0be0*/  IMAD.MOV.U32 R15, RZ, RZ, R8 ;  /* 0x000000ffff0f7224 */ /* 0x000fe400078e0008 */
[----:B------:R-:W-:-:S07]  /*0bf0*/  IMAD.MOV.U32 R11, RZ, RZ, R13 ;  /* 0x000000ffff0b7224 */ /* 0x000fce00078e000d */
[----:B------:R-:W-:Y:S05]  /*0c00*/  WARPSYNC.COLLECTIVE R12, `(.L_x_493) ;  /* 0x000000000c087348 */ /* 0x000fea0003c00000 */
[----:B------:R0:W1:Y:S02]  /*0c10*/  SHFL.DOWN P0, R13, R15, R14, R17 ;  /* 0x0800000e0f0d7389 */ /* 0x0000640000000011 */
[----:B01----:R-:W-:Y:S01]  /*0c20*/  ENDCOLLECTIVE ;  /* 0x000000000000791b */ /* 0x003fe20003800000 */
.L_x_493:
[----:B------:R-:W-:Y:S01]  /*0c30*/  IMAD.MOV.U32 R14, RZ, RZ, 0x2 ;  /* 0x00000002ff0e7424 */ /* 0x000fe200078e00ff */
[----:B------:R-:W-:-:S06]  /*0c40*/  MOV R10, R13 ;  /* 0x0000000d000a7202 */ /* 0x000fcc0000000f00 */
[----:B------:R-:W-:-:S10]  /*0c50*/  DADD R10, R8, R10 ;  /* 0x00000000080a7229 */ /* 0x000fd4000000000a */
[----:B------:R-:W-:-:S07]  /*0c60*/  IMAD.MOV.U32 R15, RZ, RZ, R11 ;  /* 0x000000ffff0f7224 */ /* 0x000fce00078e000b */
[----:B------:R-:W-:Y:S05]  /*0c70*/  WARPSYNC.COLLECTIVE R12, `(.L_x_494) ;  /* 0x000000000c087348 */ /* 0x000fea0003c00000 */
[----:B------:R0:W1:Y:S02]  /*0c80*/  SHFL.DOWN P0, R13, R15, R14, R17 ;  /* 0x0800000e0f0d7389 */ /* 0x0000640000000011 */
[----:B01----:R-:W-:Y:S01]  /*0c90*/  ENDCOLLECTIVE ;  /* 0x000000000000791b */ /* 0x003fe20003800000 */
.L_x_494:
[----:B------:R-:W-:Y:S01]  /*0ca0*/  MOV R15, R10 ;  /* 0x0000000a000f7202 */ /* 0x000fe20000000f00 */
[----:B------:R-:W-:-:S07]  /*0cb0*/  IMAD.MOV.U32 R5, RZ, RZ, R13 ;  /* 0x000000ffff057224 */ /* 0x000fce00078e000d */
[----:B------:R-:W-:Y:S05]  /*0cc0*/  WARPSYNC.COLLECTIVE R12, `(.L_x_495) ;  /* 0x000000000c087348 */ /* 0x000fea0003c00000 */
[----:B------:R0:W1:Y:S02]  /*0cd0*/  SHFL.DOWN P0, R13, R15, R14, R17 ;  /* 0x0800000e0f0d7389 */ /* 0x0000640000000011 */
[----:B01----:R-:W-:Y:S01]  /*0ce0*/  ENDCOLLECTIVE ;  /* 0x000000000000791b */ /* 0x003fe20003800000 */
.L_x_495:
[----:B------:R-:W-:Y:S02]  /*0cf0*/  IMAD.MOV.U32 R14, RZ, RZ, 0x1 ;  /* 0x00000001ff0e7424 */ /* 0x000fe400078e00ff */
[----:B------:R-:W-:-:S06]  /*0d00*/  IMAD.MOV.U32 R4, RZ, RZ, R13 ;  /* 0x000000ffff047224 */ /* 0x000fcc00078e000d */
[----:B------:R-:W-:-:S10]  /*0d10*/  DADD R4, R10, R4 ;  /* 0x000000000a047229 */ /* 0x000fd40000000004 */
[----:B------:R-:W-:-:S07]  /*0d20*/  IMAD.MOV.U32 R15, RZ, RZ, R5 ;  /* 0x000000ffff0f7224 */ /* 0x000fce00078e0005 */
[----:B------:R-:W-:Y:S05]  /*0d30*/  WARPSYNC.COLLECTIVE R12, `(.L_x_496) ;  /* 0x000000000c087348 */ /* 0x000fea0003c00000 */
[----:B------:R0:W1:Y:S02]  /*0d40*/  SHFL.DOWN P0, R13, R15, R14, R17 ;  /* 0x0800000e0f0d7389 */ /* 0x0000640000000011 */
[----:B01----:R-:W-:Y:S01]  /*0d50*/  ENDCOLLECTIVE ;  /* 0x000000000000791b */ /* 0x003fe20003800000 */
.L_x_496:
[----:B------:R-:W-:Y:S01]  /*0d60*/  IMAD.MOV.U32 R15, RZ, RZ, R4 ;  /* 0x000000ffff0f7224 */ /* 0x000fe200078e0004 */
[----:B------:R-:W-:-:S07]  /*0d70*/  MOV R7, R13 ;  /* 0x0000000d00077202 */ /* 0x000fce0000000f00 */
[----:B------:R-:W-:Y:S05]  /*0d80*/  WARPSYNC.COLLECTIVE R12, `(.L_x_497) ;  /* 0x000000000c087348 */ /* 0x000fea0003c00000 */
[----:B------:R0:W1:Y:S02]  /*0d90*/  SHFL.DOWN P0, R13, R15, R14, R17 ;  /* 0x0800000e0f0d7389 */ /* 0x0000640000000011 */
[----:B01----:R-:W-:Y:S01]  /*0da0*/  ENDCOLLECTIVE ;  /* 0x000000000000791b */ /* 0x003fe20003800000 */
.L_x_497:
[----:B------:R-:W-:Y:S01]  /*0db0*/  IMAD.MOV.U32 R6, RZ, RZ, R13 ;  /* 0x000000ffff067224 */ /* 0x000fe200078e000d */
[----:B------:R-:W-:Y:S06]  /*0dc0*/  BRA `(.L_x_498) ;  /* 0xfffffff800e47947 */ /* 0x000fec000383ffff */
        .weak           $__internal_33_$__cuda_sm20_dsqrt_rn_f64_mediumpath_v1
        .type           $__internal_33_$__cuda_sm20_dsqrt_rn_f64_mediumpath_v1,@function
        .size           $__internal_33_$__cuda_sm20_dsqrt_rn_f64_mediumpath_v1,(.L_x_898 - $__internal_33_$__cuda_sm20_dsqrt_rn_f64_mediumpath_v1)
$__internal_33_$__cuda_sm20_dsqrt_rn_f64_mediumpath_v1:
        /* <DEDUP_REMOVED lines=11> */
.L_x_499:
        /* <DEDUP_REMOVED lines=24> */
.L_x_501:
[----:B------:R-:W-:-:S11]  /*1000*/  DADD R6, R4, R4 ;  /* 0x0000000004067229 */ /* 0x000fd60000000004 */
.L_x_500:
[----:B------:R-:W-:Y:S01]  /*1010*/  IMAD.MOV.U32 R3, RZ, RZ, 0x0 ;  /* 0x00000000ff037424 */ /* 0x000fe200078e00ff */
[----:B------:R-:W-:Y:S01]  /*1020*/  MOV R15, R7 ;  /* 0x00000007000f7202 */ /* 0x000fe20000000f00 */
[----:B------:R-:W-:Y:S02]  /*1030*/  IMAD.MOV.U32 R14, RZ, RZ, R6 ;  /* 0x000000ffff0e7224 */ /* 0x000fe400078e0006 */
[----:B------:R-:W-:Y:S05]  /*1040*/  RET.REL.NODEC R2 `(_ZN2at6native55_GLOBAL__N__6c1c77d0_17_DistanceKernel_cu_7dd49032_293822pdist_kernel_cuda_implIdNS1_5distsIdE3oneEEEvPT_PKS6_llS6_dd) ;  /* 0xffffffec02ec7950 */ /* 0x000fea0003c3ffff */
.L_x_502:
        /* <DEDUP_REMOVED lines=11> */
.L_x_898:


//--------------------- .text._ZN2at6native55_GLOBAL__N__6c1c77d0_17_DistanceKernel_cu_7dd49032_293822pdist_kernel_cuda_implIdNS1_5distsIdE4zeroEEEvPT_PKS6_llS6_dd --------------------------
	.section	.text._ZN2at6native55_GLOBAL__N__6c1c77d0_17_DistanceKernel_cu_7dd49032_293822pdist_kernel_cuda_implIdNS1_5distsIdE4zeroEEEvPT_PKS6_llS6_dd,"ax",@progbits
	.align	128
.text._ZN2at6native55_GLOBAL__N__6c1c77d0_17_DistanceKernel_cu_7dd49032_293822pdist_kernel_cuda_implIdNS1_5distsIdE4zeroEEEvPT_PKS6_llS6_dd:
        .type           _ZN2at6native55_GLOBAL__N__6c1c77d0_17_DistanceKernel_cu_7dd49032_293822pdist_kernel_cuda_implIdNS1_5distsIdE4zeroEEEvPT_PKS6_llS6_dd,@function
        .size           _ZN2at6native55_GLOBAL__N__6c1c77d0_17_DistanceKernel_cu_7dd49032_293822pdist_kernel_cuda_implIdNS1_5distsIdE4zeroEEEvPT_PKS6_llS6_dd,(.L_x_900 - _ZN2at6native55_GLOBAL__N__6c1c77d0_17_DistanceKernel_cu_7dd49032_293822pdist_kernel_cuda_implIdNS1_5distsIdE4zeroEEEvPT_PKS6_llS6_dd)
        .other          _ZN2at6native55_GLOBAL__N__6c1c77d0_17_DistanceKernel_cu_7dd49032_293822pdist_kernel_cuda_implIdNS1_5distsIdE4zeroEEEvPT_PKS6_llS6_dd,@"STO_CUDA_ENTRY STV_DEFAULT"
_ZN2at6native55_GLOBAL__N__6c1c77d0_17_DistanceKernel_cu_7dd49032_293822pdist_kernel_cuda_implIdNS1_5distsIdE4zeroEEEvPT_PKS6_llS6_dd:
        /* <DEDUP_REMOVED lines=23> */
[----:B------:R-:W-:Y:S05]  /*0170*/  CALL.REL.NOINC `($__internal_34_$__cuda_sm20_dsqrt_rn_f64_mediumpath_v1) ;  /* 0x0000000c003c7944 */ /* 0x000fea0003c00000 */
.L_x_503:
        /* <DEDUP_REMOVED lines=53> */
.L_x_508:
[----:B------:R0:W2:Y:S04]  /*04d0*/  LDG.E.64 R6, desc[UR6][R10.64] ;  /* 0x000000060a067981 */ /* 0x0000a8000c1e1b00 */
[----:B------:R1:W2:Y:S01]  /*04e0*/  LDG.E.64 R14, desc[UR6][R12.64] ;  /* 0x000000060c0e7981 */ /* 0x0002a2000c1e1b00 */
[----:B------:R-:W-:Y:S01]  /*04f0*/  BSSY B1, `(.L_x_506) ;  /* 0x0000010000017945 */ /* 0x000fe20003800000 */
[-C--:B0-----:R-:W-:Y:S02]  /*0500*/  IADD3 R10, P1, R10, R17.reuse, RZ ;  /* 0x000000110a0a7210 */ /* 0x081fe40007f3e0ff */
[----:B-1----:R-:W-:-:S05]  /*0510*/  IADD3 R12, P0, R12, R17, RZ ;  /* 0x000000110c0c7210 */ /* 0x002fca0007f1e0ff */
[----:B------:R-:W-:Y:S01]  /*0520*/  IMAD.X R13, R13, 0x1, R16, P0 ;  /* 0x000000010d0d7824 */ /* 0x000fe200000e0610 */
[----:B------:R-:W-:-:S04]  /*0530*/  ISETP.GE.U32.AND P0, PT, R12, R5, PT ;  /* 0x000000050c00720c */ /* 0x000fc80003f06070 */
[----:B------:R-:W-:Y:S01]  /*0540*/  ISETP.GE.U32.AND.EX P0, PT, R13, R4, PT, P0 ;  /* 0x000000040d00720c */ /* 0x000fe20003f06100 */
[----:B--2---:R-:W-:Y:S01]  /*0550*/  DADD R6, -R6, R14 ;  /* 0x0000000006067229 */ /* 0x004fe2000000010e */
[----:B------:R-:W-:Y:S01]  /*0560*/  IMAD.MOV.U32 R14, RZ, RZ, R8 ;  /* 0x000000ffff0e7224 */ /* 0x000fe200078e0008 */
[----:B------:R-:W-:-:S06]  /*0570*/  MOV R15, R9 ;  /* 0x00000009000f7202 */ /* 0x000fcc0000000f00 */
[--C-:B------:R-:W-:Y:S02]  /*0580*/  DSETP.NAN.AND P2, PT, |R6|, |R6|.reuse, PT ;  /* 0x400000060600722a */ /* 0x100fe40003f48200 */
[----:B------:R-:W-:-:S12]  /*0590*/  DADD R8, -RZ, |R6| ;  /* 0x00000000ff087229 */ /* 0x000fd80000000506 */
[----:B------:R-:W-:Y:S05]  /*05a0*/  @P2 BRA `(.L_x_507) ;  /* 0x0000000000102947 */ /* 0x000fea0003800000 */
[----:B------:R-:W-:Y:S01]  /*05b0*/  DSETP.NEU.AND P2, PT, R8, RZ, PT ;  /* 0x000000ff0800722a */ /* 0x000fe20003f4d000 */
[----:B------:R-:W-:Y:S02]  /*05c0*/  IMAD.MOV.U32 R8, RZ, RZ, R14 ;  /* 0x000000ffff087224 */ /* 0x000fe400078e000e */
[----:B------:R-:W-:-:S11]  /*05d0*/  IMAD.MOV.U32 R9, RZ, RZ, R15 ;  /* 0x000000ffff097224 */ /* 0x000fd600078e000f */
[----:B------:R-:W-:-:S11]  /*05e0*/  @P2 DADD R8, R14, 1 ;  /* 0x3ff000000e082429 */ /* 0x000fd60000000000 */
.L_x_507:
[----:B------:R-:W-:Y:S05]  /*05f0*/  BSYNC B1 ;  /* 0x0000000000017941 */ /* 0x000fea0003800000 */
.L_x_506:
[----:B------:R-:W-:Y:S01]  /*0600*/  IMAD.X R11, R11, 0x1, R16, P1 ;  /* 0x000000010b0b7824 */ /* 0x000fe200008e0610 */
[----:B------:R-:W-:Y:S06]  /*0610*/  @!P0 BRA `(.L_x_508) ;  /* 0xfffffffc00ac8947 */ /* 0x000fec000383ffff */
.L_x_505:
[----:B------:R-:W-:Y:S05]  /*0620*/  BSYNC B0 ;  /* 0x0000000000007941 */ /* 0x000fea0003800000 */
.L_x_504:
        /* <DEDUP_REMOVED lines=10> */
[----:B0-----:R-:W-:-:S07]  /*06d0*/  DADD R4, R4, R8 ;  /* 0x0000000004047229 */ /* 0x001fce0000000008 */
[----:B------:R-:W-:Y:S04]  /*06e0*/  SHFL.DOWN PT, R7, R5, 0x8, 0x1f ;  /* 0x09001f0005077f89 */ /* 0x000fe800000e0000 */
[----:B------:R-:W0:Y:S02]  /*06f0*/  SHFL.DOWN PT, R6, R4, 0x8, 0x1f ;  /* 0x09001f0004067f89 */ /* 0x000e2400000e0000 */
[----:B0-----:R-:W-:Y:S01]  /*0700*/  DADD R6, R4, R6 ;  /* 0x0000000004067229 */ /* 0x001fe20000000006 */
[----:B------:R-:W-:-:S04]  /*0710*/  LOP3.LUT R5, R14, 0xffffffe0, RZ, 0xc0, !PT ;  /* 0xffffffe00e057812 */ /* 0x000fc800078ec0ff */
[----:B------:R-:W-:Y:S02]  /*0720*/  IADD3 R8, -R5, R2, RZ ;  /* 0x0000000205087210 */ /* 0x000fe40007ffe1ff */
[----:B------:R-:W-:Y:S02]  /*0730*/  SHFL.DOWN PT, R11, R7, 0x4, 0x1f ;  /* 0x08801f00070b7f89 */ /* 0x000fe400000e0000 */
[----:B------:R-:W-:Y:S02]  /*0740*/  ISETP.NE.AND P0, PT, R8, RZ, PT ;  /* 0x000000ff0800720c */ /* 0x000fe40003f05270 */
[----:B------:R-:W0:Y:S11]  /*0750*/  SHFL.DOWN PT, R10, R6, 0x4, 0x1f ;  /* 0x08801f00060a7f89 */ /* 0x000e3600000e0000 */
[----:B------:R-:W2:Y:S01]  /*0760*/  @!P0 S2R R9, SR_CgaCtaId ;  /* 0x0000000000098919 */ /* 0x000ea20000008800 */
[----:B------:R-:W-:Y:S01]  /*0770*/  @!P0 SHF.R.S32.HI R14, RZ, 0x5, R14 ;  /* 0x00000005ff0e8819 */ /* 0x000fe2000001140e */
[----:B0-----:R-:W-:Y:S01]  /*0780*/  DADD R10, R6, R10 ;  /* 0x00000000060a7229 */ /* 0x001fe2000000000a */
[----:B------:R-:W-:-:S02]  /*0790*/  @!P0 MOV R6, 0x400 ;  /* 0x0000040000068802 */ /* 0x000fc40000000f00 */
[----:B------:R-:W-:-:S04]  /*07a0*/  @!P1 MOV R7, 0x400 ;  /* 0x0000040000079802 */ /* 0x000fc80000000f00 */
[----:B------:R-:W-:Y:S04]  /*07b0*/  SHFL.DOWN PT, R13, R11, 0x2, 0x1f ;  /* 0x08401f000b0d7f89 */ /* 0x000fe800000e0000 */
[----:B------:R-:W0:Y:S01]  /*07c0*/  SHFL.DOWN PT, R12, R10, 0x2, 0x1f ;  /* 0x08401f000a0c7f89 */ /* 0x000e2200000e0000 */
[----:B--2---:R-:W-:-:S05]  /*07d0*/  @!P0 LEA R9, R9, R6, 0x18 ;  /* 0x0000000609098211 */ /* 0x004fca00078ec0ff */
[----:B------:R-:W-:Y:S01]  /*07e0*/  @!P0 IMAD R9, R14, 0x8, R9 ;  /* 0x000000080e098824 */ /* 0x000fe200078e0209 */
[----:B0-----:R-:W-:Y:S01]  /*07f0*/  DADD R12, R10, R12 ;  /* 0x000000000a0c7229 */ /* 0x001fe2000000000c */
[----:B-1----:R-:W-:Y:S01]  /*0800*/  @!P1 LEA R11, R16, R7, 0x18 ;  /* 0x00000007100b9211 */ /* 0x002fe200078ec0ff */
[----:B------:R-:W-:-:S05]  /*0810*/  VIADD R10, R2, 0x1f ;  /* 0x0000001f020a7836 */ /* 0x000fca0000000000 */
        /* <DEDUP_REMOVED lines=30> */
.L_x_522:
[----:B012---:R-:W-:-:S11]  /*0a00*/  DADD R4, R4, R6 ;  /* 0x0000000004047229 */ /* 0x007fd60000000006 */
.L_x_510:
[----:B------:R-:W-:Y:S05]  /*0a10*/  BSYNC B0 ;  /* 0x0000000000007941 */ /* 0x000fea0003800000 */
.L_x_509:
[----:B------:R-:W-:-:S13]  /*0a20*/  ISETP.NE.AND P0, PT, R2, RZ, PT ;  /* 0x000000ff0200720c */ /* 0x000fda0003f05270 */
[----:B------:R-:W-:Y:S05]  /*0a30*/  @P0 EXIT ;  /* 0x000000000000094d */ /* 0x000fea0003800000 */
[----:B------:R-:W0:Y:S02]  /*0a40*/  LDC.64 R2, c[0x0][0x210] ;  /* 0x00008400ff027b82 */ /* 0x000e240000000a00 */
[----:B0-----:R-:W-:-:S04]  /*0a50*/  LEA R2, P0, R0, R2, 0x3 ;  /* 0x0000000200027211 */ /* 0x001fc800078018ff */
[----:B------:R-:W-:-:S05]  /*0a60*/  LEA.HI.X R3, R0, R3, RZ, 0x3, P0 ;  /* 0x0000000300037211 */ /* 0x000fca00000f1cff */
[----:B-1----:R-:W-:Y:S01]  /*0a70*/  STG.E.64 desc[UR6][R2.64], R4 ;  /* 0x0000000402007986 */ /* 0x002fe2000c101b06 */
[----:B------:R-:W-:Y:S05]  /*0a80*/  EXIT ;  /* 0x000000000000794d */ /* 0x000fea0003800000 */
.L_x_511:
[----:B-1----:R-:W-:Y:S01]  /*0a90*/  MOV R15, R5 ;  /* 0x00000005000f7202 */ /* 0x002fe20000000f00 */
[----:B------:R-:W-:Y:S02]  /*0aa0*/  IMAD.MOV.U32 R14, RZ, RZ, 0x10 ;  /* 0x00000010ff0e7424 */ /* 0x000fe400078e00ff */
[----:B------:R-:W-:Y:S02]  /*0ab0*/  IMAD.MOV.U32 R17, RZ, RZ, 0x1f ;  /* 0x0000001fff117424 */ /* 0x000fe400078e00ff */
[----:B------:R-:W-:-:S07]  /*0ac0*/  IMAD.MOV.U32 R12, RZ, RZ, -0x1 ;  /* 0xffffffffff0c7424 */ /* 0x000fce00078e00ff */
[----:B------:R-:W-:Y:S05]  /*0ad0*/  WARPSYNC.COLLECTIVE R12, `(.L_x_512) ;  /* 0x000000000c087348 */ /* 0x000fea0003c00000 */
[----:B------:R0:W1:Y:S02]  /*0ae0*/  SHFL.DOWN P0, R13, R15, R14, R17 ;  /* 0x0800000e0f0d7389 */ /* 0x0000640000000011 */
[----:B01----:R-:W-:Y:S01]  /*0af0*/  ENDCOLLECTIVE ;  /* 0x000000000000791b */ /* 0x003fe20003800000 */
.L_x_512:
[----:B------:R-:W-:Y:S01]  /*0b00*/  IMAD.MOV.U32 R15, RZ, RZ, R4 ;  /* 0x000000ffff0f7224 */ /* 0x000fe200078e0004 */
[----:B------:R-:W-:-:S07]  /*0b10*/  MOV R7, R13 ;  /* 0x0000000d00077202 */ /* 0x000fce0000000f00 */
[----:B------:R-:W-:Y:S05]  /*0b20*/  WARPSYNC.COLLECTIVE R12, `(.L_x_513) ;  /* 0x000000000c087348 */ /* 0x000fea0003c00000 */
[----:B------:R0:W1:Y:S02]  /*0b30*/  SHFL.DOWN P0, R13, R15, R14, R17 ;  /* 0x0800000e0f0d7389 */ /* 0x0000640000000011 */
[----:B01----:R-:W-:Y:S01]  /*0b40*/  ENDCOLLECTIVE ;  /* 0x000000000000791b */ /* 0x003fe20003800000 */
.L_x_513:
[----:B------:R-:W-:Y:S01]  /*0b50*/  MOV R14, 0x8 ;  /* 0x00000008000e7802 */ /* 0x000fe20000000f00 */
[----:B------:R-:W-:-:S06]  /*0b60*/  IMAD.MOV.U32 R6, RZ, RZ, R13 ;  /* 0x000000ffff067224 */ /* 0x000fcc00078e000d */
[----:B------:R-:W-:-:S10]  /*0b70*/  DADD R6, R4, R6 ;  /* 0x0000000004067229 */ /* 0x000fd40000000006 */
[----:B------:R-:W-:-:S07]  /*0b80*/  IMAD.MOV.U32 R15, RZ, RZ, R7 ;  /* 0x000000ffff0f7224 */ /* 0x000fce00078e0007 */
[----:B------:R-:W-:Y:S05]  /*0b90*/  WARPSYNC.COLLECTIVE R12, `(.L_x_514) ;  /* 0x000000000c087348 */ /* 0x000fea0003c00000 */
[----:B------:R0:W1:Y:S02]  /*0ba0*/  SHFL.DOWN P0, R13, R15, R14, R17 ;  /* 0x0800000e0f0d7389 */ /* 0x0000640000000011 */
[----:B01----:R-:W-:Y:S01]  /*0bb0*/  ENDCOLLECTIVE ;  /* 0x000000000000791b */ /* 0x003fe20003800000 */
.L_x_514:
[----:B------:R-:W-:Y:S02]  /*0bc0*/  IMAD.MOV.U32 R15, RZ, RZ, R6 ;  /* 0x000000ffff0f7224 */ /* 0x000fe400078e0006 */
[----:B------:R-:W-:-:S07]  /*0bd0*/  IMAD.MOV.U32 R9, RZ, RZ, R13 ;  /* 0x000000ffff097224 */ /* 0x000fce00078e000d */
[----:B------:R-:W-:Y:S05]  /*0be0*/  WARPSYNC.COLLECTIVE R12, `(.L_x_515) ;  /* 0x000000000c087348 */ /* 0x000fea0003c00000 */
[----:B------:R0:W1:Y:S02]  /*0bf0*/  SHFL.DOWN P0, R13, R15, R14, R17 ;  /* 0x0800000e0f0d7389 */ /* 0x0000640000000011 */
[----:B01----:R-:W-:Y:S01]  /*0c00*/  ENDCOLLECTIVE ;  /* 0x000000000000791b */ /* 0x003fe20003800000 */
.L_x_515:
[----:B------:R-:W-:Y:S02]  /*0c10*/  IMAD.MOV.U32 R14, RZ, RZ, 0x4 ;  /* 0x00000004ff0e7424 */ /* 0x000fe400078e00ff */
[----:B------:R-:W-:-:S06]  /*0c20*/  IMAD.MOV.U32 R8, RZ, RZ, R13 ;  /* 0x000000ffff087224 */ /* 0x000fcc00078e000d */
[----:B------:R-:W-:-:S10]  /*0c30*/  DADD R8, R6, R8 ;  /* 0x0000000006087229 */ /* 0x000fd40000000008 */
[----:B------:R-:W-:-:S07]  /*0c40*/  MOV R15, R9 ;  /* 0x00000009000f7202 */ /* 0x000fce0000000f00 */
[----:B------:R-:W-:Y:S05]  /*0c50*/  WARPSYNC.COLLECTIVE R12, `(.L_x_516) ;  /* 0x000000000c087348 */ /* 0x000fea0003c00000 */
[----:B------:R0:W1:Y:S02]  /*0c60*/  SHFL.DOWN P0, R13, R15, R14, R17 ;  /* 0x0800000e0f0d7389 */ /* 0x0000640000000011 */
[----:B01----:R-:W-:Y:S01]  /*0c70*/  ENDCOLLECTIVE ;  /* 0x000000000000791b */ /* 0x003fe20003800000 */
.L_x_516:
[----:B------:R-:W-:Y:S02]  /*0c80*/  IMAD.MOV.U32 R15, RZ, RZ, R8 ;  /* 0x000000ffff0f7224 */ /* 0x000fe400078e0008 */
[----:B------:R-:W-:-:S07]  /*0c90*/  IMAD.MOV.U32 R11, RZ, RZ, R13 ;  /* 0x000000ffff0b7224 */ /* 0x000fce00078e000d */
[----:B------:R-:W-:Y:S05]  /*0ca0*/  WARPSYNC.COLLECTIVE R12, `(.L_x_517) ;  /* 0x000000000c087348 */ /* 0x000fea0003c00000 */
[----:B------:R0:W1:Y:S02]  /*0cb0*/  SHFL.DOWN P0, R13, R15, R14, R17 ;  /* 0x0800000e0f0d7389 */ /* 0x0000640000000011 */
[----:B01----:R-:W-:Y:S01]  /*0cc0*/  ENDCOLLECTIVE ;  /* 0x000000000000791b */ /* 0x003fe20003800000 */
.L_x_517:
[----:B------:R-:W-:Y:S01]  /*0cd0*/  IMAD.MOV.U32 R14, RZ, RZ, 0x2 ;  /* 0x00000002ff0e7424 */ /* 0x000fe200078e00ff */
[----:B------:R-:W-:-:S06]  /*0ce0*/  MOV R10, R13 ;  /* 0x0000000d000a7202 */ /* 0x000fcc0000000f00 */
[----:B------:R-:W-:-:S10]  /*0cf0*/  DADD R10, R8, R10 ;  /* 0x00000000080a7229 */ /* 0x000fd4000000000a */
[----:B------:R-:W-:-:S07]  /*0d00*/  IMAD.MOV.U32 R15, RZ, RZ, R11 ;  /* 0x000000ffff0f7224 */ /* 0x000fce00078e000b */
[----:B------:R-:W-:Y:S05]  /*0d10*/  WARPSYNC.COLLECTIVE R12, `(.L_x_518) ;  /* 0x000000000c087348 */ /* 0x000fea0003c00000 */
[----:B------:R0:W1:Y:S02]  /*0d20*/  SHFL.DOWN P0, R13, R15, R14, R17 ;  /* 0x0800000e0f0d7389 */ /* 0x0000640000000011 */
[----:B01----:R-:W-:Y:S01]  /*0d30*/  ENDCOLLECTIVE ;  /* 0x000000000000791b */ /* 0x003fe20003800000 */
.L_x_518:
[----:B------:R-:W-:Y:S01]  /*0d40*/  IMAD.MOV.U32 R15, RZ, RZ, R10 ;  /* 0x000000ffff0f7224 */ /* 0x000fe200078e000a */
[----:B------:R-:W-:-:S07]  /*0d50*/  MOV R5, R13 ;  /* 0x0000000d00057202 */ /* 0x000fce0000000f00 */
[----:B------:R-:W-:Y:S05]  /*0d60*/  WARPSYNC.COLLECTIVE R12, `(.L_x_519) ;  /* 0x000000000c087348 */ /* 0x000fea0003c00000 */
[----:B------:R0:W1:Y:S02]  /*0d70*/  SHFL.DOWN P0, R13, R15, R14, R17 ;  /* 0x0800000e0f0d7389 */ /* 0x0000640000000011 */
[----:B01----:R-:W-:Y:S01]  /*0d80*/  ENDCOLLECTIVE ;  /* 0x000000000000791b */ /* 0x003fe20003800000 */
.L_x_519:
[----:B------:R-:W-:Y:S02]  /*0d90*/  IMAD.MOV.U32 R14, RZ, RZ, 0x1 ;  /* 0x00000001ff0e7424 */ /* 0x000fe400078e00ff */
[----:B------:R-:W-:-:S06]  /*0da0*/  IMAD.MOV.U32 R4, RZ, RZ, R13 ;  /* 0x000000ffff047224 */ /* 0x000fcc00078e000d */
[----:B------:R-:W-:-:S10]  /*0db0*/  DADD R4, R10, R4 ;  /* 0x000000000a047229 */ /* 0x000fd40000000004 */
[----:B------:R-:W-:-:S07]  /*0dc0*/  MOV R15, R5 ;  /* 0x00000005000f7202 */ /* 0x000fce0000000f00 */
[----:B------:R-:W-:Y:S05]  /*0dd0*/  WARPSYNC.COLLECTIVE R12, `(.L_x_520) ;  /* 0x000000000c087348 */ /* 0x000fea0003c00000 */
[----:B------:R0:W1:Y:S02]  /*0de0*/  SHFL.DOWN P0, R13, R15, R14, R17 ;  /* 0x0800000e0f0d7389 */ /* 0x0000640000000011 */
[----:B01----:R-:W-:Y:S01]  /*0df0*/  ENDCOLLECTIVE ;  /* 0x000000000000791b */ /* 0x003fe20003800000 */
.L_x_520:
[----:B------:R-:W-:Y:S01]  /*0e00*/  MOV R15, R4 ;  /* 0x00000004000f7202 */ /* 0x000fe20000000f00 */
[----:B------:R-:W-:-:S07]  /*0e10*/  IMAD.MOV.U32 R7, RZ, RZ, R13 ;  /* 0x000000ffff077224 */ /* 0x000fce00078e000d */
[----:B------:R-:W-:Y:S05]  /*0e20*/  WARPSYNC.COLLECTIVE R12, `(.L_x_521) ;  /* 0x000000000c087348 */ /* 0x000fea0003c00000 */
[----:B------:R0:W1:Y:S02]  /*0e30*/  SHFL.DOWN P0, R13, R15, R14, R17 ;  /* 0x0800000e0f0d7389 */ /* 0x0000640000000011 */
[----:B01----:R-:W-:Y:S01]  /*0e40*/  ENDCOLLECTIVE ;  /* 0x000000000000791b */ /* 0x003fe20003800000 */
.L_x_521:
[----:B------:R-:W-:Y:S01]  /*0e50*/  IMAD.MOV.U32 R6, RZ, RZ, R13 ;  /* 0x000000ffff067224 */ /* 0x000fe200078e000d */
[----:B------:R-:W-:Y:S06]  /*0e60*/  BRA `(.L_x_522) ;  /* 0xfffffff800e47947 */ /* 0x000fec000383ffff */
        .weak           $__internal_34_$__cuda_sm20_dsqrt_rn_f64_mediumpath_v1
        .type           $__internal_34_$__cuda_sm20_dsqrt_rn_f64_mediumpath_v1,@function
        .size           $__internal_34_$__cuda_sm20_dsqrt_rn_f64_mediumpath_v1,(.L_x_900 - $__internal_34_$__cuda_sm20_dsqrt_rn_f64_mediumpath_v1)
$__internal_34_$__cuda_sm20_dsqrt_rn_f64_mediumpath_v1:
        /* <DEDUP_REMOVED lines=11> */
.L_x_523:
        /* <DEDUP_REMOVED lines=24> */
.L_x_525:
[----:B------:R-:W-:-:S11]  /*10a0*/  DADD R6, R4, R4 ;  /* 0x0000000004067229 */ /* 0x000fd60000000004 */
.L_x_524:
[----:B------:R-:W-:Y:S01]  /*10b0*/  IMAD.MOV.U32 R3, RZ, RZ, 0x0 ;  /* 0x00000000ff037424 */ /* 0x000fe200078e00ff */
[----:B------:R-:W-:Y:S01]  /*10c0*/  MOV R15, R7 ;  /* 0x00000007000f7202 */ /* 0x000fe20000000f00 */
[----:B------:R-:W-:Y:S02]  /*10d0*/  IMAD.MOV.U32 R14, RZ, RZ, R6 ;  /* 0x000000ffff0e7224 */ /* 0x000fe400078e0006 */
[----:B------:R-:W-:Y:S05]  /*10e0*/  RET.REL.NODEC R2 `(_ZN2at6native55_GLOBAL__N__6c1c77d0_17_DistanceKernel_cu_7dd49032_293822pdist_kernel_cuda_implIdNS1_5distsIdE4zeroEEEvPT_PKS6_llS6_dd) ;  /* 0xffffffec02c47950 */ /* 0x000fea0003c3ffff */
.L_x_526:
        /* <DEDUP_REMOVED lines=9> */
.L_x_900:


//--------------------- .text._ZN2at6native55_GLOBAL__N__6c1c77d0_17_DistanceKernel_cu_7dd49032_293822pdist_kernel_cuda_implIdNS1_5distsIdE1pEEEvPT_PKS6_llS6_dd --------------------------
	.section	.text._ZN2at6native55_GLOBAL__N__6c1c77d0_17_DistanceKernel_cu_7dd49032_293822pdist_kernel_cuda_implIdNS1_5distsIdE1pEEEvPT_PKS6_llS6_dd,"ax",@progbits
	.align	128
.text._ZN2at6native55_GLOBAL__N__6c1c77d0_17_DistanceKernel_cu_7dd49032_293822pdist_kernel_cuda_implIdNS1_5distsIdE1pEEEvPT_PKS6_llS6_dd:
        .type           _ZN2at6native55_GLOBAL__N__6c1c77d0_17_DistanceKernel_cu_7dd49032_293822pdist_kernel_cuda_implIdNS1_5distsIdE1pEEEvPT_PKS6_llS6_dd,@function
        .size           _ZN2at6native55_GLOBAL__N__6c1c77d0_17_DistanceKernel_cu_7dd49032_293822pdist_kernel_cuda_implIdNS1_5distsIdE1pEEEvPT_PKS6_llS6_dd,(.L_x_902 - _ZN2at6native55_GLOBAL__N__6c1c77d0_17_DistanceKernel_cu_7dd49032_293822pdist_kernel_cuda_implIdNS1_5distsIdE1pEEEvPT_PKS6_llS6_dd)
        .other          _ZN2at6native55_GLOBAL__N__6c1c77d0_17_DistanceKernel_cu_7dd49032_293822pdist_kernel_cuda_implIdNS1_5distsIdE1pEEEvPT_PKS6_llS6_dd,@"STO_CUDA_ENTRY STV_DEFAULT"
_ZN2at6native55_GLOBAL__N__6c1c77d0_17_DistanceKernel_cu_7dd49032_293822pdist_kernel_cuda_implIdNS1_5distsIdE1pEEEvPT_PKS6_llS6_dd:
        /* <DEDUP_REMOVED lines=23> */
[----:B------:R-:W-:Y:S05]  /*0170*/  CALL.REL.NOINC `($__internal_36_$__cuda_sm20_dsqrt_rn_f64_mediumpath_v1) ;  /* 0x0000002000947944 */ /* 0x000fea0003c00000 */
.L_x_527:
[----:B------:R-:W0:Y:S01]  /*0180*/  S2R R14, SR_TID.X ;  /* 0x00000000000e7919 */ /* 0x000e220000002100 */
[----:B------:R-:W-:Y:S01]  /*0190*/  ULDC.64 UR4, c[0x0][0x238] ;  /* 0x00008e0000047ab9 */ /* 0x000fe20000000a00 */
[----:B------:R-:W1:Y:S01]  /*01a0*/  LDC.64 R6, c[0x0][0x228] ;  /* 0x00008a00ff067b82 */ /* 0x000e620000000a00 */
[----:B------:R-:W-:Y:S01]  /*01b0*/  DADD R16, -R16, UR4 ;  /* 0x0000000410107e29 */ /* 0x000fe20008000100 */
[----:B------:R-:W-:Y:S01]  /*01c0*/  ULDC.64 UR4, c[0x0][0x228] ;  /* 0x00008a0000047ab9 */ /* 0x000fe20000000a00 */
[----:B------:R-:W-:Y:S01]  /*01d0*/  IMAD.MOV.U32 R15, RZ, RZ, RZ ;  /* 0x000000ffff0f7224 */ /* 0x000fe200078e00ff */
[----:B------:R-:W-:Y:S01]  /*01e0*/  ULDC.64 UR6, c[0x0][0x208] ;  /* 0x0000820000067ab9 */ /* 0x000fe20000000a00 */
[----:B------:R-:W-:Y:S01]  /*01f0*/  ULDC.64 UR8, c[0x0][0x230] ;  /* 0x00008c0000087ab9 */ /* 0x000fe20000000a00 */
[----:B------:R-:W-:Y:S01]  /*0200*/  ULDC.64 UR10, c[0x0][0x230] ;  /* 0x00008c00000a7ab9 */ /* 0x000fe20000000a00 */
[----:B------:R-:W2:Y:S01]  /*0210*/  F2I.S64.F64.TRUNC R18, R16 ;  /* 0x0000001000127311 */ /* 0x000ea2000030d900 */
[----:B------:R-:W-:Y:S01]  /*0220*/  ULDC.64 UR12, c[0x0][0x230] ;  /* 0x00008c00000c7ab9 */ /* 0x000fe20000000a00 */
[----:B------:R-:W-:Y:S01]  /*0230*/  ULDC UR14, c[0x0][0x234] ;  /* 0x00008d00000e7ab9 */ /* 0x000fe20000000800 */
[----:B------:R-:W-:Y:S01]  /*0240*/  BSSY B0, `(.L_x_528) ;  /* 0x000010c000007945 */ /* 0x000fe20003800000 */
[----:B------:R-:W-:Y:S01]  /*0250*/  CS2R R12, SRZ ;  /* 0x00000000000c7805 */ /* 0x000fe2000001ff00 */
[----:B--2---:R-:W-:-:S02]  /*0260*/  IMAD R3, R19, UR4, RZ ;  /* 0x0000000413037c24 */ /* 0x004fc4000f8e02ff */
[----:B-1----:R-:W-:-:S04]  /*0270*/  IMAD.WIDE.U32 R6, R18, UR4, R6 ;  /* 0x0000000412067c25 */ /* 0x002fc8000f8e0006 */
[C---:B------:R-:W-:Y:S02]  /*0280*/  IMAD R3, R18.reuse, UR5, R3 ;  /* 0x0000000512037c24 */ /* 0x040fe4000f8e0203 */
[----:B0-----:R-:W-:-:S04]  /*0290*/  IMAD.WIDE.U32 R10, R18, UR4, R14 ;  /* 0x00000004120a7c25 */ /* 0x001fc8000f8e000e */
[----:B------:R-:W-:Y:S01]  /*02a0*/  IMAD.IADD R9, R3, 0x1, R11 ;  /* 0x0000000103097824 */ /* 0x000fe200078e020b */
[----:B------:R-:W-:Y:S01]  /*02b0*/  ISETP.GE.U32.AND P0, PT, R10, R6, PT ;  /* 0x000000060a00720c */ /* 0x000fe20003f06070 */
[----:B------:R-:W-:-:S05]  /*02c0*/  IMAD.IADD R20, R7, 0x1, R3 ;  /* 0x0000000107147824 */ /* 0x000fca00078e0203 */
[----:B------:R-:W-:-:S13]  /*02d0*/  ISETP.GE.AND.EX P0, PT, R9, R20, PT, P0 ;  /* 0x000000140900720c */ /* 0x000fda0003f06300 */
[----:B------:R-:W-:Y:S05]  /*02e0*/  @P0 BRA `(.L_x_529) ;  /* 0x0000001000040947 */ /* 0x000fea0003800000 */
[-C--:B------:R-:W-:Y:S01]  /*02f0*/  IMAD R3, R19, R18.reuse, RZ ;  /* 0x0000001213037224 */ /* 0x080fe200078e02ff */
[----:B------:R-:W0:Y:S01]  /*0300*/  LDC.64 R16, c[0x0][0x230] ;  /* 0x00008c00ff107b82 */ /* 0x000e220000000a00 */
[-C--:B------:R-:W-:Y:S01]  /*0310*/  IMAD.WIDE.U32 R12, R18, R18.reuse, R18 ;  /* 0x00000012120c7225 */ /* 0x080fe200078e0012 */
[----:B------:R-:W-:Y:S01]  /*0320*/  IADD3 R4, P0, P1, R2, 0x1, R18 ;  /* 0x0000000102047810 */ /* 0x000fe2000791e012 */
[----:B------:R-:W-:Y:S01]  /*0330*/  ULDC.64 UR16, c[0x0][0x220] ;  /* 0x0000880000107ab9 */ /* 0x000fe20000000a00 */
[----:B------:R-:W-:Y:S01]  /*0340*/  IADD3 R8, P2, RZ, -R18, RZ ;  /* 0x80000012ff087210 */ /* 0x000fe20007f5e0ff */
[----:B------:R-:W-:Y:S01]  /*0350*/  IMAD R3, R18, R19, R3 ;  /* 0x0000001312037224 */ /* 0x000fe200078e0203 */
[----:B------:R-:W-:-:S03]  /*0360*/  IADD3.X R5, RZ, RZ, R19, P0, P1 ;  /* 0x000000ffff057210 */ /* 0x000fc600007e2413 */
[----:B------:R-:W-:Y:S02]  /*0370*/  IMAD.IADD R3, R13, 0x1, R3 ;  /* 0x000000010d037824 */ /* 0x000fe400078e0203 */
[----:B------:R-:W-:Y:S02]  /*0380*/  IMAD.X R18, RZ, RZ, ~R19, P2 ;  /* 0x000000ffff127224 */ /* 0x000fe400010e0e13 */
[----:B------:R-:W-:Y:S01]  /*0390*/  IMAD.WIDE.U32 R4, R8, UR16, R4 ;  /* 0x0000001008047c25 */ /* 0x000fe2000f8e0004 */
[----:B------:R-:W-:-:S05]  /*03a0*/  LEA.HI R11, P3, R3, R12, RZ, 0x1 ;  /* 0x0000000c030b7211 */ /* 0x000fca00078708ff */
[----:B------:R-:W-:Y:S02]  /*03b0*/  IMAD.X R0, RZ, RZ, R3, P3 ;  /* 0x000000ffff007224 */ /* 0x000fe400018e0603 */
[----:B------:R-:W-:-:S03]  /*03c0*/  IMAD R3, R18, UR16, RZ ;  /* 0x0000001012037c24 */ /* 0x000fc6000f8e02ff */
[--C-:B------:R-:W-:Y:S01]  /*03d0*/  SHF.R.U64 R11, R11, 0x1, R0.reuse ;  /* 0x000000010b0b7819 */ /* 0x100fe20000001200 */
[----:B------:R-:W-:Y:S01]  /*03e0*/  IMAD R8, R8, UR17, R3 ;  /* 0x0000001108087c24 */ /* 0x000fe2000f8e0203 */
[----:B------:R-:W-:Y:S01]  /*03f0*/  SHF.R.U32.HI R7, RZ, 0x1, R0 ;  /* 0x00000001ff077819 */ /* 0x000fe20000011600 */
[----:B------:R-:W-:Y:S01]  /*0400*/  ULDC.64 UR16, c[0x0][0x218] ;  /* 0x0000860000107ab9 */ /* 0x000fe20000000a00 */
[----:B------:R-:W-:Y:S01]  /*0410*/  IADD3 R11, P0, R11, R4, RZ ;  /* 0x000000040b0b7210 */ /* 0x000fe20007f1e0ff */
[----:B------:R-:W1:Y:S01]  /*0420*/  LDC R3, c[0x0][RZ] ;  /* 0x00000000ff037b82 */ /* 0x000e620000000800 */
[----:B0-----:R-:W-:Y:S02]  /*0430*/  LOP3.LUT R0, R17, 0x7ff00000, RZ, 0xc0, !PT ;  /* 0x7ff0000011007812 */ /* 0x001fe400078ec0ff */
[----:B------:R-:W-:Y:S01]  /*0440*/  IADD3.X R5, R7, R5, R8, P0, !PT ;  /* 0x0000000507057210 */ /* 0x000fe200007fe408 */
[----:B------:R-:W-:Y:S01]  /*0450*/  IMAD.WIDE.U32 R12, R11, UR4, R14 ;  /* 0x000000040b0c7c25 */ /* 0x000fe2000f8e000e */
[----:B------:R-:W-:-:S02]  /*0460*/  LEA R4, P0, R6, UR16, 0x3 ;  /* 0x0000001006047c11 */ /* 0x000fc4000f8018ff */
[----:B------:R-:W-:Y:S01]  /*0470*/  LEA.HI R7, R0, 0xfffffc0c, RZ, 0xc ;  /* 0xfffffc0c00077811 */ /* 0x000fe200078f60ff */
[----:B------:R-:W-:Y:S01]  /*0480*/  IMAD R0, R5, UR4, RZ ;  /* 0x0000000405007c24 */ /* 0x000fe2000f8e02ff */
[----:B------:R-:W-:Y:S02]  /*0490*/  LEA.HI.X R5, R6, UR17, R20, 0x3, P0 ;  /* 0x0000001106057c11 */ /* 0x000fe400080f1c14 */
[CC--:B------:R-:W-:Y:S01]  /*04a0*/  SHF.L.U32 R6, R16.reuse, R7.reuse, RZ ;  /* 0x0000000710067219 */ /* 0x0c0fe200000006ff */
[----:B------:R-:W-:Y:S01]  /*04b0*/  IMAD R11, R11, UR5, R0 ;  /* 0x000000050b0b7c24 */ /* 0x000fe2000f8e0200 */
[----:B------:R-:W-:Y:S02]  /*04c0*/  SHF.L.U64.HI R16, R16, R7, R17 ;  /* 0x0000000710107219 */ /* 0x000fe40000010211 */
[----:B------:R-:W-:Y:S01]  /*04d0*/  ISETP.NE.U32.AND P0, PT, R6, RZ, PT ;  /* 0x000000ff0600720c */ /* 0x000fe20003f05070 */
[----:B------:R-:W-:Y:S01]  /*04e0*/  IMAD.IADD R11, R13, 0x1, R11 ;  /* 0x000000010d0b7824 */ /* 0x000fe200078e020b */
[----:B------:R-:W-:-:S02]  /*04f0*/  LEA R6, P3, R10, UR16, 0x3 ;  /* 0x000000100a067c11 */ /* 0x000fc4000f8618ff */
[----:B------:R-:W-:Y:S02]  /*0500*/  ISETP.NE.AND.EX P0, PT, R16, -0x80000000, PT, P0 ;  /* 0x800000001000780c */ /* 0x000fe40003f05300 */
[----:B------:R-:W-:Y:S02]  /*0510*/  ISETP.GT.AND P2, PT, R17, -0x1, PT ;  /* 0xffffffff1100780c */ /* 0x000fe40003f44270 */
[----:B------:R-:W-:Y:S02]  /*0520*/  LEA R8, P1, R12, UR16, 0x3 ;  /* 0x000000100c087c11 */ /* 0x000fe4000f8218ff */
[----:B------:R-:W-:Y:S02]  /*0530*/  LEA.HI.X R7, R10, UR17, R9, 0x3, P3 ;  /* 0x000000110a077c11 */ /* 0x000fe400098f1c09 */
[----:B------:R-:W-:Y:S02]  /*0540*/  SEL R10, RZ, 0x7ff00000, !P2 ;  /* 0x7ff00000ff0a7807 */ /* 0x000fe40005000000 */
[----:B------:R-:W-:-:S02]  /*0550*/  LEA.HI.X R9, R12, UR17, R11, 0x3, P1 ;  /* 0x000000110c097c11 */ /* 0x000fc400088f1c0b */
[----:B------:R-:W-:Y:S02]  /*0560*/  CS2R R12, SRZ ;  /* 0x00000000000c7805 */ /* 0x000fe4000001ff00 */
[----:B-1----:R-:W-:Y:S01]  /*0570*/  SHF.R.S32.HI R36, RZ, 0x1f, R3 ;  /* 0x0000001fff247819 */ /* 0x002fe20000011403 */
[----:B------:R-:W-:Y:S01]  /*0580*/  VIADD R37, R10, 0x80000000 ;  /* 0x800000000a257836 */ /* 0x000fe20000000000 */
[----:B------:R-:W-:Y:S01]  /*0590*/  LOP3.LUT R11, R17, 0x7fffffff, RZ, 0xc0, !PT ;  /* 0x7fffffff110b7812 */ /* 0x000fe200078ec0ff */
[----:B------:R-:W-:Y:S06]  /*05a0*/  @!P0 BRA `(.L_x_530) ;  /* 0x0000000800248947 */ /* 0x000fec0003800000 */
[----:B------:R-:W-:-:S13]  /*05b0*/  ISETP.GE.AND P0, PT, R17, RZ, PT ;  /* 0x000000ff1100720c */ /* 0x000fda0003f06270 */
[----:B------:R-:W-:Y:S05]  /*05c0*/  @!P0 BRA `(.L_x_531) ;  /* 0x00000004000c8947 */ /* 0x000fea0003800000 */
[----:B------:R-:W0:Y:S01]  /*05d0*/  LDC.64 R34, c[0x0][0x230] ;  /* 0x00008c00ff227b82 */ /* 0x000e220000000a00 */
[----:B------:R-:W-:Y:S01]  /*05e0*/  BSSY B1, `(.L_x_532) ;  /* 0x0000040000017945 */ /* 0x000fe20003800000 */
[C---:B------:R-:W-:Y:S01]  /*05f0*/  SHF.L.U64.HI R36, R3.reuse, 0x3, R36 ;  /* 0x0000000303247819 */ /* 0x040fe20000010224 */
[----:B------:R-:W-:-:S07]  /*0600*/  IMAD.SHL.U32 R3, R3, 0x8, RZ ;  /* 0x0000000803037824 */ /* 0x000fce00078e00ff */
.L_x_540:
[----:B------:R-:W2:Y:S04]  /*0610*/  LDG.E.64 R42, desc[UR6][R8.64] ;  /* 0x00000006082a7981 */ /* 0x000ea8000c1e1b00 */
[----:B------:R-:W2:Y:S01]  /*0620*/  LDG.E.64 R16, desc[UR6][R6.64] ;  /* 0x0000000606107981 */ /* 0x000ea2000c1e1b00 */
[----:B------:R-:W-:Y:S01]  /*0630*/  BSSY B2, `(.L_x_533) ;  /* 0x0000015000027945 */ /* 0x000fe20003800000 */
[----:B--2---:R-:W-:-:S08]  /*0640*/  DADD R42, -R42, R16 ;  /* 0x000000002a2a7229 */ /* 0x004fd00000000110 */
[----:B------:R-:W-:Y:S02]  /*0650*/  DSETP.NEU.AND P0, PT, |R42|, RZ, PT ;  /* 0x000000ff2a00722a */ /* 0x000fe40003f0d200 */
[----:B------:R-:W-:-:S12]  /*0660*/  DADD R44, -RZ, |R42| ;  /* 0x00000000ff2c7229 */ /* 0x000fd8000000052a */
[----:B------:R-:W-:Y:S05]  /*0670*/  @!P0 BRA `(.L_x_534) ;  /* 0x00000000003c8947 */ /* 0x000fea0003800000 */
[----:B------:R-:W-:Y:S01]  /*0680*/  ULDC.64 UR16, c[0x0][0x230] ;  /* 0x00008c0000107ab9 */ /* 0x000fe20000000a00 */
[----:B------:R-:W-:Y:S01]  /*0690*/  IMAD.MOV.U32 R18, RZ, RZ, R44 ;  /* 0x000000ffff127224 */ /* 0x000fe200078e002c */
[----:B------:R-:W-:Y:S01]  /*06a0*/  MOV R0, 0x6f0 ;  /* 0x000006f000007802 */ /* 0x000fe20000000f00 */
[----:B------:R-:W-:Y:S02]  /*06b0*/  IMAD.U32 R38, RZ, RZ, UR16 ;  /* 0x00000010ff267e24 */ /* 0x000fe4000f8e00ff */
[----:B------:R-:W-:Y:S02]  /*06c0*/  IMAD.U32 R39, RZ, RZ, UR17 ;  /* 0x00000011ff277e24 */ /* 0x000fe4000f8e00ff */
[----:B------:R-:W-:-:S07]  /*06d0*/  IMAD.MOV.U32 R19, RZ, RZ, R45 ;  /* 0x000000ffff137224 */ /* 0x000fce00078e002d */
[----:B0-----:R-:W-:Y:S05]  /*06e0*/  CALL.REL.NOINC `($_ZN2at6native55_GLOBAL__N__6c1c77d0_17_DistanceKernel_cu_7dd49032_293822pdist_kernel_cuda_implIdNS1_5distsIdE1pEEEvPT_PKS6_llS6_dd$__internal_accurate_pow) ;  /* 0x0000001c00dc7944 */ /* 0x001fea0003c00000 */
[----:B------:R-:W-:-:S13]  /*06f0*/  ISETP.GT.AND P0, PT, R45, -0x1, PT ;  /* 0xffffffff2d00780c */ /* 0x000fda0003f04270 */
[----:B------:R-:W-:Y:S05]  /*0700*/  @P0 BRA `(.L_x_535) ;  /* 0x00000000001c0947 */ /* 0x000fea0003800000 */
[----:B------:R-:W0:Y:S02]  /*0710*/  FRND.F64.TRUNC R18, UR8 ;  /* 0x0000000800127d13 */ /* 0x000e24000830d800 */
[----:B0-----:R-:W-:-:S14]  /*0720*/  DSETP.NEU.AND P0, PT, R18, UR8, PT ;  /* 0x0000000812007e2a */ /* 0x001fdc000bf0d000 */
[----:B------:R-:W-:Y:S05]  /*0730*/  @!P0 BRA `(.L_x_535) ;  /* 0x0000000000108947 */ /* 0x000fea0003800000 */
[----:B------:R-:W-:Y:S02]  /*0740*/  IMAD.MOV.U32 R16, RZ, RZ, 0x0 ;  /* 0x00000000ff107424 */ /* 0x000fe400078e00ff */
[----:B------:R-:W-:Y:S01]  /*0750*/  IMAD.MOV.U32 R17, RZ, RZ, -0x80000 ;  /* 0xfff80000ff117424 */ /* 0x000fe200078e00ff */
[----:B------:R-:W-:Y:S06]  /*0760*/  BRA `(.L_x_535) ;  /* 0x0000000000047947 */ /* 0x000fec0003800000 */
.L_x_534:
[----:B------:R-:W-:-:S07]  /*0770*/  CS2R R16, SRZ ;  /* 0x0000000000107805 */ /* 0x000fce000001ff00 */
.L_x_535:
[----:B------:R-:W-:Y:S05]  /*0780*/  BSYNC B2 ;  /* 0x0000000000027941 */ /* 0x000fea0003800000 */
.L_x_533:
[----:B0-----:R-:W-:Y:S01]  /*0790*/  DADD R18, |R42|, R34 ;  /* 0x000000002a127229 */ /* 0x001fe20000000222 */
        /* <DEDUP_REMOVED lines=11> */
[----:B------:R-:W-:Y:S01]  /*0850*/  ISETP.LT.AND P0, PT, R45, RZ, !PT ;  /* 0x000000ff2d00720c */ /* 0x000fe20007f01270 */
[----:B------:R-:W-:-:S03]  /*0860*/  IMAD.MOV.U32 R16, RZ, RZ, RZ ;  /* 0x000000ffff107224 */ /* 0x000fc600078e00ff */
[----:B------:R-:W-:-:S04]  /*0870*/  ISETP.NE.AND P0, PT, R11, 0x3fe00000, P0 ;  /* 0x3fe000000b00780c */ /* 0x000fc80000705270 */
[----:B------:R-:W-:Y:S01]  /*0880*/  SEL R17, R37, R10, P0 ;  /* 0x0000000a25117207 */ /* 0x000fe20000000000 */
[----:B------:R-:W-:Y:S08]  /*0890*/  BRA `(.L_x_537) ;  /* 0x00000000001c7947 */ /* 0x000ff00003800000 */
.L_x_539:
[C---:B------:R-:W-:Y:S02]  /*08a0*/  DSETP.GT.AND P0, PT, |R42|.reuse, 1, PT ;  /* 0x3ff000002a00742a */ /* 0x040fe40003f04200 */
[----:B------:R-:W-:-:S04]  /*08b0*/  DSETP.NEU.AND P1, PT, |R42|, -1, PT ;  /* 0xbff000002a00742a */ /* 0x000fc80003f2d200 */
[----:B------:R-:W-:-:S04]  /*08c0*/  SEL R16, RZ, 0x7ff00000, !P0 ;  /* 0x7ff00000ff107807 */ /* 0x000fc80004000000 */
[----:B------:R-:W-:Y:S01]  /*08d0*/  SEL R17, R16, 0x3ff00000, P1 ;  /* 0x3ff0000010117807 */ /* 0x000fe20000800000 */
[----:B------:R-:W-:Y:S01]  /*08e0*/  IMAD.MOV.U32 R16, RZ, RZ, RZ ;  /* 0x000000ffff107224 */ /* 0x000fe200078e00ff */
[----:B------:R-:W-:Y:S06]  /*08f0*/  BRA `(.L_x_537) ;  /* 0x0000000000047947 */ /* 0x000fec0003800000 */
.L_x_538:
[----:B------:R-:W-:-:S11]  /*0900*/  DADD R16, |R42|, R34 ;  /* 0x000000002a107229 */ /* 0x000fd60000000222 */
.L_x_537:
[----:B------:R-:W-:Y:S05]  /*0910*/  BSYNC B2 ;  /* 0x0000000000027941 */ /* 0x000fea0003800000 */
.L_x_536:
[----:B------:R-:W-:Y:S01]  /*0920*/  DSETP.NEU.AND P0, PT, |R42|, 1, PT ;  /* 0x3ff000002a00742a */ /* 0x000fe20003f0d200 */
[----:B------:R-:W-:-:S05]  /*0930*/  IADD3 R6, P1, R6, R3, RZ ;  /* 0x0000000306067210 */ /* 0x000fca0007f3e0ff */
[----:B------:R-:W-:Y:S01]  /*0940*/  DSETP.EQ.OR P0, PT, R34, RZ, !P0 ;  /* 0x000000ff2200722a */ /* 0x000fe20004702400 */
[----:B------:R-:W-:Y:S01]  /*0950*/  IMAD.X R7, R7, 0x1, R36, P1 ;  /* 0x0000000107077824 */ /* 0x000fe200008e0624 */
[----:B------:R-:W-:-:S04]  /*0960*/  IADD3 R8, P1, R8, R3, RZ ;  /* 0x0000000308087210 */ /* 0x000fc80007f3e0ff */
[----:B------:R-:W-:Y:S01]  /*0970*/  FSEL R16, R16, RZ, !P0 ;  /* 0x000000ff10107208 */ /* 0x000fe20004000000 */
[----:B------:R-:W-:Y:S01]  /*0980*/  IMAD.X R9, R9, 0x1, R36, P1 ;  /* 0x0000000109097824 */ /* 0x000fe200008e0624 */
[----:B------:R-:W-:Y:S02]  /*0990*/  FSEL R17, R17, 1.875, !P0 ;  /* 0x3ff0000011117808 */ /* 0x000fe40004000000 */
[----:B------:R-:W-:-:S04]  /*09a0*/  ISETP.GE.U32.AND P0, PT, R6, R4, PT ;  /* 0x000000040600720c */ /* 0x000fc80003f06070 */
[----:B------:R-:W-:Y:S01]  /*09b0*/  ISETP.GE.U32.AND.EX P0, PT, R7, R5, PT, P0 ;  /* 0x000000050700720c */ /* 0x000fe20003f06100 */
[----:B------:R-:W-:-:S12]  /*09c0*/  DADD R12, R12, R16 ;  /* 0x000000000c0c7229 */ /* 0x000fd80000000010 */
[----:B------:R-:W-:Y:S05]  /*09d0*/  @!P0 BRA `(.L_x_540) ;  /* 0xfffffffc000c8947 */ /* 0x000fea000383ffff */
[----:B------:R-:W-:Y:S05]  /*09e0*/  BSYNC B1 ;  /* 0x0000000000017941 */ /* 0x000fea0003800000 */
.L_x_532:
[----:B------:R-:W-:Y:S05]  /*09f0*/  BRA `(.L_x_529) ;  /* 0x0000000800407947 */ /* 0x000fea0003800000 */
.L_x_531:
[----:B------:R-:W0:Y:S01]  /*0a00*/  LDC.64 R34, c[0x0][0x230] ;  /* 0x00008c00ff227b82 */ /* 0x000e220000000a00 */
[----:B------:R-:W-:Y:S01]  /*0a10*/  BSSY B1, `(.L_x_541) ;  /* 0x0000041000017945 */ /* 0x000fe20003800000 */
[C---:B------:R-:W-:Y:S01]  /*0a20*/  SHF.L.U64.HI R36, R3.reuse, 0x3, R36 ;  /* 0x0000000303247819 */ /* 0x040fe20000010224 */
[----:B------:R-:W-:-:S07]  /*0a30*/  IMAD.SHL.U32 R3, R3, 0x8, RZ ;  /* 0x0000000803037824 */ /* 0x000fce00078e00ff */
.L_x_549:
        /* <DEDUP_REMOVED lines=22> */
.L_x_543:
[----:B------:R-:W-:Y:S02]  /*0ba0*/  IMAD.MOV.U32 R16, RZ, RZ, 0x0 ;  /* 0x00000000ff107424 */ /* 0x000fe400078e00ff */
[----:B------:R-:W-:-:S07]  /*0bb0*/  IMAD.MOV.U32 R17, RZ, RZ, 0x7ff00000 ;  /* 0x7ff00000ff117424 */ /* 0x000fce00078e00ff */
.L_x_544:
[----:B------:R-:W-:Y:S05]  /*0bc0*/  BSYNC B2 ;  /* 0x0000000000027941 */ /* 0x000fea0003800000 */
.L_x_542:
        /* <DEDUP_REMOVED lines=17> */
.L_x_548:
[C---:B------:R-:W-:Y:S02]  /*0ce0*/  DSETP.GT.AND P0, PT, |R42|.reuse, 1, PT ;  /* 0x3ff000002a00742a */ /* 0x040fe40003f04200 */
[----:B------:R-:W-:-:S04]  /*0cf0*/  DSETP.NEU.AND P1, PT, |R42|, -1, PT ;  /* 0xbff000002a00742a */ /* 0x000fc80003f2d200 */
[----:B------:R-:W-:-:S04]  /*0d00*/  SEL R16, RZ, 0x7ff00000, P0 ;  /* 0x7ff00000ff107807 */ /* 0x000fc80000000000 */
[----:B------:R-:W-:Y:S01]  /*0d10*/  SEL R17, R16, 0x3ff00000, P1 ;  /* 0x3ff0000010117807 */ /* 0x000fe20000800000 */
[----:B------:R-:W-:Y:S01]  /*0d20*/  IMAD.MOV.U32 R16, RZ, RZ, RZ ;  /* 0x000000ffff107224 */ /* 0x000fe200078e00ff */
[----:B------:R-:W-:Y:S06]  /*0d30*/  BRA `(.L_x_546) ;  /* 0x0000000000047947 */ /* 0x000fec0003800000 */
.L_x_547:
[----:B------:R-:W-:-:S11]  /*0d40*/  DADD R16, |R42|, R34 ;  /* 0x000000002a107229 */ /* 0x000fd60000000222 */
.L_x_546:
[----:B------:R-:W-:Y:S05]  /*0d50*/  BSYNC B2 ;  /* 0x0000000000027941 */ /* 0x000fea0003800000 */
.L_x_545:
        /* <DEDUP_REMOVED lines=13> */
.L_x_541:
[----:B------:R-:W-:Y:S05]  /*0e30*/  BRA `(.L_x_529) ;  /* 0x0000000400307947 */ /* 0x000fea0003800000 */
.L_x_530:
[----:B------:R-:W2:Y:S01]  /*0e40*/  LDG.E.64 R34, desc[UR6][R8.64] ;  /* 0x0000000608227981 */ /* 0x000ea2000c1e1b00 */
[----:B------:R-:W-:-:S03]  /*0e50*/  ULDC.64 UR16, c[0x0][0x230] ;  /* 0x00008c0000107ab9 */ /* 0x000fc60000000a00 */
[----:B------:R-:W2:Y:S01]  /*0e60*/  LDG.E.64 R16, desc[UR6][R6.64] ;  /* 0x0000000606107981 */ /* 0x000ea2000c1e1b00 */
[----:B------:R-:W-:Y:S01]  /*0e70*/  BSSY B1, `(.L_x_550) ;  /* 0x0000009000017945 */ /* 0x000fe20003800000 */
[----:B------:R-:W-:Y:S01]  /*0e80*/  IMAD.U32 R38, RZ, RZ, UR16 ;  /* 0x00000010ff267e24 */ /* 0x000fe2000f8e00ff */
[----:B------:R-:W-:Y:S01]  /*0e90*/  MOV R0, 0xf00 ;  /* 0x00000f0000007802 */ /* 0x000fe20000000f00 */
[----:B------:R-:W-:Y:S01]  /*0ea0*/  IMAD.U32 R39, RZ, RZ, UR17 ;  /* 0x00000011ff277e24 */ /* 0x000fe2000f8e00ff */
[----:B--2---:R-:W-:-:S08]  /*0eb0*/  DADD R34, -R34, R16 ;  /* 0x0000000022227229 */ /* 0x004fd00000000110 */
[----:B------:R-:W-:-:S10]  /*0ec0*/  DADD R42, -RZ, |R34| ;  /* 0x00000000ff2a7229 */ /* 0x000fd40000000522 */
[----:B------:R-:W-:Y:S02]  /*0ed0*/  IMAD.MOV.U32 R18, RZ, RZ, R42 ;  /* 0x000000ffff127224 */ /* 0x000fe400078e002a */
[----:B------:R-:W-:-:S07]  /*0ee0*/  IMAD.MOV.U32 R19, RZ, RZ, R43 ;  /* 0x000000ffff137224 */ /* 0x000fce00078e002b */
[----:B------:R-:W-:Y:S05]  /*0ef0*/  CALL.REL.NOINC `($_ZN2at6native55_GLOBAL__N__6c1c77d0_17_DistanceKernel_cu_7dd49032_293822pdist_kernel_cuda_implIdNS1_5distsIdE1pEEEvPT_PKS6_llS6_dd$__internal_accurate_pow) ;  /* 0x0000001400d87944 */ /* 0x000fea0003c00000 */
[----:B------:R-:W-:Y:S05]  /*0f00*/  BSYNC B1 ;  /* 0x0000000000017941 */ /* 0x000fea0003800000 */
.L_x_550:
[----:B------:R-:W0:Y:S01]  /*0f10*/  LDC.64 R18, c[0x0][0x230] ;  /* 0x00008c00ff127b82 */ /* 0x000e220000000a00 */
[----:B------:R-:W-:Y:S01]  /*0f20*/  DSETP.NEU.AND P1, PT, |R34|, RZ, PT ;  /* 0x000000ff2200722a */ /* 0x000fe20003f2d200 */
[----:B------:R-:W-:-:S13]  /*0f30*/  BSSY B1, `(.L_x_551) ;  /* 0x0000013000017945 */ /* 0x000fda0003800000 */
[----:B------:R-:W-:Y:S05]  /*0f40*/  @!P1 BRA `(.L_x_552) ;  /* 0x0000000000309947 */ /* 0x000fea0003800000 */
[----:B------:R-:W-:Y:S02]  /*0f50*/  ISETP.GT.AND P2, PT, R43, -0x1, PT ;  /* 0xffffffff2b00780c */ /* 0x000fe40003f44270 */
[----:B------:R-:W-:-:S11]  /*0f60*/  PLOP3.LUT P1, PT, P0, PT, PT, 0x8, 0x0 ;  /* 0x000000000000781c */ /* 0x000fd6000072e170 */
[----:B------:R-:W-:Y:S05]  /*0f70*/  @P2 BRA `(.L_x_553) ;  /* 0x0000000000382947 */ /* 0x000fea0003800000 */
[----:B------:R-:W1:Y:S01]  /*0f80*/  FRND.F64.TRUNC R20, UR12 ;  /* 0x0000000c00147d13 */ /* 0x000e62000830d800 */
[----:B------:R-:W-:Y:S01]  /*0f90*/  DADD R16, -RZ, -R16 ;  /* 0x00000000ff107229 */ /* 0x000fe20000000910 */
[----:B------:R-:W-:Y:S01]  /*0fa0*/  PLOP3.LUT P1, PT, P0, PT, PT, 0x8, 0x0 ;  /* 0x000000000000781c */ /* 0x000fe2000072e170 */
[----:B-1----:R-:W-:-:S14]  /*0fb0*/  DSETP.NEU.AND P2, PT, R20, UR12, PT ;  /* 0x0000000c14007e2a */ /* 0x002fdc000bf4d000 */
[----:B------:R-:W-:Y:S05]  /*0fc0*/  @!P2 BRA `(.L_x_553) ;  /* 0x000000000024a947 */ /* 0x000fea0003800000 */
[----:B------:R-:W-:Y:S01]  /*0fd0*/  PLOP3.LUT P1, PT, P0, PT, PT, 0x8, 0x0 ;  /* 0x000000000000781c */ /* 0x000fe2000072e170 */
[----:B------:R-:W-:Y:S02]  /*0fe0*/  IMAD.MOV.U32 R16, RZ, RZ, 0x0 ;  /* 0x00000000ff107424 */ /* 0x000fe400078e00ff */
[----:B------:R-:W-:Y:S01]  /*0ff0*/  IMAD.MOV.U32 R17, RZ, RZ, -0x80000 ;  /* 0xfff80000ff117424 */ /* 0x000fe200078e00ff */
[----:B------:R-:W-:Y:S09]  /*1000*/  BRA `(.L_x_553) ;  /* 0x0000000000147947 */ /* 0x000ff20003800000 */
.L_x_552:
[----:B------:R-:W-:Y:S01]  /*1010*/  ISETP.LE.AND P2, PT, RZ, UR14, PT ;  /* 0x0000000eff007c0c */ /* 0x000fe2000bf43270 */
[----:B0-----:R-:W-:Y:S01]  /*1020*/  DSETP.NEU.AND P1, PT, |R18|, 0.5, PT ;  /* 0x3fe000001200742a */ /* 0x001fe20003f2d200 */
[----:B------:R-:W-:-:S05]  /*1030*/  IMAD.MOV.U32 R16, RZ, RZ, RZ ;  /* 0x000000ffff107224 */ /* 0x000fca00078e00ff */
[----:B------:R-:W-:-:S06]  /*1040*/  SEL R17, R43, RZ, P1 ;  /* 0x000000ff2b117207 */ /* 0x000fcc0000800000 */
[----:B------:R-:W-:-:S07]  /*1050*/  @!P2 LOP3.LUT R17, R17, 0x7ff00000, RZ, 0xfc, !PT ;  /* 0x7ff000001111a812 */ /* 0x000fce00078efcff */
.L_x_553:
[----:B------:R-:W-:Y:S05]  /*1060*/  BSYNC B1 ;  /* 0x0000000000017941 */ /* 0x000fea0003800000 */
.L_x_551:
        /* <DEDUP_REMOVED lines=13> */
[----:B------:R-:W-:-:S03]  /*1140*/  IMAD.MOV.U32 R16, RZ, RZ, RZ ;  /* 0x000000ffff107224 */ /* 0x000fc600078e00ff */
[----:B------:R-:W-:-:S04]  /*1150*/  ISETP.NE.AND P1, PT, R11, 0x3fe00000, P1 ;  /* 0x3fe000000b00780c */ /* 0x000fc80000f25270 */
[----:B------:R-:W-:Y:S01]  /*1160*/  SEL R17, R37, R10, P1 ;  /* 0x0000000a25117207 */ /* 0x000fe20000800000 */
[----:B------:R-:W-:Y:S08]  /*1170*/  BRA `(.L_x_555) ;  /* 0x0000000000247947 */ /* 0x000ff00003800000 */
.L_x_557:
        /* <DEDUP_REMOVED lines=8> */
.L_x_556:
[----:B------:R-:W-:-:S11]  /*1200*/  DADD R16, |R34|, R18 ;  /* 0x0000000022107229 */ /* 0x000fd60000000212 */
.L_x_555:
[----:B------:R-:W-:Y:S05]  /*1210*/  BSYNC B1 ;  /* 0x0000000000017941 */ /* 0x000fea0003800000 */
.L_x_554:
[----:B------:R-:W-:Y:S01]  /*1220*/  DSETP.NEU.AND P1, PT, |R34|, 1, PT ;  /* 0x3ff000002200742a */ /* 0x000fe20003f2d200 */
[C---:B------:R-:W-:Y:S01]  /*1230*/  IMAD.SHL.U32 R21, R3.reuse, 0x8, RZ ;  /* 0x0000000803157824 */ /* 0x040fe200078e00ff */
[----:B------:R-:W-:-:S04]  /*1240*/  SHF.L.U64.HI R0, R3, 0x3, R36 ;  /* 0x0000000303007819 */ /* 0x000fc80000010224 */
[----:B------:R-:W-:Y:S01]  /*1250*/  DSETP.EQ.OR P1, PT, R18, RZ, !P1 ;  /* 0x000000ff1200722a */ /* 0x000fe20004f22400 */
[-C--:B------:R-:W-:Y:S02]  /*1260*/  IADD3 R6, P3, R6, R21.reuse, RZ ;  /* 0x0000001506067210 */ /* 0x080fe40007f7e0ff */
[----:B------:R-:W-:-:S03]  /*1270*/  IADD3 R8, P2, R8, R21, RZ ;  /* 0x0000001508087210 */ /* 0x000fc60007f5e0ff */
[----:B------:R-:W-:Y:S01]  /*1280*/  FSEL R16, R16, RZ, !P1 ;  /* 0x000000ff10107208 */ /* 0x000fe20004800000 */
[--C-:B------:R-:W-:Y:S01]  /*1290*/  IMAD.X R7, R7, 0x1, R0.reuse, P3 ;  /* 0x0000000107077824 */ /* 0x100fe200018e0600 */
[----:B------:R-:W-:Y:S01]  /*12a0*/  FSEL R17, R17, 1.875, !P1 ;  /* 0x3ff0000011117808 */ /* 0x000fe20004800000 */
[----:B------:R-:W-:Y:S01]  /*12b0*/  IMAD.X R9, R9, 0x1, R0, P2 ;  /* 0x0000000109097824 */ /* 0x000fe200010e0600 */
[----:B------:R-:W-:-:S04]  /*12c0*/  ISETP.GE.U32.AND P1, PT, R6, R4, PT ;  /* 0x000000040600720c */ /* 0x000fc80003f26070 */
[----:B------:R-:W-:Y:S01]  /*12d0*/  ISETP.GE.U32.AND.EX P1, PT, R7, R5, PT, P1 ;  /* 0x000000050700720c */ /* 0x000fe20003f26110 */
[----:B------:R-:W-:-:S12]  /*12e0*/  DADD R12, R12, R16 ;  /* 0x000000000c0c7229 */ /* 0x000fd80000000010 */
[----:B------:R-:W-:Y:S05]  /*12f0*/  @!P1 BRA `(.L_x_530) ;  /* 0xfffffff800d09947 */ /* 0x000fea000383ffff */
.L_x_529:
[----:B------:R-:W-:Y:S05]  /*1300*/  BSYNC B0 ;  /* 0x0000000000007941 */ /* 0x000fea0003800000 */
.L_x_528:
        /* <DEDUP_REMOVED lines=8> */
[----:B------:R-:W-:Y:S01]  /*1390*/  ISETP.GE.AND P1, PT, R14, UR4, PT ;  /* 0x000000040e007c0c */ /* 0x000fe2000bf26270 */
[----:B0-----:R-:W-:-:S12]  /*13a0*/  DADD R4, R4, R12 ;  /* 0x0000000004047229 */ /* 0x001fd8000000000c */
[----:B------:R-:W0:Y:S01]  /*13b0*/  @!P1 S2R R13, SR_CgaCtaId ;  /* 0x00000000000d9919 */ /* 0x000e220000008800 */
[----:B------:R-:W-:Y:S04]  /*13c0*/  SHFL.DOWN PT, R7, R5, 0x8, 0x1f ;  /* 0x09001f0005077f89 */ /* 0x000fe800000e0000 */
[----:B------:R-:W1:Y:S02]  /*13d0*/  SHFL.DOWN PT, R6, R4, 0x8, 0x1f ;  /* 0x09001f0004067f89 */ /* 0x000e6400000e0000 */
[----:B-1----:R-:W-:Y:S01]  /*13e0*/  DADD R6, R4, R6 ;  /* 0x0000000004067229 */ /* 0x002fe20000000006 */
[----:B------:R-:W-:-:S06]  /*13f0*/  LOP3.LUT R5, R3, 0xffffffe0, RZ, 0xc0, !PT ;  /* 0xffffffe003057812 */ /* 0x000fcc00078ec0ff */
[----:B------:R-:W-:Y:S01]  /*1400*/  SHFL.DOWN PT, R9, R7, 0x4, 0x1f ;  /* 0x08801f0007097f89 */ /* 0x000fe200000e0000 */
[----:B------:R-:W-:-:S03]  /*1410*/  IMAD.IADD R0, R14, 0x1, -R5 ;  /* 0x000000010e007824 */ /* 0x000fc600078e0a05 */
[----:B------:R-:W1:Y:S02]  /*1420*/  SHFL.DOWN PT, R8, R6, 0x4, 0x1f ;  /* 0x08801f0006087f89 */ /* 0x000e6400000e0000 */
[----:B------:R-:W-:-:S13]  /*1430*/  ISETP.NE.AND P0, PT, R0, RZ, PT ;  /* 0x000000ff0000720c */ /* 0x000fda0003f05270 */
[----:B------:R-:W-:Y:S01]  /*1440*/  @!P0 SHF.R.S32.HI R3, RZ, 0x5, R3 ;  /* 0x00000005ff038819 */ /* 0x000fe20000011403 */
[----:B-1----:R-:W-:Y:S01]  /*1450*/  DADD R8, R6, R8 ;  /* 0x0000000006087229 */ /* 0x002fe20000000008 */
[----:B------:R-:W1:Y:S01]  /*1460*/  @!P0 S2R R7, SR_CgaCtaId ;  /* 0x0000000000078919 */ /* 0x000e620000008800 */
[----:B------:R-:W-:-:S05]  /*1470*/  @!P0 MOV R6, 0x400 ;  /* 0x0000040000068802 */ /* 0x000fca0000000f00 */
[----:B------:R-:W-:Y:S04]  /*1480*/  SHFL.DOWN PT, R11, R9, 0x2, 0x1f ;  /* 0x08401f00090b7f89 */ /* 0x000fe800000e0000 */
[----:B------:R-:W2:Y:S01]  /*1490*/  SHFL.DOWN PT, R10, R8, 0x2, 0x1f ;  /* 0x08401f00080a7f89 */ /* 0x000ea200000e0000 */
[----:B-1----:R-:W-:Y:S01]  /*14a0*/  @!P0 LEA R6, R7, R6, 0x18 ;  /* 0x0000000607068211 */ /* 0x002fe200078ec0ff */
[----:B--2---:R-:W-:Y:S01]  /*14b0*/  DADD R10, R8, R10 ;  /* 0x00000000080a7229 */ /* 0x004fe2000000000a */
[----:B------:R-:W-:-:S03]  /*14c0*/  @!P1 MOV R8, 0x400 ;  /* 0x0000040000089802 */ /* 0x000fc60000000f00 */
[----:B------:R-:W-:Y:S01]  /*14d0*/  @!P0 IMAD R3, R3, 0x8, R6 ;  /* 0x0000000803038824 */ /* 0x000fe200078e0206 */
[----:B------:R-:W-:Y:S02]  /*14e0*/  CS2R R6, SRZ ;  /* 0x0000000000067805 */ /* 0x000fe4000001ff00 */
[----:B0-----:R-:W-:Y:S01]  /*14f0*/  @!P1 LEA R13, R13, R8, 0x18 ;  /* 0x000000080d0d9211 */ /* 0x001fe200078ec0ff */
[----:B------:R-:W-:Y:S01]  /*1500*/  SHFL.DOWN PT, R5, R11, 0x1, 0x1f ;  /* 0x08201f000b057f89 */ /* 0x000fe200000e0000 */
[----:B------:R-:W-:-:S03]  /*1510*/  VIADD R8, R14, 0x1f ;  /* 0x0000001f0e087836 */ /* 0x000fc60000000000 */
[----:B------:R-:W0:Y:S01]  /*1520*/  SHFL.DOWN PT, R4, R10, 0x1, 0x1f ;  /* 0x08201f000a047f89 */ /* 0x000e2200000e0000 */
[----:B------:R-:W-:Y:S01]  /*1530*/  @!P1 IMAD R0, R0, 0x8, R13 ;  /* 0x0000000800009824 */ /* 0x000fe200078e020d */
[----:B0-----:R-:W-:-:S07]  /*1540*/  DADD R4, R10, R4 ;  /* 0x000000000a047229 */ /* 0x001fce0000000004 */
        /* <DEDUP_REMOVED lines=12> */
[----:B0-----:R-:W-:Y:S02]  /*1610*/  IMAD.MOV.U32 R7, RZ, RZ, R9 ;  /* 0x000000ffff077224 */ /* 0x001fe400078e0009 */
[----:B-1----:R-:W-:-:S06]  /*1620*/  IMAD.MOV.U32 R6, RZ, RZ, R8 ;  /* 0x000000ffff067224 */ /* 0x002fcc00078e0008 */
[----:B------:R-:W-:-:S07]  /*1630*/  DADD R8, R4, R6 ;  /* 0x0000000004087229 */ /* 0x000fce0000000006 */
        /* <DEDUP_REMOVED lines=10> */
[----:B------:R0:W1:Y:S04]  /*16e0*/  SHFL.DOWN PT, R5, R7, 0x1, 0x1f ;  /* 0x08201f0007057f89 */ /* 0x00006800000e0000 */
[----:B------:R0:W2:Y:S02]  /*16f0*/  SHFL.DOWN PT, R4, R6, 0x1, 0x1f ;  /* 0x08201f0006047f89 */ /* 0x0000a400000e0000 */
.L_x_580:
[----:B012---:R-:W-:-:S11]  /*1700*/  DADD R6, R6, R4 ;  /* 0x0000000006067229 */ /* 0x007fd60000000004 */
.L_x_559:
[----:B------:R-:W-:Y:S05]  /*1710*/  BSYNC B0 ;  /* 0x0000000000007941 */ /* 0x000fea0003800000 */
.L_x_558:
[----:B------:R-:W-:-:S13]  /*1720*/  ISETP.NE.AND P0, PT, R14, RZ, PT ;  /* 0x000000ff0e00720c */ /* 0x000fda0003f05270 */
[----:B------:R-:W-:Y:S05]  /*1730*/  @P0 EXIT ;  /* 0x000000000000094d */ /* 0x000fea0003800000 */
[----:B------:R-:W0:Y:S08]  /*1740*/  LDC R0, c[0x0][0x234] ;  /* 0x00008d00ff007b82 */ /* 0x000e300000000800 */
[----:B------:R-:W2:Y:S01]  /*1750*/  LDC.64 R10, c[0x0][0x230] ;  /* 0x00008c00ff0a7b82 */ /* 0x000ea20000000a00 */
[----:B0-----:R-:W2:Y:S01]  /*1760*/  MUFU.RCP64H R5, R0 ;  /* 0x0000000000057308 */ /* 0x001ea20000001800 */
[----:B------:R-:W-:-:S05]  /*1770*/  VIADD R4, R0, 0x300402 ;  /* 0x0030040200047836 */ /* 0x000fca0000000000 */
[----:B------:R-:W-:Y:S01]  /*1780*/  FSETP.GEU.AND P0, PT, |R4|, 5.8789094863358348022e-39, PT ;  /* 0x004004020400780b */ /* 0x000fe20003f0e200 */
[----:B--2---:R-:W-:-:S08]  /*1790*/  DFMA R8, R4, -R10, 1 ;  /* 0x3ff000000408742b */ /* 0x004fd0000000080a */
[----:B------:R-:W-:-:S08]  /*17a0*/  DFMA R8, R8, R8, R8 ;  /* 0x000000080808722b */ /* 0x000fd00000000008 */
[----:B------:R-:W-:-:S08]  /*17b0*/  DFMA R8, R4, R8, R4 ;  /* 0x000000080408722b */ /* 0x000fd00000000004 */
[----:B------:R-:W-:-:S08]  /*17c0*/  DFMA R10, R8, -R10, 1 ;  /* 0x3ff00000080a742b */ /* 0x000fd0000000080a */
[----:B------:R-:W-:Y:S01]  /*17d0*/  DFMA R8, R8, R10, R8 ;  /* 0x0000000a0808722b */ /* 0x000fe20000000008 */
[----:B------:R-:W-:Y:S10]  /*17e0*/  @P0 BRA `(.L_x_561) ;  /* 0x0000000000100947 */ /* 0x000ff40003800000 */
[----:B------:R-:W-:Y:S02]  /*17f0*/  LOP3.LUT R3, R0, 0x7fffffff, RZ, 0xc0, !PT ;  /* 0x7fffffff00037812 */ /* 0x000fe400078ec0ff */
[----:B------:R-:W-:-:S03]  /*1800*/  MOV R0, 0x1830 ;  /* 0x0000183000007802 */ /* 0x000fc60000000f00 */
[----:B------:R-:W-:-:S07]  /*1810*/  VIADD R3, R3, 0xfff00000 ;  /* 0xfff0000003037836 */ /* 0x000fce0000000000 */
[----:B-1----:R-:W-:Y:S05]  /*1820*/  CALL.REL.NOINC `($__internal_35_$__cuda_sm20_dblrcp_rn_slowpath_v3) ;  /* 0x0000000800387944 */ /* 0x002fea0003c00000 */
.L_x_561:
[----:B------:R-:W-:Y:S01]  /*1830*/  LOP3.LUT R0, R9, 0x7ff00000, RZ, 0xc0, !PT ;  /* 0x7ff0000009007812 */ /* 0x000fe200078ec0ff */
[----:B-1----:R-:W-:Y:S01]  /*1840*/  DADD R18, -RZ, |R6| ;  /* 0x00000000ff127229 */ /* 0x002fe20000000506 */
[----:B------:R-:W-:Y:S01]  /*1850*/  BSSY B0, `(.L_x_562) ;  /* 0x0000008000007945 */ /* 0x000fe20003800000 */
[----:B------:R-:W-:Y:S01]  /*1860*/  IMAD.MOV.U32 R38, RZ, RZ, R8 ;  /* 0x000000ffff267224 */ /* 0x000fe200078e0008 */
[----:B------:R-:W-:Y:S01]  /*1870*/  LEA.HI R5, R0, 0xfffffc0c, RZ, 0xc ;  /* 0xfffffc0c00057811 */ /* 0x000fe200078f60ff */
[--C-:B------:R-:W-:Y:S01]  /*1880*/  IMAD.MOV.U32 R39, RZ, RZ, R9.reuse ;  /* 0x000000ffff277224 */ /* 0x100fe200078e0009 */
[----:B------:R-:W-:Y:S02]  /*1890*/  MOV R0, 0x18d0 ;  /* 0x000018d000007802 */ /* 0x000fe40000000f00 */
[CC--:B------:R-:W-:Y:S02]  /*18a0*/  SHF.L.U64.HI R3, R8.reuse, R5.reuse, R9 ;  /* 0x0000000508037219 */ /* 0x0c0fe40000010209 */
[----:B------:R-:W-:-:S07]  /*18b0*/  SHF.L.U32 R4, R8, R5, RZ ;  /* 0x0000000508047219 */ /* 0x000fce00000006ff */
[----:B------:R-:W-:Y:S05]  /*18c0*/  CALL.REL.NOINC `($_ZN2at6native55_GLOBAL__N__6c1c77d0_17_DistanceKernel_cu_7dd49032_293822pdist_kernel_cuda_implIdNS1_5distsIdE1pEEEvPT_PKS6_llS6_dd$__internal_accurate_pow) ;  /* 0x0000000c00647944 */ /* 0x000fea0003c00000 */
[----:B------:R-:W-:Y:S05]  /*18d0*/  BSYNC B0 ;  /* 0x0000000000007941 */ /* 0x000fea0003800000 */
.L_x_562:
[----:B------:R-:W-:Y:S01]  /*18e0*/  DSETP.NEU.AND P0, PT, R6, RZ, PT ;  /* 0x000000ff0600722a */ /* 0x000fe20003f0d000 */
[----:B------:R-:W-:-:S13]  /*18f0*/  BSSY B0, `(.L_x_563) ;  /* 0x000001c000007945 */ /* 0x000fda0003800000 */
[----:B------:R-:W-:Y:S05]  /*1900*/  @!P0 BRA `(.L_x_564) ;  /* 0x00000000004c8947 */ /* 0x000fea0003800000 */
[----:B------:R-:W-:Y:S01]  /*1910*/  IMAD.MOV.U32 R10, RZ, RZ, R16 ;  /* 0x000000ffff0a7224 */ /* 0x000fe200078e0010 */
[----:B------:R-:W-:Y:S01]  /*1920*/  ISETP.GT.AND P2, PT, R7, -0x1, PT ;  /* 0xffffffff0700780c */ /* 0x000fe20003f44270 */
[----:B------:R-:W-:Y:S01]  /*1930*/  IMAD.MOV.U32 R11, RZ, RZ, R17 ;  /* 0x000000ffff0b7224 */ /* 0x000fe200078e0011 */
[----:B------:R-:W-:-:S04]  /*1940*/  ISETP.NE.U32.AND P0, PT, R4, RZ, PT ;  /* 0x000000ff0400720c */ /* 0x000fc80003f05070 */
[----:B------:R-:W-:Y:S01]  /*1950*/  ISETP.NE.AND.EX P0, PT, R3, -0x80000000, PT, P0 ;  /* 0x800000000300780c */ /* 0x000fe20003f05300 */
[----:B------:R-:W-:-:S03]  /*1960*/  DADD R4, -RZ, -R10 ;  /* 0x00000000ff047229 */ /* 0x000fc6000000090a */
[----:B------:R-:W-:Y:S02]  /*1970*/  ISETP.LT.AND P1, PT, R7, RZ, !P0 ;  /* 0x000000ff0700720c */ /* 0x000fe40004721270 */
[----:B------:R-:W-:-:S05]  /*1980*/  PLOP3.LUT P0, PT, P0, PT, PT, 0x8, 0x0 ;  /* 0x000000000000781c */ /* 0x000fca000070e170 */
[----:B------:R-:W-:Y:S02]  /*1990*/  FSEL R0, R4, R10, P1 ;  /* 0x0000000a04007208 */ /* 0x000fe40000800000 */
[----:B------:R-:W-:Y:S01]  /*19a0*/  FSEL R3, R5, R11, P1 ;  /* 0x0000000b05037208 */ /* 0x000fe20000800000 */
[----:B------:R-:W-:Y:S06]  /*19b0*/  @P2 BRA `(.L_x_565) ;  /* 0x00000000003c2947 */ /* 0x000fec0003800000 */
[----:B------:R-:W0:Y:S01]  /*19c0*/  FRND.F64.TRUNC R4, R8 ;  /* 0x0000000800047313 */ /* 0x000e22000030d800 */
[----:B------:R-:W-:Y:S02]  /*19d0*/  IMAD.MOV.U32 R10, RZ, RZ, R0 ;  /* 0x000000ffff0a7224 */ /* 0x000fe400078e0000 */
[----:B------:R-:W-:Y:S01]  /*19e0*/  IMAD.MOV.U32 R11, RZ, RZ, R3 ;  /* 0x000000ffff0b7224 */ /* 0x000fe200078e0003 */
[----:B0-----:R-:W-:-:S14]  /*19f0*/  DSETP.NEU.AND P1, PT, R4, R8, PT ;  /* 0x000000080400722a */ /* 0x001fdc0003f2d000 */
[----:B------:R-:W-:Y:S05]  /*1a00*/  @!P1 BRA `(.L_x_565) ;  /* 0x0000000000289947 */ /* 0x000fea0003800000 */
[----:B------:R-:W-:Y:S02]  /*1a10*/  IMAD.MOV.U32 R10, RZ, RZ, 0x0 ;  /* 0x00000000ff0a7424 */ /* 0x000fe400078e00ff */
[----:B------:R-:W-:Y:S01]  /*1a20*/  IMAD.MOV.U32 R11, RZ, RZ, -0x80000 ;  /* 0xfff80000ff0b7424 */ /* 0x000fe200078e00ff */
[----:B------:R-:W-:Y:S06]  /*1a30*/  BRA `(.L_x_565) ;  /* 0x00000000001c7947 */ /* 0x000fec0003800000 */
.L_x_564:
[----:B------:R-:W-:Y:S01]  /*1a40*/  DSETP.NEU.AND P0, PT, |R8|, 0.5, PT ;  /* 0x3fe000000800742a */ /* 0x000fe20003f0d200 */
[----:B------:R-:W-:Y:S01]  /*1a50*/  ISETP.GE.AND P2, PT, R9, RZ, PT ;  /* 0x000000ff0900720c */ /* 0x000fe20003f46270 */
[----:B------:R-:W-:Y:S01]  /*1a60*/  IMAD.MOV.U32 R10, RZ, RZ, RZ ;  /* 0x000000ffff0a7224 */ /* 0x000fe200078e00ff */
[----:B------:R-:W-:-:S04]  /*1a70*/  ISETP.EQ.U32.AND P1, PT, R4, RZ, PT ;  /* 0x000000ff0400720c */ /* 0x000fc80003f22070 */
[----:B------:R-:W-:-:S04]  /*1a80*/  ISETP.EQ.AND.EX P0, PT, R3, -0x80000000, P0, P1 ;  /* 0x800000000300780c */ /* 0x000fc80000702310 */
[----:B------:R-:W-:-:S04]  /*1a90*/  SEL R11, R7, RZ, P0 ;  /* 0x000000ff070b7207 */ /* 0x000fc80000000000 */
[----:B------:R-:W-:-:S07]  /*1aa0*/  @!P2 LOP3.LUT R11, R11, 0x7ff00000, RZ, 0xfc, !PT ;  /* 0x7ff000000b0ba812 */ /* 0x000fce00078efcff */
.L_x_565:
[----:B------:R-:W-:Y:S05]  /*1ab0*/  BSYNC B0 ;  /* 0x0000000000007941 */ /* 0x000fea0003800000 */
.L_x_563:
[----:B------:R-:W-:Y:S01]  /*1ac0*/  DADD R4, R8, R6 ;  /* 0x0000000008047229 */ /* 0x000fe20000000006 */
        /* <DEDUP_REMOVED lines=8> */
[----:B------:R-:W-:Y:S05]  /*1b50*/  @P1 BRA `(.L_x_569) ;  /* 0x0000000000201947 */ /* 0x000fea0003800000 */
        /* <DEDUP_REMOVED lines=8> */
.L_x_569:
        /* <DEDUP_REMOVED lines=10> */
.L_x_568:
[----:B------:R-:W-:-:S11]  /*1c80*/  DADD R10, R8, R6 ;  /* 0x00000000080a7229 */ /* 0x000fd60000000006 */
.L_x_567:
[----:B------:R-:W-:Y:S05]  /*1c90*/  BSYNC B0 ;  /* 0x0000000000007941 */ /* 0x000fea0003800000 */
.L_x_566:
[----:B------:R-:W0:Y:S01]  /*1ca0*/  LDC.64 R12, c[0x0][0x210] ;  /* 0x00008400ff0c7b82 */ /* 0x000e220000000a00 */
[----:B------:R-:W-:-:S06]  /*1cb0*/  DSETP.NEU.AND P0, PT, R6, 1, PT ;  /* 0x3ff000000600742a */ /* 0x000fcc0003f0d000 */
[----:B------:R-:W-:-:S06]  /*1cc0*/  DSETP.EQ.OR P0, PT, R8, RZ, !P0 ;  /* 0x000000ff0800722a */ /* 0x000fcc0004702400 */
[----:B------:R-:W-:Y:S02]  /*1cd0*/  FSEL R4, R10, RZ, !P0 ;  /* 0x000000ff0a047208 */ /* 0x000fe40004000000 */
[----:B------:R-:W-:Y:S02]  /*1ce0*/  FSEL R5, R11, 1.875, !P0 ;  /* 0x3ff000000b057808 */ /* 0x000fe40004000000 */
[----:B0-----:R-:W-:-:S04]  /*1cf0*/  LEA R6, P1, R2, R12, 0x3 ;  /* 0x0000000c02067211 */ /* 0x001fc800078218ff */
[----:B------:R-:W-:-:S05]  /*1d00*/  LEA.HI.X R7, R2, R13, RZ, 0x3, P1 ;  /* 0x0000000d02077211 */ /* 0x000fca00008f1cff */
[----:B------:R-:W-:Y:S01]  /*1d10*/  STG.E.64 desc[UR6][R6.64], R4 ;  /* 0x0000000406007986 */ /* 0x000fe2000c101b06 */
[----:B------:R-:W-:Y:S05]  /*1d20*/  EXIT ;  /* 0x000000000000794d */ /* 0x000fea0003800000 */
.L_x_560:
[----:B-1----:R-:W-:Y:S01]  /*1d30*/  IMAD.MOV.U32 R13, RZ, RZ, R7 ;  /* 0x000000ffff0d7224 */ /* 0x002fe200078e0007 */
[----:B------:R-:W-:Y:S01]  /*1d40*/  MOV R17, 0x1f ;  /* 0x0000001f00117802 */ /* 0x000fe20000000f00 */
[----:B------:R-:W-:Y:S02]  /*1d50*/  IMAD.MOV.U32 R12, RZ, RZ, 0x10 ;  /* 0x00000010ff0c7424 */ /* 0x000fe400078e00ff */
[----:B------:R-:W-:-:S07]  /*1d60*/  IMAD.MOV.U32 R0, RZ, RZ, -0x1 ;  /* 0xffffffffff007424 */ /* 0x000fce00078e00ff */
[----:B------:R-:W-:Y:S05]  /*1d70*/  WARPSYNC.COLLECTIVE R0, `(.L_x_570) ;  /* 0x0000000000087348 */ /* 0x000fea0003c00000 */
[----:B------:R0:W1:Y:S02]  /*1d80*/  SHFL.DOWN P0, R3, R13, R12, R17 ;  /* 0x0800000c0d037389 */ /* 0x0000640000000011 */
[----:B01----:R-:W-:Y:S01]  /*1d90*/  ENDCOLLECTIVE ;  /* 0x000000000000791b */ /* 0x003fe20003800000 */
.L_x_570:
[----:B------:R-:W-:Y:S02]  /*1da0*/  IMAD.MOV.U32 R13, RZ, RZ, R6 ;  /* 0x000000ffff0d7224 */ /* 0x000fe400078e0006 */
[----:B------:R-:W-:-:S07]  /*1db0*/  IMAD.MOV.U32 R5, RZ, RZ, R3 ;  /* 0x000000ffff057224 */ /* 0x000fce00078e0003 */
[----:B------:R-:W-:Y:S05]  /*1dc0*/  WARPSYNC.COLLECTIVE R0, `(.L_x_571) ;  /* 0x0000000000087348 */ /* 0x000fea0003c00000 */
[----:B------:R0:W1:Y:S02]  /*1dd0*/  SHFL.DOWN P0, R3, R13, R12, R17 ;  /* 0x0800000c0d037389 */ /* 0x0000640000000011 */
[----:B01----:R-:W-:Y:S01]  /*1de0*/  ENDCOLLECTIVE ;  /* 0x000000000000791b */ /* 0x003fe20003800000 */
.L_x_571:
[----:B------:R-:W-:Y:S02]  /*1df0*/  IMAD.MOV.U32 R12, RZ, RZ, 0x8 ;  /* 0x00000008ff0c7424 */ /* 0x000fe400078e00ff */
[----:B------:R-:W-:-:S06]  /*1e00*/  IMAD.MOV.U32 R4, RZ, RZ, R3 ;  /* 0x000000ffff047224 */ /* 0x000fcc00078e0003 */
[----:B------:R-:W-:-:S10]  /*1e10*/  DADD R4, R6, R4 ;  /* 0x0000000006047229 */ /* 0x000fd40000000004 */
[----:B------:R-:W-:-:S07]  /*1e20*/  IMAD.MOV.U32 R13, RZ, RZ, R5 ;  /* 0x000000ffff0d7224 */ /* 0x000fce00078e0005 */
[----:B------:R-:W-:Y:S05]  /*1e30*/  WARPSYNC.COLLECTIVE R0, `(.L_x_572) ;  /* 0x0000000000087348 */ /* 0x000fea0003c00000 */
[----:B------:R0:W1:Y:S02]  /*1e40*/  SHFL.DOWN P0, R3, R13, R12, R17 ;  /* 0x0800000c0d037389 */ /* 0x0000640000000011 */
[----:B01----:R-:W-:Y:S01]  /*1e50*/  ENDCOLLECTIVE ;  /* 0x000000000000791b */ /* 0x003fe20003800000 */
.L_x_572:
[----:B------:R-:W-:Y:S02]  /*1e60*/  IMAD.MOV.U32 R13, RZ, RZ, R4 ;  /* 0x000000ffff0d7224 */ /* 0x000fe400078e0004 */
[----:B------:R-:W-:-:S07]  /*1e70*/  IMAD.MOV.U32 R9, RZ, RZ, R3 ;  /* 0x000000ffff097224 */ /* 0x000fce00078e0003 */
[----:B------:R-:W-:Y:S05]  /*1e80*/  WARPSYNC.COLLECTIVE R0, `(.L_x_573) ;  /* 0x0000000000087348 */ /* 0x000fea0003c00000 */
[----:B------:R0:W1:Y:S02]  /*1e90*/  SHFL.DOWN P0, R3, R13, R12, R17 ;  /* 0x0800000c0d037389 */ /* 0x0000640000000011 */
[----:B01----:R-:W-:Y:S01]  /*1ea0*/  ENDCOLLECTIVE ;  /* 0x000000000000791b */ /* 0x003fe20003800000 */
.L_x_573:
[----:B------:R-:W-:Y:S02]  /*1eb0*/  IMAD.MOV.U32 R12, RZ, RZ, 0x4 ;  /* 0x00000004ff0c7424 */ /* 0x000fe400078e00ff */
[----:B------:R-:W-:-:S06]  /*1ec0*/  IMAD.MOV.U32 R8, RZ, RZ, R3 ;  /* 0x000000ffff087224 */ /* 0x000fcc00078e0003 */
[----:B------:R-:W-:-:S10]  /*1ed0*/  DADD R8, R4, R8 ;  /* 0x0000000004087229 */ /* 0x000fd40000000008 */
[----:B------:R-:W-:-:S07]  /*1ee0*/  IMAD.MOV.U32 R13, RZ, RZ, R9 ;  /* 0x000000ffff0d7224 */ /* 0x000fce00078e0009 */
[----:B------:R-:W-:Y:S05]  /*1ef0*/  WARPSYNC.COLLECTIVE R0, `(.L_x_574) ;  /* 0x0000000000087348 */ /* 0x000fea0003c00000 */
[----:B------:R0:W1:Y:S02]  /*1f00*/  SHFL.DOWN P0, R3, R13, R12, R17 ;  /* 0x0800000c0d037389 */ /* 0x0000640000000011 */
[----:B01----:R-:W-:Y:S01]  /*1f10*/  ENDCOLLECTIVE ;  /* 0x000000000000791b */ /* 0x003fe20003800000 */
.L_x_574:
[----:B------:R-:W-:Y:S02]  /*1f20*/  IMAD.MOV.U32 R13, RZ, RZ, R8 ;  /* 0x000000ffff0d7224 */ /* 0x000fe400078e0008 */
[----:B------:R-:W-:-:S07]  /*1f30*/  IMAD.MOV.U32 R11, RZ, RZ, R3 ;  /* 0x000000ffff0b7224 */ /* 0x000fce00078e0003 */
[----:B------:R-:W-:Y:S05]  /*1f40*/  WARPSYNC.COLLECTIVE R0, `(.L_x_575) ;  /* 0x0000000000087348 */ /* 0x000fea0003c00000 */
[----:B------:R0:W1:Y:S02]  /*1f50*/  SHFL.DOWN P0, R3, R13, R12, R17 ;  /* 0x0800000c0d037389 */ /* 0x0000640000000011 */
[----:B01----:R-:W-:Y:S01]  /*1f60*/  ENDCOLLECTIVE ;  /* 0x000000000000791b */ /* 0x003fe20003800000 */
.L_x_575:
[----:B------:R-:W-:Y:S02]  /*1f70*/  IMAD.MOV.U32 R12, RZ, RZ, 0x2 ;  /* 0x00000002ff0c7424 */ /* 0x000fe400078e00ff */
[----:B------:R-:W-:-:S06]  /*1f80*/  IMAD.MOV.U32 R10, RZ, RZ, R3 ;  /* 0x000000ffff0a7224 */ /* 0x000fcc00078e0003 */
[----:B------:R-:W-:-:S10]  /*1f90*/  DADD R10, R8, R10 ;  /* 0x00000000080a7229 */ /* 0x000fd4000000000a */
[----:B------:R-:W-:-:S07]  /*1fa0*/  IMAD.MOV.U32 R13, RZ, RZ, R11 ;  /* 0x000000ffff0d7224 */ /* 0x000fce00078e000b */
[----:B------:R-:W-:Y:S05]  /*1fb0*/  WARPSYNC.COLLECTIVE R0, `(.L_x_576) ;  /* 0x0000000000087348 */ /* 0x000fea0003c00000 */
[----:B------:R0:W1:Y:S02]  /*1fc0*/  SHFL.DOWN P0, R3, R13, R12, R17 ;  /* 0x0800000c0d037389 */ /* 0x0000640000000011 */
[----:B01----:R-:W-:Y:S01]  /*1fd0*/  ENDCOLLECTIVE ;  /* 0x000000000000791b */ /* 0x003fe20003800000 */
.L_x_576:
[----:B------:R-:W-:Y:S02]  /*1fe0*/  IMAD.MOV.U32 R13, RZ, RZ, R10 ;  /* 0x000000ffff0d7224 */ /* 0x000fe400078e000a */
[----:B------:R-:W-:-:S07]  /*1ff0*/  IMAD.MOV.U32 R7, RZ, RZ, R3 ;  /* 0x000000ffff077224 */ /* 0x000fce00078e0003 */
[----:B------:R-:W-:Y:S05]  /*2000*/  WARPSYNC.COLLECTIVE R0, `(.L_x_577) ;  /* 0x0000000000087348 */ /* 0x000fea0003c00000 */
[----:B------:R0:W1:Y:S02]  /*2010*/  SHFL.DOWN P0, R3, R13, R12, R17 ;  /* 0x0800000c0d037389 */ /* 0x0000640000000011 */
[----:B01----:R-:W-:Y:S01]  /*2020*/  ENDCOLLECTIVE ;  /* 0x000000000000791b */ /* 0x003fe20003800000 */
.L_x_577:
[----:B------:R-:W-:Y:S02]  /*2030*/  IMAD.MOV.U32 R12, RZ, RZ, 0x1 ;  /* 0x00000001ff0c7424 */ /* 0x000fe400078e00ff */
[----:B------:R-:W-:-:S06]  /*2040*/  IMAD.MOV.U32 R6, RZ, RZ, R3 ;  /* 0x000000ffff067224 */ /* 0x000fcc00078e0003 */
[----:B------:R-:W-:-:S10]  /*2050*/  DADD R6, R10, R6 ;  /* 0x000000000a067229 */ /* 0x000fd40000000006 */
[----:B------:R-:W-:-:S07]  /*2060*/  IMAD.MOV.U32 R13, RZ, RZ, R7 ;  /* 0x000000ffff0d7224 */ /* 0x000fce00078e0007 */
[----:B------:R-:W-:Y:S05]  /*2070*/  WARPSYNC.COLLECTIVE R0, `(.L_x_578) ;  /* 0x0000000000087348 */ /* 0x000fea0003c00000 */
[----:B------:R0:W1:Y:S02]  /*2080*/  SHFL.DOWN P0, R3, R13, R12, R17 ;  /* 0x0800000c0d037389 */ /* 0x0000640000000011 */
[----:B01----:R-:W-:Y:S01]  /*2090*/  ENDCOLLECTIVE ;  /* 0x000000000000791b */ /* 0x003fe20003800000 */
.L_x_578:
[----:B------:R-:W-:Y:S02]  /*20a0*/  IMAD.MOV.U32 R13, RZ, RZ, R6 ;  /* 0x000000ffff0d7224 */ /* 0x000fe400078e0006 */
[----:B------:R-:W-:-:S07]  /*20b0*/  IMAD.MOV.U32 R5, RZ, RZ, R3 ;  /* 0x000000ffff057224 */ /* 0x000fce00078e0003 */
[----:B------:R-:W-:Y:S05]  /*20c0*/  WARPSYNC.COLLECTIVE R0, `(.L_x_579) ;  /* 0x0000000000087348 */ /* 0x000fea0003c00000 */
[----:B------:R0:W1:Y:S02]  /*20d0*/  SHFL.DOWN P0, R3, R13, R12, R17 ;  /* 0x0800000c0d037389 */ /* 0x0000640000000011 */
[----:B01----:R-:W-:Y:S01]  /*20e0*/  ENDCOLLECTIVE ;  /* 0x000000000000791b */ /* 0x003fe20003800000 */
.L_x_579:
[----:B------:R-:W-:Y:S01]  /*20f0*/  IMAD.MOV.U32 R4, RZ, RZ, R3 ;  /* 0x000000ffff047224 */ /* 0x000fe200078e0003 */
[----:B------:R-:W-:Y:S06]  /*2100*/  BRA `(.L_x_580) ;  /* 0xfffffff4007c7947 */ /* 0x000fec000383ffff */
        .weak           $__internal_35_$__cuda_sm20_dblrcp_rn_slowpath_v3
        .type           $__internal_35_$__cuda_sm20_dblrcp_rn_slowpath_v3,@function
        .size           $__internal_35_$__cuda_sm20_dblrcp_rn_slowpath_v3,($__internal_36_$__cuda_sm20_dsqrt_rn_f64_mediumpath_v1 - $__internal_35_$__cuda_sm20_dblrcp_rn_slowpath_v3)
$__internal_35_$__cuda_sm20_dblrcp_rn_slowpath_v3:
[----:B------:R-:W0:Y:S08]  /*2110*/  LDC.64 R12, c[0x0][0x230] ;  /* 0x00008c00ff0c7b82 */ /* 0x000e300000000a00 */
[----:B------:R-:W1:Y:S01]  /*2120*/  LDC R8, c[0x0][0x234] ;  /* 0x00008d00ff087b82 */ /* 0x000e620000000800 */
[----:B0-----:R-:W-:-:S14]  /*2130*/  DSETP.GTU.AND P0, PT, |R12|, +INF , PT ;  /* 0x7ff000000c00742a */ /* 0x001fdc0003f0c200 */
[----:B-1----:R-:W-:Y:S05]  /*2140*/  @P0 BRA `(.L_x_581) ;  /* 0x0000000000840947 */ /* 0x002fea0003800000 */
[----:B------:R-:W-:-:S05]  /*2150*/  LOP3.LUT R9, R8, 0x7fffffff, RZ, 0xc0, !PT ;  /* 0x7fffffff08097812 */ /* 0x000fca00078ec0ff */
[----:B------:R-:W-:-:S05]  /*2160*/  VIADD R4, R9, 0xffffffff ;  /* 0xffffffff09047836 */ /* 0x000fca0000000000 */
[----:B------:R-:W-:-:S13]  /*2170*/  ISETP.GE.U32.AND P0, PT, R4, 0x7fefffff, PT ;  /* 0x7fefffff0400780c */ /* 0x000fda0003f06070 */
[----:B------:R-:W-:Y:S01]  /*2180*/  @P0 LOP3.LUT R5, R8, 0x7ff00000, RZ, 0x3c, !PT ;  /* 0x7ff0000008050812 */ /* 0x000fe200078e3cff */
[----:B------:R-:W-:Y:S01]  /*2190*/  @P0 IMAD.MOV.U32 R4, RZ, RZ, RZ ;  /* 0x000000ffff040224 */ /* 0x000fe200078e00ff */
[----:B------:R-:W-:Y:S06]  /*21a0*/  @P0 BRA `(.L_x_582) ;  /* 0x0000000000740947 */ /* 0x000fec0003800000 */
[----:B------:R-:W-:-:S13]  /*21b0*/  ISETP.GE.U32.AND P0, PT, R9, 0x1000001, PT ;  /* 0x010000010900780c */ /* 0x000fda0003f06070 */
[----:B------:R-:W-:Y:S05]  /*21c0*/  @!P0 BRA `(.L_x_583) ;  /* 0x00000000003c8947 */ /* 0x000fea0003800000 */
[----:B------:R-:W-:Y:S01]  /*21d0*/  VIADD R5, R8, 0xc0200000 ;  /* 0xc020000008057836 */ /* 0x000fe20000000000 */
[----:B------:R-:W-:Y:S01]  /*21e0*/  ULDC UR4, c[0x0][0x230] ;  /* 0x00008c0000047ab9 */ /* 0x000fe20000000800 */
[----:B------:R-:W-:Y:S02]  /*21f0*/  IMAD.MOV.U32 R8, RZ, RZ, R3 ;  /* 0x000000ffff087224 */ /* 0x000fe400078e0003 */
[----:B------:R-:W0:Y:S01]  /*2200*/  MUFU.RCP64H R9, R5 ;  /* 0x0000000500097308 */ /* 0x000e220000001800 */
[----:B------:R-:W-:-:S06]  /*2210*/  IMAD.U32 R4, RZ, RZ, UR4 ;  /* 0x00000004ff047e24 */ /* 0x000fcc000f8e00ff */
[----:B0-----:R-:W-:-:S08]  /*2220*/  DFMA R10, -R4, R8, 1 ;  /* 0x3ff00000040a742b */ /* 0x001fd00000000108 */
[----:B------:R-:W-:-:S08]  /*2230*/  DFMA R10, R10, R10, R10 ;  /* 0x0000000a0a0a722b */ /* 0x000fd0000000000a */
[----:B------:R-:W-:-:S08]  /*2240*/  DFMA R10, R8, R10, R8 ;  /* 0x0000000a080a722b */ /* 0x000fd00000000008 */
[----:B------:R-:W-:-:S08]  /*2250*/  DFMA R8, -R4, R10, 1 ;  /* 0x3ff000000408742b */ /* 0x000fd0000000010a */
[----:B------:R-:W-:-:S08]  /*2260*/  DFMA R8, R10, R8, R10 ;  /* 0x000000080a08722b */ /* 0x000fd0000000000a */
[----:B------:R-:W-:-:S08]  /*2270*/  DMUL R8, R8, 2.2250738585072013831e-308 ;  /* 0x0010000008087828 */ /* 0x000fd00000000000 */
[----:B------:R-:W-:-:S08]  /*2280*/  DFMA R10, R8, -R12, 1 ;  /* 0x3ff00000080a742b */ /* 0x000fd0000000080c */
[----:B------:R-:W-:-:S08]  /*2290*/  DFMA R4, R10, R10, R10 ;  /* 0x0000000a0a04722b */ /* 0x000fd0000000000a */
[----:B------:R-:W-:Y:S01]  /*22a0*/  DFMA R4, R8, R4, R8 ;  /* 0x000000040804722b */ /* 0x000fe20000000008 */
[----:B------:R-:W-:Y:S10]  /*22b0*/  BRA `(.L_x_582) ;  /* 0x0000000000307947 */ /* 0x000ff40003800000 */
.L_x_583:
[----:B------:R-:W-:Y:S01]  /*22c0*/  DMUL R8, R12, 8.11296384146066816958e+31 ;  /* 0x469000000c087828 */ /* 0x000fe20000000000 */
[----:B------:R-:W-:-:S05]  /*22d0*/  IMAD.MOV.U32 R4, RZ, RZ, R3 ;  /* 0x000000ffff047224 */ /* 0x000fca00078e0003 */
[----:B------:R-:W0:Y:S02]  /*22e0*/  MUFU.RCP64H R5, R9 ;  /* 0x0000000900057308 */ /* 0x000e240000001800 */
[----:B0-----:R-:W-:-:S08]  /*22f0*/  DFMA R10, -R8, R4, 1 ;  /* 0x3ff00000080a742b */ /* 0x001fd00000000104 */
[----:B------:R-:W-:-:S08]  /*2300*/  DFMA R10, R10, R10, R10 ;  /* 0x0000000a0a0a722b */ /* 0x000fd0000000000a */
[----:B------:R-:W-:-:S08]  /*2310*/  DFMA R10, R4, R10, R4 ;  /* 0x0000000a040a722b */ /* 0x000fd00000000004 */
[----:B------:R-:W-:-:S08]  /*2320*/  DFMA R4, -R8, R10, 1 ;  /* 0x3ff000000804742b */ /* 0x000fd0000000010a */
[----:B------:R-:W-:-:S08]  /*2330*/  DFMA R4, R10, R4, R10 ;  /* 0x000000040a04722b */ /* 0x000fd0000000000a */
[----:B------:R-:W-:Y:S01]  /*2340*/  DMUL R4, R4, 8.11296384146066816958e+31 ;  /* 0x4690000004047828 */ /* 0x000fe20000000000 */
[----:B------:R-:W-:Y:S10]  /*2350*/  BRA `(.L_x_582) ;  /* 0x0000000000087947 */ /* 0x000ff40003800000 */
.L_x_581:
[----:B------:R-:W0:Y:S01]  /*2360*/  LDC R4, c[0x0][0x230] ;  /* 0x00008c00ff047b82 */ /* 0x000e220000000800 */
[----:B------:R-:W-:-:S07]  /*2370*/  LOP3.LUT R5, R8, 0x80000, RZ, 0xfc, !PT ;  /* 0x0008000008057812 */ /* 0x000fce00078efcff */
.L_x_582:
[----:B0-----:R-:W-:Y:S02]  /*2380*/  IMAD.MOV.U32 R8, RZ, RZ, R4 ;  /* 0x000000ffff087224 */ /* 0x001fe400078e0004 */
[----:B------:R-:W-:Y:S02]  /*2390*/  IMAD.MOV.U32 R9, RZ, RZ, R5 ;  /* 0x000000ffff097224 */ /* 0x000fe400078e0005 */
[----:B------:R-:W-:Y:S02]  /*23a0*/  IMAD.MOV.U32 R4, RZ, RZ, R0 ;  /* 0x000000ffff047224 */ /* 0x000fe400078e0000 */
[----:B------:R-:W-:-:S04]  /*23b0*/  IMAD.MOV.U32 R5, RZ, RZ, 0x0 ;  /* 0x00000000ff057424 */ /* 0x000fc800078e00ff */
[----:B------:R-:W-:Y:S05]  /*23c0*/  RET.REL.NODEC R4 `(_ZN2at6native55_GLOBAL__N__6c1c77d0_17_DistanceKernel_cu_7dd49032_293822pdist_kernel_cuda_implIdNS1_5distsIdE1pEEEvPT_PKS6_llS6_dd) ;  /* 0xffffffdc040c7950 */ /* 0x000fea0003c3ffff */
        .weak           $__internal_36_$__cuda_sm20_dsqrt_rn_f64_mediumpath_v1
        .type           $__internal_36_$__cuda_sm20_dsqrt_rn_f64_mediumpath_v1,@function
        .size           $__internal_36_$__cuda_sm20_dsqrt_rn_f64_mediumpath_v1,($_ZN2at6native55_GLOBAL__N__6c1c77d0_17_DistanceKernel_cu_7dd49032_293822pdist_kernel_cuda_implIdNS1_5distsIdE1pEEEvPT_PKS6_llS6_dd$__internal_accurate_pow - $__internal_36_$__cuda_sm20_dsqrt_rn_f64_mediumpath_v1)
$__internal_36_$__cuda_sm20_dsqrt_rn_f64_mediumpath_v1:
        /* <DEDUP_REMOVED lines=11> */
.L_x_584:
        /* <DEDUP_REMOVED lines=24> */
.L_x_586:
[----:B------:R-:W-:-:S11]  /*2600*/  DADD R4, R6, R6 ;  /* 0x0000000006047229 */ /* 0x000fd60000000006 */
.L_x_585:
[----:B------:R-:W-:Y:S02]  /*2610*/  IMAD.MOV.U32 R16, RZ, RZ, R4 ;  /* 0x000000ffff107224 */ /* 0x000fe400078e0004 */
[----:B------:R-:W-:Y:S02]  /*2620*/  IMAD.MOV.U32 R17, RZ, RZ, R5 ;  /* 0x000000ffff117224 */ /* 0x000fe400078e0005 */
[----:B------:R-:W-:Y:S02]  /*2630*/  IMAD.MOV.U32 R4, RZ, RZ, R0 ;  /* 0x000000ffff047224 */ /* 0x000fe400078e0000 */
[----:B------:R-:W-:-:S04]  /*2640*/  IMAD.MOV.U32 R5, RZ, RZ, 0x0 ;  /* 0x00000000ff057424 */ /* 0x000fc800078e00ff */
[----:B------:R-:W-:Y:S05]  /*2650*/  RET.REL.NODEC R4 `(_ZN2at6native55_GLOBAL__N__6c1c77d0_17_DistanceKernel_cu_7dd49032_293822pdist_kernel_cuda_implIdNS1_5distsIdE1pEEEvPT_PKS6_llS6_dd) ;  /* 0xffffffd804687950 */ /* 0x000fea0003c3ffff */
        .type           $_ZN2at6native55_GLOBAL__N__6c1c77d0_17_DistanceKernel_cu_7dd49032_293822pdist_kernel_cuda_implIdNS1_5distsIdE1pEEEvPT_PKS6_llS6_dd$__internal_accurate_pow,@function
        .size           $_ZN2at6native55_GLOBAL__N__6c1c77d0_17_DistanceKernel_cu_7dd49032_293822pdist_kernel_cuda_implIdNS1_5distsIdE1pEEEvPT_PKS6_llS6_dd$__internal_accurate_pow,(.L_x_902 - $_ZN2at6native55_GLOBAL__N__6c1c77d0_17_DistanceKernel_cu_7dd49032_293822pdist_kernel_cuda_implIdNS1_5distsIdE1pEEEvPT_PKS6_llS6_dd$__internal_accurate_pow)
$_ZN2at6native55_GLOBAL__N__6c1c77d0_17_DistanceKernel_cu_7dd49032_293822pdist_kernel_cuda_implIdNS1_5distsIdE1pEEEvPT_PKS6_llS6_dd$__internal_accurate_pow:
[----:B------:R-:W-:Y:S01]  /*2660*/  SHF.R.U32.HI R40, RZ, 0x14, R19 ;  /* 0x00000014ff287819 */ /* 0x000fe20000011613 */
[----:B------:R-:W-:Y:S01]  /*2670*/  IMAD.MOV.U32 R22, RZ, RZ, 0x41ad3b5a ;  /* 0x41ad3b5aff167424 */ /* 0x000fe200078e00ff */
[----:B------:R-:W-:Y:S01]  /*2680*/  UMOV UR16, 0x7d2cafe2 ;  /* 0x7d2cafe200107882 */ /* 0x000fe20000000000 */
[----:B------:R-:W-:Y:S01]  /*2690*/  IMAD.MOV.U32 R23, RZ, RZ, 0x3ed0f5d2 ;  /* 0x3ed0f5d2ff177424 */ /* 0x000fe200078e00ff */
[----:B------:R-:W-:Y:S01]  /*26a0*/  ISETP.NE.AND P1, PT, R40, RZ, PT ;  /* 0x000000ff2800720c */ /* 0x000fe20003f25270 */
[----:B------:R-:W-:-:S12]  /*26b0*/  UMOV UR17, 0x3eb0f5ff ;  /* 0x3eb0f5ff00117882 */ /* 0x000fd80000000000 */
[----:B------:R-:W-:-:S10]  /*26c0*/  @!P1 DMUL R16, R18, 1.80143985094819840000e+16 ;  /* 0x4350000012109828 */ /* 0x000fd40000000000 */
[----:B------:R-:W-:Y:S01]  /*26d0*/  @!P1 IMAD.MOV.U32 R19, RZ, RZ, R17 ;  /* 0x000000ffff139224 */ /* 0x000fe200078e0011 */
[----:B------:R-:W-:Y:S01]  /*26e0*/  @!P1 LEA.HI R40, R17, 0xffffffca, RZ, 0xc ;  /* 0xffffffca11289811 */ /* 0x000fe200078f60ff */
[----:B------:R-:W-:Y:S02]  /*26f0*/  @!P1 IMAD.MOV.U32 R18, RZ, RZ, R16 ;  /* 0x000000ffff129224 */ /* 0x000fe400078e0010 */
[----:B------:R-:W-:Y:S01]  /*2700*/  IMAD.MOV.U32 R17, RZ, RZ, 0x43300000 ;  /* 0x43300000ff117424 */ /* 0x000fe200078e00ff */
[----:B------:R-:W-:Y:S01]  /*2710*/  LOP3.LUT R19, R19, 0x800fffff, RZ, 0xc0, !PT ;  /* 0x800fffff13137812 */ /* 0x000fe200078ec0ff */
[----:B------:R-:W-:Y:S02]  /*2720*/  IMAD.MOV.U32 R20, RZ, RZ, R18 ;  /* 0x000000ffff147224 */ /* 0x000fe400078e0012 */
[----:B------:R-:W-:Y:S01]  /*2730*/  IMAD.MOV.U32 R18, RZ, RZ, RZ ;  /* 0x000000ffff127224 */ /* 0x000fe200078e00ff */
[----:B------:R-:W-:-:S04]  /*2740*/  LOP3.LUT R19, R19, 0x3ff00000, RZ, 0xfc, !PT ;  /* 0x3ff0000013137812 */ /* 0x000fc800078efcff */
[----:B------:R-:W-:Y:S01]  /*2750*/  ISETP.GE.U32.AND P2, PT, R19, 0x3ff6a09f, PT ;  /* 0x3ff6a09f1300780c */ /* 0x000fe20003f46070 */
[----:B------:R-:W-:-:S12]  /*2760*/  IMAD.MOV.U32 R21, RZ, RZ, R19 ;  /* 0x000000ffff157224 */ /* 0x000fd800078e0013 */
[----:B------:R-:W-:-:S04]  /*2770*/  @P2 VIADD R16, R21, 0xfff00000 ;  /* 0xfff0000015102836 */ /* 0x000fc80000000000 */
[----:B------:R-:W-:Y:S02]  /*2780*/  @P2 IMAD.MOV.U32 R21, RZ, RZ, R16 ;  /* 0x000000ffff152224 */ /* 0x000fe400078e0010 */
[C---:B------:R-:W-:Y:S02]  /*2790*/  VIADD R16, R40.reuse, 0xfffffc01 ;  /* 0xfffffc0128107836 */ /* 0x040fe40000000000 */
[----:B------:R-:W-:Y:S02]  /*27a0*/  @P2 VIADD R16, R40, 0xfffffc02 ;  /* 0xfffffc0228102836 */ /* 0x000fe40000000000 */
[C---:B------:R-:W-:Y:S02]  /*27b0*/  DADD R26, R20.reuse, 1 ;  /* 0x3ff00000141a7429 */ /* 0x040fe40000000000 */
[----:B------:R-:W-:Y:S01]  /*27c0*/  DADD R20, R20, -1 ;  /* 0xbff0000014147429 */ /* 0x000fe20000000000 */
[----:B------:R-:W-:-:S03]  /*27d0*/  LOP3.LUT R16, R16, 0x80000000, RZ, 0x3c, !PT ;  /* 0x8000000010107812 */ /* 0x000fc600078e3cff */
        /* <DEDUP_REMOVED lines=25> */
[----:B------:R-:W-:Y:S02]  /*2970*/  DMUL R22, R24, R22 ;  /* 0x0000001618167228 */ /* 0x000fe40000000000 */
[----:B------:R-:W-:-:S03]  /*2980*/  DMUL R24, R18, R18 ;  /* 0x0000001212187228 */ /* 0x000fc60000000000 */
        /* <DEDUP_REMOVED lines=8> */
[----:B------:R-:W-:Y:S01]  /*2a10*/  DFMA R30, R18, R18, -R24 ;  /* 0x00000012121e722b */ /* 0x000fe20000000818 */
[----:B------:R-:W-:Y:S02]  /*2a20*/  VIADD R27, R23, 0x100000 ;  /* 0x00100000171b7836 */ /* 0x000fe40000000000 */
[----:B------:R-:W-:-:S06]  /*2a30*/  IMAD.MOV.U32 R26, RZ, RZ, R22 ;  /* 0x000000ffff1a7224 */ /* 0x000fcc00078e0016 */
[C---:B------:R-:W-:Y:S02]  /*2a40*/  DFMA R26, R18.reuse, R26, R30 ;  /* 0x0000001a121a722b */ /* 0x040fe4000000001e */
[----:B------:R-:W-:Y:S02]  /*2a50*/  DADD R30, RZ, R28 ;  /* 0x00000000ff1e7229 */ /* 0x000fe4000000001c */
[----:B------:R-:W-:-:S06]  /*2a60*/  DMUL R28, R18, R24 ;  /* 0x00000018121c7228 */ /* 0x000fcc0000000000 */
[----:B------:R-:W-:Y:S01]  /*2a70*/  DADD R30, R30, -UR16 ;  /* 0x800000101e1e7e29 */ /* 0x000fe20008000000 */
[----:B------:R-:W-:Y:S01]  /*2a80*/  UMOV UR16, 0x80000000 ;  /* 0x8000000000107882 */ /* 0x000fe20000000000 */
[----:B------:R-:W-:Y:S01]  /*2a90*/  DFMA R32, R18, R24, -R28 ;  /* 0x000000181220722b */ /* 0x000fe2000000081c */
[----:B------:R-:W-:Y:S02]  /*2aa0*/  UMOV UR17, 0x43300000 ;  /* 0x4330000000117882 */ /* 0x000fe40000000000 */
[----:B------:R-:W-:Y:S01]  /*2ab0*/  DADD R16, R16, -UR16 ;  /* 0x8000001010107e29 */ /* 0x000fe20008000000 */
[----:B------:R-:W-:Y:S01]  /*2ac0*/  UMOV UR16, 0xfefa39ef ;  /* 0xfefa39ef00107882 */ /* 0x000fe20000000000 */
[----:B------:R-:W-:-:S03]  /*2ad0*/  UMOV UR17, 0x3fe62e42 ;  /* 0x3fe62e4200117882 */ /* 0x000fc60000000000 */
        /* <DEDUP_REMOVED lines=8> */
[----:B------:R-:W-:Y:S01]  /*2b60*/  DFMA R32, R32, R28, R26 ;  /* 0x0000001c2020722b */ /* 0x000fe2000000001a */
[----:B------:R-:W-:Y:S02]  /*2b70*/  IMAD.MOV.U32 R28, RZ, RZ, 0x652b82fe ;  /* 0x652b82feff1c7424 */ /* 0x000fe400078e00ff */
[----:B------:R-:W-:-:S05]  /*2b80*/  IMAD.MOV.U32 R29, RZ, RZ, 0x3ff71547 ;  /* 0x3ff71547ff1d7424 */ /* 0x000fca00078e00ff */
[----:B------:R-:W-:-:S08]  /*2b90*/  DADD R26, R20, R32 ;  /* 0x00000000141a7229 */ /* 0x000fd00000000020 */
[--C-:B------:R-:W-:Y:S02]  /*2ba0*/  DADD R24, R18, R26.reuse ;  /* 0x0000000012187229 */ /* 0x100fe4000000001a */
[----:B------:R-:W-:-:S06]  /*2bb0*/  DADD R20, R20, -R26 ;  /* 0x0000000014147229 */ /* 0x000fcc000000081a */
[----:B------:R-:W-:Y:S02]  /*2bc0*/  DADD R18, R18, -R24 ;  /* 0x0000000012127229 */ /* 0x000fe40000000818 */
[----:B------:R-:W-:-:S06]  /*2bd0*/  DADD R20, R32, R20 ;  /* 0x0000000020147229 */ /* 0x000fcc0000000014 */
[----:B------:R-:W-:-:S08]  /*2be0*/  DADD R18, R26, R18 ;  /* 0x000000001a127229 */ /* 0x000fd00000000012 */
[----:B------:R-:W-:-:S08]  /*2bf0*/  DADD R18, R20, R18 ;  /* 0x0000000014127229 */ /* 0x000fd00000000012 */
[----:B------:R-:W-:-:S08]  /*2c00*/  DADD R22, R22, R18 ;  /* 0x0000000016167229 */ /* 0x000fd00000000012 */
[----:B------:R-:W-:-:S08]  /*2c10*/  DADD R20, R24, R22 ;  /* 0x0000000018147229 */ /* 0x000fd00000000016 */
[--C-:B------:R-:W-:Y:S02]  /*2c20*/  DFMA R18, R16, UR16, R20.reuse ;  /* 0x0000001010127c2b */ /* 0x100fe40008000014 */
[----:B------:R-:W-:-:S06]  /*2c30*/  DADD R26, R24, -R20 ;  /* 0x00000000181a7229 */ /* 0x000fcc0000000814 */
[----:B------:R-:W-:Y:S01]  /*2c40*/  DFMA R24, -R16, UR16, R18 ;  /* 0x0000001010187c2b */ /* 0x000fe20008000112 */
[----:B------:R-:W-:Y:S01]  /*2c50*/  UMOV UR16, 0x3b39803f ;  /* 0x3b39803f00107882 */ /* 0x000fe20000000000 */
[----:B------:R-:W-:Y:S01]  /*2c60*/  DADD R26, R22, R26 ;  /* 0x00000000161a7229 */ /* 0x000fe2000000001a */
[----:B------:R-:W-:-:S05]  /*2c70*/  UMOV UR17, 0x3c7abc9e ;  /* 0x3c7abc9e00117882 */ /* 0x000fca0000000000 */
[----:B------:R-:W-:-:S08]  /*2c80*/  DADD R24, -R20, R24 ;  /* 0x0000000014187229 */ /* 0x000fd00000000118 */
[----:B------:R-:W-:-:S08]  /*2c90*/  DADD R20, R26, -R24 ;  /* 0x000000001a147229 */ /* 0x000fd00000000818 */
[----:B------:R-:W-:Y:S01]  /*2ca0*/  DFMA R20, R16, UR16, R20 ;  /* 0x0000001010147c2b */ /* 0x000fe20008000014 */
[----:B------:R-:W-:Y:S01]  /*2cb0*/  UMOV UR16, 0xfefa39ef ;  /* 0xfefa39ef00107882 */ /* 0x000fe20000000000 */
[C---:B------:R-:W-:Y:S01]  /*2cc0*/  IMAD.SHL.U32 R16, R39.reuse, 0x2, RZ ;  /* 0x0000000227107824 */ /* 0x040fe200078e00ff */
[----:B------:R-:W-:Y:S01]  /*2cd0*/  LOP3.LUT R17, R39, 0xff0fffff, RZ, 0xc0, !PT ;  /* 0xff0fffff27117812 */ /* 0x000fe200078ec0ff */
[----:B------:R-:W-:-:S03]  /*2ce0*/  UMOV UR17, 0x3fe62e42 ;  /* 0x3fe62e4200117882 */ /* 0x000fc60000000000 */
[----:B------:R-:W-:Y:S01]  /*2cf0*/  ISETP.GT.U32.AND P1, PT, R16, -0x2000001, PT ;  /* 0xfdffffff1000780c */ /* 0x000fe20003f24070 */
[----:B------:R-:W-:-:S03]  /*2d00*/  DADD R22, R18, R20 ;  /* 0x0000000012167229 */ /* 0x000fc60000000014 */
[----:B------:R-:W-:-:S05]  /*2d10*/  SEL R39, R17, R39, P1 ;  /* 0x0000002711277207 */ /* 0x000fca0000800000 */
[----:B------:R-:W-:Y:S02]  /*2d20*/  DADD R16, R18, -R22 ;  /* 0x0000000012107229 */ /* 0x000fe40000000816 */
[----:B------:R-:W-:-:S06]  /*2d30*/  DMUL R18, R22, R38 ;  /* 0x0000002616127228 */ /* 0x000fcc0000000000 */
[----:B------:R-:W-:Y:S02]  /*2d40*/  DADD R20, R20, R16 ;  /* 0x0000000014147229 */ /* 0x000fe40000000010 */
[----:B------:R-:W-:-:S08]  /*2d50*/  DFMA R22, R22, R38, -R18 ;  /* 0x000000261616722b */ /* 0x000fd00000000812 */
        /* <DEDUP_REMOVED lines=48> */
[----:B------:R-:W-:Y:S02]  /*3060*/  FSEL R26, R24, RZ, P2 ;  /* 0x000000ff181a7208 */ /* 0x000fe40001000000 */
[----:B------:R-:W-:Y:S02]  /*3070*/  @!P1 SHF.R.S32.HI R16, RZ, 0x1, R16 ;  /* 0x00000001ff109819 */ /* 0x000fe40000011410 */
[----:B------:R-:W-:-:S03]  /*3080*/  FSEL R27, R25, RZ, P2 ;  /* 0x000000ff191b7208 */ /* 0x000fc60001000000 */
[----:B------:R-:W-:Y:S02]  /*3090*/  @!P1 IMAD R23, R16, 0x100000, R23 ;  /* 0x0010000010179824 */ /* 0x000fe400078e0217 */
[----:B------:R-:W-:-:S05]  /*30a0*/  @!P1 IMAD.IADD R16, R28, 0x1, -R16 ;  /* 0x000000011c109824 */ /* 0x000fca00078e0a10 */
[----:B------:R-:W-:Y:S01]  /*30b0*/  @!P1 LEA R17, R16, 0x3ff00000, 0x14 ;  /* 0x3ff0000010119811 */ /* 0x000fe200078ea0ff */
[----:B------:R-:W-:-:S06]  /*30c0*/  @!P1 IMAD.MOV.U32 R16, RZ, RZ, RZ ;  /* 0x000000ffff109224 */ /* 0x000fcc00078e00ff */
[----:B------:R-:W-:-:S11]  /*30d0*/  @!P1 DMUL R26, R22, R16 ;  /* 0x00000010161a9228 */ /* 0x000fd60000000000 */
.L_x_587:
[----:B------:R-:W-:Y:S02]  /*30e0*/  DSETP.NEU.AND P1, PT, |R26|, +INF , PT ;  /* 0x7ff000001a00742a */ /* 0x000fe40003f2d200 */
[----:B------:R-:W-:-:S12]  /*30f0*/  DADD R18, R20, R18 ;  /* 0x0000000014127229 */ /* 0x000fd80000000012 */
[----:B------:R-:W-:Y:S01]  /*3100*/  @P1 DFMA R26, R18, R26, R26 ;  /* 0x0000001a121a122b */ /* 0x000fe2000000001a */
[----:B------:R-:W-:Y:S02]  /*3110*/  IMAD.MOV.U32 R18, RZ, RZ, R0 ;  /* 0x000000ffff127224 */ /* 0x000fe400078e0000 */
[----:B------:R-:W-:-:S07]  /*3120*/  IMAD.MOV.U32 R19, RZ, RZ, 0x0 ;  /* 0x00000000ff137424 */ /* 0x000fce00078e00ff */
[----:B------:R-:W-:Y:S02]  /*3130*/  IMAD.MOV.U32 R16, RZ, RZ, R26 ;  /* 0x000000ffff107224 */ /* 0x000fe400078e001a */
[----:B------:R-:W-:Y:S01]  /*3140*/  IMAD.MOV.U32 R17, RZ, RZ, R27 ;  /* 0x000000ffff117224 */ /* 0x000fe200078e001b */
[----:B------:R-:W-:Y:S06]  /*3150*/  RET.REL.NODEC R18 `(_ZN2at6native55_GLOBAL__N__6c1c77d0_17_DistanceKernel_cu_7dd49032_293822pdist_kernel_cuda_implIdNS1_5distsIdE1pEEEvPT_PKS6_llS6_dd) ;  /* 0xffffffcc12a87950 */ /* 0x000fec0003c3ffff */
.L_x_588:
        /* <DEDUP_REMOVED lines=10> */
.L_x_902:


//--------------------- .text._ZN2at6native55_GLOBAL__N__6c1c77d0_17_DistanceKernel_cu_7dd49032_293822cdist_kernel_cuda_implIfNS1_5distsIfE3infEEEvPT_PKS6_S9_S6_lllll --------------------------
	.section	.text._ZN2at6native55_GLOBAL__N__6c1c77d0_17_DistanceKernel_cu_7dd49032_293822cdist_kernel_cuda_implIfNS1_5distsIfE3infEEEvPT_PKS6_S9_S6_lllll,"ax",@progbits
	.align	128
.text._ZN2at6native55_GLOBAL__N__6c1c77d0_17_DistanceKernel_cu_7dd49032_293822cdist_kernel_cuda_implIfNS1_5distsIfE3infEEEvPT_PKS6_S9_S6_lllll:
        .type           _ZN2at6native55_GLOBAL__N__6c1c77d0_17_DistanceKernel_cu_7dd49032_293822cdist_kernel_cuda_implIfNS1_5distsIfE3infEEEvPT_PKS6_S9_S6_lllll,@function
        .size           _ZN2at6native55_GLOBAL__N__6c1c77d0_17_DistanceKernel_cu_7dd49032_293822cdist_kernel_cuda_implIfNS1_5distsIfE3infEEEvPT_PKS6_S9_S6_lllll,(.L_x_906 - _ZN2at6native55_GLOBAL__N__6c1c77d0_17_DistanceKernel_cu_7dd49032_293822cdist_kernel_cuda_implIfNS1_5distsIfE3infEEEvPT_PKS6_S9_S6_lllll)
        .other          _ZN2at6native55_GLOBAL__N__6c1c77d0_17_DistanceKernel_cu_7dd49032_293822cdist_kernel_cuda_implIfNS1_5distsIfE3infEEEvPT_PKS6_S9_S6_lllll,@"STO_CUDA_ENTRY STV_DEFAULT"
_ZN2at6native55_GLOBAL__N__6c1c77d0_17_DistanceKernel_cu_7dd49032_293822cdist_kernel_cuda_implIfNS1_5distsIfE3infEEEvPT_PKS6_S9_S6_lllll:
[----:B------:R-:W-:Y:S01]  /*0000*/  LDC R1, c[0x0][0x28] ;  /* 0x00000a00ff017b82 */ /* 0x000fe20000000800 */
[----:B------:R-:W-:-:S07]  /*0010*/  ULDC UR4, c[0x0][0x244] ;  /* 0x0000910000047ab9 */ /* 0x000fce0000000800 */
[----:B------:R-:W0:Y:S01]  /*0020*/  S2UR UR6, SR_CTAID.X ;  /* 0x00000000000679c3 */ /* 0x000e220000002500 */
[----:B------:R-:W-:-:S13]  /*0030*/  ISETP.NE.U32.AND P0, PT, RZ, UR4, PT ;  /* 0x00000004ff007c0c */ /* 0x000fda000bf05070 */
[----:B------:R-:W-:Y:S05]  /*0040*/  @!P0 BRA `(.L_x_589) ;  /* 0x0000000000488947 */ /* 0x000fea0003800000 */
[----:B------:R-:W1:Y:S01]  /*0050*/  LDC R9, c[0x0][0x240] ;  /* 0x00009000ff097b82 */ /* 0x000e620000000800 */
[----:B0-----:R-:W-:Y:S01]  /*0060*/  IMAD.U32 R6, RZ, RZ, UR6 ;  /* 0x00000006ff067e24 */ /* 0x001fe2000f8e00ff */
[----:B------:R-:W-:Y:S01]  /*0070*/  MOV R0, 0xb0 ;  /* 0x000000b000007802 */ /* 0x000fe20000000f00 */
[----:B------:R-:W-:-:S05]  /*0080*/  IMAD.MOV.U32 R7, RZ, RZ, RZ ;  /* 0x000000ffff077224 */ /* 0x000fca00078e00ff */
[----:B------:R-:W0:Y:S02]  /*0090*/  LDC R8, c[0x0][0x244] ;  /* 0x00009100ff087b82 */ /* 0x000e240000000800 */
[----:B01----:R-:W-:Y:S05]  /*00a0*/  CALL.REL.NOINC `($__internal_37_$__cuda_sm20_div_s64) ;  /* 0x0000000c00cc7944 */ /* 0x003fea0003c00000 */
[----:B------:R-:W0:Y:S01]  /*00b0*/  LDC.64 R8, c[0x0][0x240] ;  /* 0x00009000ff087b82 */ /* 0x000e220000000a00 */
[----:B------:R-:W-:Y:S01]  /*00c0*/  IADD3 R3, P0, RZ, -R4, RZ ;  /* 0x80000004ff037210 */ /* 0x000fe20007f1e0ff */
[----:B------:R-:W-:Y:S02]  /*00d0*/  IMAD.U32 R6, RZ, RZ, UR6 ;  /* 0x00000006ff067e24 */ /* 0x000fe4000f8e00ff */
[----:B------:R-:W-:Y:S02]  /*00e0*/  IMAD.MOV.U32 R7, RZ, RZ, RZ ;  /* 0x000000ffff077224 */ /* 0x000fe400078e00ff */
[----:B------:R-:W-:Y:S02]  /*00f0*/  IMAD.X R5, RZ, RZ, ~R11, P0 ;  /* 0x000000ffff057224 */ /* 0x000fe400000e0e0b */
[----:B------:R-:W-:Y:S02]  /*0100*/  IMAD.MOV.U32 R2, RZ, RZ, R4 ;  /* 0x000000ffff027224 */ /* 0x000fe400078e0004 */
[----:B0-----:R-:W-:-:S02]  /*0110*/  IMAD R0, R5, R8, RZ ;  /* 0x0000000805007224 */ /* 0x001fc400078e02ff */
[----:B------:R-:W-:-:S04]  /*0120*/  IMAD.WIDE.U32 R6, R3, R8, R6 ;  /* 0x0000000803067225 */ /* 0x000fc800078e0006 */
[----:B------:R-:W-:-:S05]  /*0130*/  IMAD R3, R3, R9, R0 ;  /* 0x0000000903037224 */ /* 0x000fca00078e0200 */
[----:B------:R-:W-:Y:S01]  /*0140*/  IADD3 R7, R7, R3, RZ ;  /* 0x0000000307077210 */ /* 0x000fe20007ffe0ff */
[----:B------:R-:W-:Y:S01]  /*0150*/  IMAD.MOV.U32 R3, RZ, RZ, R11 ;  /* 0x000000ffff037224 */ /* 0x000fe200078e000b */
[----:B------:R-:W-:Y:S06]  /*0160*/  BRA `(.L_x_590) ;  /* 0x00000000005c7947 */ /* 0x000fec0003800000 */
.L_x_589:
[----:B------:R-:W1:Y:S01]  /*0170*/  LDC R4, c[0x0][0x240] ;  /* 0x00009000ff047b82 */ /* 0x000e620000000800 */
[----:B------:R-:W-:Y:S01]  /*0180*/  IMAD.MOV.U32 R7, RZ, RZ, RZ ;  /* 0x000000ffff077224 */ /* 0x000fe200078e00ff */
[----:B-1----:R-:W1:Y:S01]  /*0190*/  I2F.U32.RP R0, R4 ;  /* 0x0000000400007306 */ /* 0x002e620000209000 */
[----:B------:R-:W-:-:S07]  /*01a0*/  ISETP.NE.U32.AND P2, PT, R4, RZ, PT ;  /* 0x000000ff0400720c */ /* 0x000fce0003f45070 */
[----:B-1----:R-:W1:Y:S02]  /*01b0*/  MUFU.RCP R0, R0 ;  /* 0x0000000000007308 */ /* 0x002e640000001000 */
[----:B-1----:R-:W-:-:S06]  /*01c0*/  VIADD R2, R0, 0xffffffe ;  /* 0x0ffffffe00027836 */ /* 0x002fcc0000000000 */
[----:B------:R1:W2:Y:S02]  /*01d0*/  F2I.FTZ.U32.TRUNC.NTZ R3, R2 ;  /* 0x0000000200037305 */ /* 0x0002a4000021f000 */
[----:B-1----:R-:W-:Y:S02]  /*01e0*/  IMAD.MOV.U32 R2, RZ, RZ, RZ ;  /* 0x000000ffff027224 */ /* 0x002fe400078e00ff */
[----:B--2---:R-:W-:-:S04]  /*01f0*/  IMAD.MOV R5, RZ, RZ, -R3 ;  /* 0x000000ffff057224 */ /* 0x004fc800078e0a03 */
[----:B------:R-:W-:-:S04]  /*0200*/  IMAD R5, R5, R4, RZ ;  /* 0x0000000405057224 */ /* 0x000fc800078e02ff */
[----:B------:R-:W-:-:S06]  /*0210*/  IMAD.HI.U32 R3, R3, R5, R2 ;  /* 0x0000000503037227 */ /* 0x000fcc00078e0002 */
[----:B0-----:R-:W-:-:S05]  /*0220*/  IMAD.HI.U32 R2, R3, UR6, RZ ;  /* 0x0000000603027c27 */ /* 0x001fca000f8e00ff */
[----:B------:R-:W-:-:S05]  /*0230*/  IADD3 R3, -R2, RZ, RZ ;  /* 0x000000ff02037210 */ /* 0x000fca0007ffe1ff */
[----:B------:R-:W-:-:S05]  /*0240*/  IMAD R3, R4, R3, UR6 ;  /* 0x0000000604037e24 */ /* 0x000fca000f8e0203 */
[----:B------:R-:W-:-:S13]  /*0250*/  ISETP.GE.U32.AND P0, PT, R3, R4, PT ;  /* 0x000000040300720c */ /* 0x000fda0003f06070 */
[----:B------:R-:W-:Y:S02]  /*0260*/  @P0 IMAD.IADD R3, R3, 0x1, -R4 ;  /* 0x0000000103030824 */ /* 0x000fe400078e0a04 */
[----:B------:R-:W-:-:S03]  /*0270*/  @P0 VIADD R2, R2, 0x1 ;  /* 0x0000000102020836 */ /* 0x000fc60000000000 */
[----:B------:R-:W-:Y:S01]  /*0280*/  ISETP.GE.U32.AND P1, PT, R3, R4, PT ;  /* 0x000000040300720c */ /* 0x000fe20003f26070 */
[----:B------:R-:W-:-:S12]  /*0290*/  HFMA2.MMA R3, -RZ, RZ, 0, 0 ;  /* 0x00000000ff037435 */ /* 0x000fd800000001ff */
[----:B------:R-:W-:Y:S01]  /*02a0*/  @P1 VIADD R2, R2, 0x1 ;  /* 0x0000000102021836 */ /* 0x000fe20000000000 */
[----:B------:R-:W-:-:S05]  /*02b0*/  @!P2 LOP3.LUT R2, RZ, R4, RZ, 0x33, !PT ;  /* 0x00000004ff02a212 */ /* 0x000fca00078e33ff */
[----:B------:R-:W-:-:S04]  /*02c0*/  IMAD.MOV R6, RZ, RZ, -R2 ;  /* 0x000000ffff067224 */ /* 0x000fc800078e0a02 */
[----:B------:R-:W-:-:S07]  /*02d0*/  IMAD R6, R4, R6, UR6 ;  /* 0x0000000604067e24 */ /* 0x000fce000f8e0206 */
.L_x_590:
[----:B------:R-:W-:Y:S02]  /*02e0*/  ULDC UR4, c[0x0][0x234] ;  /* 0x00008d0000047ab9 */ /* 0x000fe40000000800 */
[----:B------:R-:W-:-:S04]  /*02f0*/  LOP3.LUT R0, R7, UR4, RZ, 0xfc, !PT ;  /* 0x0000000407007c12 */ /* 0x000fc8000f8efcff */
[----:B------:R-:W-:-:S13]  /*0300*/  ISETP.NE.U32.AND P0, PT, R0, RZ, PT ;  /* 0x000000ff0000720c */ /* 0x000fda0003f05070 */
[----:B------:R-:W-:Y:S05]  /*0310*/  @!P0 BRA `(.L_x_591) ;  /* 0x0000000000348947 */ /* 0x000fea0003800000 */
[----:B------:R-:W0:Y:S01]  /*0320*/  LDC R9, c[0x0][0x230] ;  /* 0x00008c00ff097b82 */ /* 0x000e220000000800 */
[----:B------:R-:W-:-:S07]  /*0330*/  MOV R0, 0x360 ;  /* 0x0000036000007802 */ /* 0x000fce0000000f00 */
[----:B------:R-:W1:Y:S02]  /*0340*/  LDC R8, c[0x0][0x234] ;  /* 0x00008d00ff087b82 */ /* 0x000e640000000800 */
[----:B01----:R-:W-:Y:S05]  /*0350*/  CALL.REL.NOINC `($__internal_37_$__cuda_sm20_div_s64) ;  /* 0x0000000c00207944 */ /* 0x003fea0003c00000 */
[----:B------:R-:W-:Y:S01]  /*0360*/  IADD3 R5, P0, RZ, -R4, RZ ;  /* 0x80000004ff057210 */ /* 0x000fe20007f1e0ff */
[----:B------:R-:W-:Y:S01]  /*0370*/  ULDC.64 UR4, c[0x0][0x230] ;  /* 0x00008c0000047ab9 */ /* 0x000fe20000000a00 */
[----:B------:R-:W-:-:S03]  /*0380*/  IMAD.MOV.U32 R10, RZ, RZ, R4 ;  /* 0x000000ffff0a7224 */ /* 0x000fc600078e0004 */
[----:B------:R-:W-:Y:S02]  /*0390*/  IMAD.X R0, RZ, RZ, ~R11, P0 ;  /* 0x000000ffff007224 */ /* 0x000fe400000e0e0b */
[----:B------:R-:W-:-:S04]  /*03a0*/  IMAD.WIDE.U32 R8, R5, UR4, R6 ;  /* 0x0000000405087c25 */ /* 0x000fc8000f8e0006 */
[----:B------:R-:W-:-:S04]  /*03b0*/  IMAD R0, R0, UR4, RZ ;  /* 0x0000000400007c24 */ /* 0x000fc8000f8e02ff */
[----:B------:R-:W-:-:S04]  /*03c0*/  IMAD R5, R5, UR5, R0 ;  /* 0x0000000505057c24 */ /* 0x000fc8000f8e0200 */
[----:B------:R-:W-:Y:S01]  /*03d0*/  IMAD.IADD R0, R9, 0x1, R5 ;  /* 0x0000000109007824 */ /* 0x000fe200078e0205 */
[----:B------:R-:W-:Y:S06]  /*03e0*/  BRA `(.L_x_592) ;  /* 0x00000000005c7947 */ /* 0x000fec0003800000 */
.L_x_591:
[----:B------:R-:W0:Y:S01]  /*03f0*/  LDC R8, c[0x0][0x230] ;  /* 0x00008c00ff087b82 */ /* 0x000e220000000800 */
[----:B------:R-:W-:Y:S01]  /*0400*/  IMAD.MOV.U32 R11, RZ, RZ, RZ ;  /* 0x000000ffff0b7224 */ /* 0x000fe200078e00ff */
[----:B0-----:R-:W0:Y:S01]  /*0410*/  I2F.U32.RP R0, R8 ;  /* 0x0000000800007306 */ /* 0x001e220000209000 */
[----:B------:R-:W-:-:S07]  /*0420*/  ISETP.NE.U32.AND P2, PT, R8, RZ, PT ;  /* 0x000000ff0800720c */ /* 0x000fce0003f45070 */
[----:B0-----:R-:W0:Y:S02]  /*0430*/  MUFU.RCP R0, R0 ;  /* 0x0000000000007308 */ /* 0x001e240000001000 */
[----:B0-----:R-:W-:Y:S02]  /*0440*/  VIADD R4, R0, 0xffffffe ;  /* 0x0ffffffe00047836 */ /* 0x001fe40000000000 */
[----:B------:R-:W-:-:S04]  /*0450*/  IMAD.MOV.U32 R0, RZ, RZ, RZ ;  /* 0x000000ffff007224 */ /* 0x000fc800078e00ff */
[----:B------:R0:W1:Y:S02]  /*0460*/  F2I.FTZ.U32.TRUNC.NTZ R5, R4 ;  /* 0x0000000400057305 */ /* 0x000064000021f000 */
[----:B0-----:R-:W-:Y:S01]  /*0470*/  IMAD.MOV.U32 R4, RZ, RZ, RZ ;  /* 0x000000ffff047224 */ /* 0x001fe200078e00ff */
[----:B-1----:R-:W-:-:S05]  /*0480*/  IADD3 R7, RZ, -R5, RZ ;  /* 0x80000005ff077210 */ /* 0x002fca0007ffe0ff */
[----:B------:R-:W-:-:S04]  /*0490*/  IMAD R7, R7, R8, RZ ;  /* 0x0000000807077224 */ /* 0x000fc800078e02ff */
[----:B------:R-:W-:-:S06]  /*04a0*/  IMAD.HI.U32 R5, R5, R7, R4 ;  /* 0x0000000705057227 */ /* 0x000fcc00078e0004 */
[----:B------:R-:W-:-:S04]  /*04b0*/  IMAD.HI.U32 R10, R5, R6, RZ ;  /* 0x00000006050a7227 */ /* 0x000fc800078e00ff */
[----:B------:R-:W-:-:S04]  /*04c0*/  IMAD.MOV R5, RZ, RZ, -R10 ;  /* 0x000000ffff057224 */ /* 0x000fc800078e0a0a */
[----:B------:R-:W-:-:S05]  /*04d0*/  IMAD R5, R8, R5, R6 ;  /* 0x0000000508057224 */ /* 0x000fca00078e0206 */
[----:B------:R-:W-:-:S13]  /*04e0*/  ISETP.GE.U32.AND P0, PT, R5, R8, PT ;  /* 0x000000080500720c */ /* 0x000fda0003f06070 */
[----:B------:R-:W-:Y:S02]  /*04f0*/  @P0 IMAD.IADD R5, R5, 0x1, -R8 ;  /* 0x0000000105050824 */ /* 0x000fe400078e0a08 */
[----:B------:R-:W-:-:S03]  /*0500*/  @P0 VIADD R10, R10, 0x1 ;  /* 0x000000010a0a0836 */ /* 0x000fc60000000000 */
[----:B------:R-:W-:-:S13]  /*0510*/  ISETP.GE.U32.AND P1, PT, R5, R8, PT ;  /* 0x000000080500720c */ /* 0x000fda0003f26070 */
[----:B------:R-:W-:Y:S02]  /*0520*/  @P1 IADD3 R10, R10, 0x1, RZ ;  /* 0x000000010a0a1810 */ /* 0x000fe40007ffe0ff */
[----:B------:R-:W-:-:S05]  /*0530*/  @!P2 LOP3.LUT R10, RZ, R8, RZ, 0x33, !PT ;  /* 0x00000008ff0aa212 */ /* 0x000fca00078e33ff */
[----:B------:R-:W-:-:S04]  /*0540*/  IMAD.MOV R5, RZ, RZ, -R10 ;  /* 0x000000ffff057224 */ /* 0x000fc800078e0a0a */
[----:B------:R-:W-:-:S07]  /*0550*/  IMAD R8, R8, R5, R6 ;  /* 0x0000000508087224 */ /* 0x000fce00078e0206 */
.L_x_592:
[----:B------:R-:W0:Y:S01]  /*0560*/  S2R R4, SR_TID.X ;  /* 0x0000000000047919 */ /* 0x000e220000002100 */
[----:B------:R-:W-:Y:S01]  /*0570*/  ULDC.64 UR4, c[0x0][0x248] ;  /* 0x0000920000047ab9 */ /* 0x000fe20000000a00 */
[----:B------:R-:W-:Y:S01]  /*0580*/  ULDC.64 UR8, c[0x0][0x250] ;  /* 0x0000940000087ab9 */ /* 0x000fe20000000a00 */
[C---:B------:R-:W-:Y:S01]  /*0590*/  IMAD R5, R3.reuse, UR4, RZ ;  /* 0x0000000403057c24 */ /* 0x040fe2000f8e02ff */
[----:B------:R-:W1:Y:S01]  /*05a0*/  LDC.64 R6, c[0x0][0x218] ;  /* 0x00008600ff067b82 */ /* 0x000e620000000a00 */
[C---:B------:R-:W-:Y:S01]  /*05b0*/  IMAD.WIDE.U32 R12, R2.reuse, UR4, RZ ;  /* 0x00000004020c7c25 */ /* 0x040fe2000f8e00ff */
[----:B------:R-:W-:Y:S03]  /*05c0*/  BSSY B0, `(.L_x_593) ;  /* 0x0000036000007945 */ /* 0x000fe60003800000 */
[----:B------:R-:W-:Y:S01]  /*05d0*/  IMAD R5, R2, UR5, R5 ;  /* 0x0000000502057c24 */ /* 0x000fe2000f8e0205 */
[----:B------:R-:W-:Y:S01]  /*05e0*/  ULDC.64 UR4, c[0x0][0x238] ;  /* 0x00008e0000047ab9 */ /* 0x000fe20000000a00 */
[----:B------:R-:W-:-:S02]  /*05f0*/  IMAD R3, R3, UR8, RZ ;  /* 0x0000000803037c24 */ /* 0x000fc4000f8e02ff */
[----:B------:R-:W-:Y:S02]  /*0600*/  IMAD.IADD R13, R13, 0x1, R5 ;  /* 0x000000010d0d7824 */ /* 0x000fe400078e0205 */
[----:B------:R-:W-:Y:S02]  /*0610*/  IMAD R5, R11, UR4, RZ ;  /* 0x000000040b057c24 */ /* 0x000fe4000f8e02ff */
[----:B------:R-:W-:-:S04]  /*0620*/  IMAD.WIDE.U32 R12, R10, UR4, R12 ;  /* 0x000000040a0c7c25 */ /* 0x000fc8000f8e000c */
[----:B------:R-:W-:Y:S01]  /*0630*/  IMAD R9, R10, UR5, R5 ;  /* 0x000000050a097c24 */ /* 0x000fe2000f8e0205 */
[----:B------:R-:W-:Y:S01]  /*0640*/  HFMA2.MMA R5, -RZ, RZ, 0, 0 ;  /* 0x00000000ff057435 */ /* 0x000fe200000001ff */
[----:B------:R-:W-:Y:S01]  /*0650*/  IMAD R15, R2, UR9, R3 ;  /* 0x00000009020f7c24 */ /* 0x000fe2000f8e0203 */
[----:B------:R-:W-:Y:S01]  /*0660*/  IADD3 R3, P0, R12, UR4, RZ ;  /* 0x000000040c037c10 */ /* 0x000fe2000ff1e0ff */
[----:B------:R-:W-:Y:S02]  /*0670*/  IMAD.IADD R14, R13, 0x1, R9 ;  /* 0x000000010d0e7824 */ /* 0x000fe400078e0209 */
[----:B------:R-:W-:-:S04]  /*0680*/  IMAD R9, R0, UR4, RZ ;  /* 0x0000000400097c24 */ /* 0x000fc8000f8e02ff */
[----:B------:R-:W-:Y:S01]  /*0690*/  IMAD R13, R8, UR5, R9 ;  /* 0x00000005080d7c24 */ /* 0x000fe2000f8e0209 */
[----:B0-----:R-:W-:Y:S01]  /*06a0*/  IADD3 R12, P1, R4, R12, RZ ;  /* 0x0000000c040c7210 */ /* 0x001fe20007f3e0ff */
[----:B------:R-:W-:Y:S01]  /*06b0*/  IMAD.WIDE.U32 R10, R2, UR8, R4 ;  /* 0x00000008020a7c25 */ /* 0x000fe2000f8e0004 */
[----:B------:R-:W-:Y:S01]  /*06c0*/  IADD3.X R2, R14, UR5, RZ, P0, !PT ;  /* 0x000000050e027c10 */ /* 0x000fe200087fe4ff */
[----:B------:R-:W-:Y:S01]  /*06d0*/  ULDC.64 UR8, c[0x0][0x208] ;  /* 0x0000820000087ab9 */ /* 0x000fe20000000a00 */
[C---:B------:R-:W-:Y:S01]  /*06e0*/  ISETP.GE.U32.AND P0, PT, R12.reuse, R3, PT ;  /* 0x000000030c00720c */ /* 0x040fe20003f06070 */
[----:B------:R-:W-:Y:S01]  /*06f0*/  IMAD.X R14, RZ, RZ, R14, P1 ;  /* 0x000000ffff0e7224 */ /* 0x000fe200008e060e */
[-C--:B-1----:R-:W-:Y:S01]  /*0700*/  LEA R0, P1, R3, R6.reuse, 0x2 ;  /* 0x0000000603007211 */ /* 0x082fe200078210ff */
[----:B------:R-:W-:Y:S01]  /*0710*/  IMAD.IADD R11, R11, 0x1, R15 ;  /* 0x000000010b0b7824 */ /* 0x000fe200078e020f */
[----:B------:R-:W-:Y:S02]  /*0720*/  LEA R15, P2, R12, R6, 0x2 ;  /* 0x000000060c0f7211 */ /* 0x000fe400078410ff */
[----:B------:R-:W-:Y:S01]  /*0730*/  ISETP.GE.AND.EX P0, PT, R14, R2, PT, P0 ;  /* 0x000000020e00720c */ /* 0x000fe20003f06300 */
[----:B------:R-:W-:Y:S01]  /*0740*/  IMAD.WIDE.U32 R8, R8, UR4, R10 ;  /* 0x0000000408087c25 */ /* 0x000fe2000f8e000a */
[----:B------:R-:W-:-:S02]  /*0750*/  LEA.HI.X R17, R3, R7, R2, 0x2, P1 ;  /* 0x0000000703117211 */ /* 0x000fc400008f1402 */
[----:B------:R-:W-:Y:S01]  /*0760*/  LEA.HI.X R14, R12, R7, R14, 0x2, P2 ;  /* 0x000000070c0e7211 */ /* 0x000fe200010f140e */
[----:B------:R-:W-:-:S08]  /*0770*/  IMAD.MOV.U32 R10, RZ, RZ, RZ ;  /* 0x000000ffff0a7224 */ /* 0x000fd000078e00ff */
[----:B------:R-:W-:Y:S05]  /*0780*/  @P0 BRA `(.L_x_594) ;  /* 0x0000000000640947 */ /* 0x000fea0003800000 */
[----:B------:R-:W0:Y:S01]  /*0790*/  LDC R2, c[0x0][RZ] ;  /* 0x00000000ff027b82 */ /* 0x000e220000000800 */
[----:B------:R-:W-:Y:S01]  /*07a0*/  ULDC.64 UR4, c[0x0][0x220] ;  /* 0x0000880000047ab9 */ /* 0x000fe20000000a00 */
[----:B------:R-:W-:Y:S01]  /*07b0*/  IADD3 R13, R9, R13, RZ ;  /* 0x0000000d090d7210 */ /* 0x000fe20007ffe0ff */
[----:B------:R-:W-:Y:S01]  /*07c0*/  IMAD.MOV.U32 R10, RZ, RZ, RZ ;  /* 0x000000ffff0a7224 */ /* 0x000fe200078e00ff */
[----:B------:R-:W-:-:S04]  /*07d0*/  LEA R11, P0, R8, UR4, 0x2 ;  /* 0x00000004080b7c11 */ /* 0x000fc8000f8010ff */
[----:B------:R-:W-:Y:S02]  /*07e0*/  LEA.HI.X R8, R8, UR5, R13, 0x2, P0 ;  /* 0x0000000508087c11 */ /* 0x000fe400080f140d */
[----:B0-----:R-:W-:Y:S01]  /*07f0*/  SHF.R.S32.HI R3, RZ, 0x1f, R2 ;  /* 0x0000001fff037819 */ /* 0x001fe20000011402 */
[----:B------:R-:W-:-:S03]  /*0800*/  IMAD.SHL.U32 R12, R2, 0x4, RZ ;  /* 0x00000004020c7824 */ /* 0x000fc600078e00ff */
[----:B------:R-:W-:-:S07]  /*0810*/  SHF.L.U64.HI R13, R2, 0x2, R3 ;  /* 0x00000002020d7819 */ /* 0x000fce0000010203 */
.L_x_595:
[----:B------:R-:W-:Y:S01]  /*0820*/  IMAD.MOV.U32 R2, RZ, RZ, R11 ;  /* 0x000000ffff027224 */ /* 0x000fe200078e000b */
[----:B------:R-:W-:Y:S01]  /*0830*/  MOV R6, R15 ;  /* 0x0000000f00067202 */ /* 0x000fe20000000f00 */
[----:B------:R-:W-:Y:S02]  /*0840*/  IMAD.MOV.U32 R7, RZ, RZ, R14 ;  /* 0x000000ffff077224 */ /* 0x000fe400078e000e */
[----:B------:R-:W-:-:S04]  /*0850*/  IMAD.MOV.U32 R3, RZ, RZ, R8 ;  /* 0x000000ffff037224 */ /* 0x000fc800078e0008 */
[----:B------:R-:W2:Y:S04]  /*0860*/  LDG.E R7, desc[UR8][R6.64] ;  /* 0x0000000806077981 */ /* 0x000ea8000c1e1900 */
[----:B------:R-:W2:Y:S01]  /*0870*/  LDG.E R2, desc[UR8][R2.64] ;  /* 0x0000000802027981 */ /* 0x000ea2000c1e1900 */
[----:B------:R-:W-:-:S05]  /*0880*/  IADD3 R15, P0, R15, R12, RZ ;  /* 0x0000000c0f0f7210 */ /* 0x000fca0007f1e0ff */
[----:B------:R-:W-:Y:S01]  /*0890*/  IMAD.X R14, R14, 0x1, R13, P0 ;  /* 0x000000010e0e7824 */ /* 0x000fe200000e060d */
[----:B------:R-:W-:-:S04]  /*08a0*/  ISETP.GE.U32.AND P0, PT, R15, R0, PT ;  /* 0x000000000f00720c */ /* 0x000fc80003f06070 */
[----:B------:R-:W-:Y:S02]  /*08b0*/  ISETP.GE.U32.AND.EX P0, PT, R14, R17, PT, P0 ;  /* 0x000000110e00720c */ /* 0x000fe40003f06100 */
[----:B------:R-:W-:-:S05]  /*08c0*/  IADD3 R11, P2, R11, R12, RZ ;  /* 0x0000000c0b0b7210 */ /* 0x000fca0007f5e0ff */
[----:B------:R-:W-:Y:S02]  /*08d0*/  IMAD.X R8, R8, 0x1, R13, P2 ;  /* 0x0000000108087824 */ /* 0x000fe400010e060d */
[----:B--2---:R-:W-:-:S05]  /*08e0*/  FADD.FTZ R9, -R2, R7 ;  /* 0x0000000702097221 */ /* 0x004fca0000010100 */
[----:B------:R-:W-:-:S13]  /*08f0*/  FSETP.GEU.FTZ.AND P1, PT, R10, |R9|, PT ;  /* 0x400000090a00720b */ /* 0x000fda0003f3e000 */
[----:B------:R-:W-:Y:S01]  /*0900*/  @!P1 FADD.FTZ R10, |R9|, -RZ ;  /* 0x800000ff090a9221 */ /* 0x000fe20000010200 */
[----:B------:R-:W-:Y:S06]  /*0910*/  @!P0 BRA `(.L_x_595) ;  /* 0xfffffffc00c08947 */ /* 0x000fec000383ffff */
.L_x_594:
[----:B------:R-:W-:Y:S05]  /*0920*/  BSYNC B0 ;  /* 0x0000000000007941 */ /* 0x000fea0003800000 */
.L_x_593:
        /* <DEDUP_REMOVED lines=10> */
[----:B------:R-:W-:Y:S02]  /*09d0*/  ISETP.NE.AND P1, PT, R11, RZ, PT ;  /* 0x000000ff0b00720c */ /* 0x000fe40003f25270 */
[----:B0-----:R-:W-:-:S03]  /*09e0*/  FSETP.GEU.FTZ.AND P0, PT, R10, R3, PT ;  /* 0x000000030a00720b */ /* 0x001fc60003f1e000 */
[----:B------:R-:W0:Y:S01]  /*09f0*/  @!P2 S2R R15, SR_CgaCtaId ;  /* 0x00000000000fa919 */ /* 0x000e220000008800 */
[----:B------:R-:W-:Y:S02]  /*0a00*/  @!P2 MOV R6, 0x400 ;  /* 0x000004000006a802 */ /* 0x000fe40000000f00 */
[----:B------:R-:W-:-:S05]  /*0a10*/  FSEL R3, R3, R10, !P0 ;  /* 0x0000000a03037208 */ /* 0x000fca0004000000 */
[----:B------:R-:W1:Y:S01]  /*0a20*/  @!P1 S2R R13, SR_CgaCtaId ;  /* 0x00000000000d9919 */ /* 0x000e620000008800 */
[----:B------:R-:W-:Y:S01]  /*0a30*/  @!P1 SHF.R.S32.HI R9, RZ, 0x5, R9 ;  /* 0x00000005ff099819 */ /* 0x000fe20000011409 */
[----:B------:R-:W2:Y:S01]  /*0a40*/  SHFL.DOWN PT, R0, R3, 0x8, 0x1f ;  /* 0x09001f0003007f89 */ /* 0x000ea200000e0000 */
[----:B0-----:R-:W-:Y:S02]  /*0a50*/  @!P2 LEA R6, R15, R6, 0x18 ;  /* 0x000000060f06a211 */ /* 0x001fe400078ec0ff */
[----:B--2---:R-:W-:-:S03]  /*0a60*/  FSETP.GEU.FTZ.AND P0, PT, R3, R0, PT ;  /* 0x000000000300720b */ /* 0x004fc60003f1e000 */
[----:B------:R-:W-:Y:S01]  /*0a70*/  @!P2 IMAD R11, R11, 0x4, R6 ;  /* 0x000000040b0ba824 */ /* 0x000fe200078e0206 */
[----:B------:R-:W-:-:S05]  /*0a80*/  FSEL R0, R0, R3, !P0 ;  /* 0x0000000300007208 */ /* 0x000fca0004000000 */
[----:B------:R-:W0:Y:S02]  /*0a90*/  SHFL.DOWN PT, R7, R0, 0x4, 0x1f ;  /* 0x08801f0000077f89 */ /* 0x000e2400000e0000 */
[----:B0-----:R-:W-:-:S04]  /*0aa0*/  FSETP.GEU.FTZ.AND P0, PT, R0, R7, PT ;  /* 0x000000070000720b */ /* 0x001fc80003f1e000 */
[----:B------:R-:W-:Y:S02]  /*0ab0*/  FSEL R7, R7, R0, !P0 ;  /* 0x0000000007077208 */ /* 0x000fe40004000000 */
[----:B------:R-:W-:-:S03]  /*0ac0*/  @!P1 MOV R0, 0x400 ;  /* 0x0000040000009802 */ /* 0x000fc60000000f00 */
[----:B------:R-:W0:Y:S01]  /*0ad0*/  SHFL.DOWN PT, R2, R7, 0x2, 0x1f ;  /* 0x08401f0007027f89 */ /* 0x000e2200000e0000 */
[----:B-1----:R-:W-:-:S04]  /*0ae0*/  @!P1 LEA R0, R13, R0, 0x18 ;  /* 0x000000000d009211 */ /* 0x002fc800078ec0ff */
[----:B------:R-:W-:Y:S02]  /*0af0*/  @!P1 LEA R0, R9, R0, 0x2 ;  /* 0x0000000009009211 */ /* 0x000fe400078e10ff */
[----:B0-----:R-:W-:-:S04]  /*0b00*/  FSETP.GEU.FTZ.AND P0, PT, R7, R2, PT ;  /* 0x000000020700720b */ /* 0x001fc80003f1e000 */
[----:B------:R-:W-:Y:S01]  /*0b10*/  FSEL R2, R2, R7, !P0 ;  /* 0x0000000702027208 */ /* 0x000fe20004000000 */
[----:B------:R-:W-:-:S04]  /*0b20*/  IMAD.MOV.U32 R7, RZ, RZ, RZ ;  /* 0x000000ffff077224 */ /* 0x000fc800078e00ff */
[----:B------:R-:W0:Y:S02]  /*0b30*/  SHFL.DOWN PT, R3, R2, 0x1, 0x1f ;  /* 0x08201f0002037f89 */ /* 0x000e2400000e0000 */
[----:B0-----:R-:W-:-:S04]  /*0b40*/  FSETP.GEU.FTZ.AND P0, PT, R2, R3, PT ;  /* 0x000000030200720b */ /* 0x001fc80003f1e000 */
[----:B------:R-:W-:Y:S01]  /*0b50*/  FSEL R3, R3, R2, !P0 ;  /* 0x0000000203037208 */ /* 0x000fe20004000000 */
        /* <DEDUP_REMOVED lines=21> */
.L_x_604:
[----:B-1----:R-:W-:-:S04]  /*0cb0*/  FSETP.GEU.FTZ.AND P0, PT, R9, R6, PT ;  /* 0x000000060900720b */ /* 0x002fc80003f1e000 */
[----:B------:R-:W-:-:S09]  /*0cc0*/  FSEL R7, R6, R9, !P0 ;  /* 0x0000000906077208 */ /* 0x000fd20004000000 */
.L_x_597:
[----:B------:R-:W-:Y:S05]  /*0cd0*/  BSYNC B0 ;  /* 0x0000000000007941 */ /* 0x000fea0003800000 */
.L_x_596:
[----:B------:R-:W-:-:S13]  /*0ce0*/  ISETP.NE.AND P0, PT, R4, RZ, PT ;  /* 0x000000ff0400720c */ /* 0x000fda0003f05270 */
[----:B------:R-:W-:Y:S05]  /*0cf0*/  @P0 EXIT ;  /* 0x000000000000094d */ /* 0x000fea0003800000 */
[----:B------:R-:W-:Y:S02]  /*0d00*/  ULDC.64 UR4, c[0x0][0x210] ;  /* 0x0000840000047ab9 */ /* 0x000fe40000000a00 */
[----:B------:R-:W-:-:S04]  /*0d10*/  ULEA UR4, UP0, UR6, UR4, 0x2 ;  /* 0x0000000406047291 */ /* 0x000fc8000f80103f */
[----:B------:R-:W-:Y:S02]  /*0d20*/  ULEA.HI.X UR5, UR6, UR5, URZ, 0x2, UP0 ;  /* 0x0000000506057291 */ /* 0x000fe400080f143f */
[----:B------:R-:W-:-:S04]  /*0d30*/  IMAD.U32 R2, RZ, RZ, UR4 ;  /* 0x00000004ff027e24 */ /* 0x000fc8000f8e00ff */
[----:B------:R-:W-:-:S05]  /*0d40*/  MOV R3, UR5 ;  /* 0x0000000500037c02 */ /* 0x000fca0008000f00 */
[----:B-1----:R-:W-:Y:S01]  /*0d50*/  STG.E desc[UR8][R2.64], R7 ;  /* 0x0000000702007986 */ /* 0x002fe2000c101908 */
[----:B------:R-:W-:Y:S05]  /*0d60*/  EXIT ;  /* 0x000000000000794d */ /* 0x000fea0003800000 */
.L_x_598:
[----:B------:R-:W-:Y:S02]  /*0d70*/  IMAD.MOV.U32 R10, RZ, RZ, 0x10 ;  /* 0x00000010ff0a7424 */ /* 0x000fe400078e00ff */
[----:B------:R-:W-:Y:S02]  /*0d80*/  IMAD.MOV.U32 R11, RZ, RZ, 0x1f ;  /* 0x0000001fff0b7424 */ /* 0x000fe400078e00ff */
[----:B------:R-:W-:-:S07]  /*0d90*/  IMAD.MOV.U32 R8, RZ, RZ, -0x1 ;  /* 0xffffffffff087424 */ /* 0x000fce00078e00ff */
[----:B-1----:R-:W-:Y:S05]  /*0da0*/  WARPSYNC.COLLECTIVE R8, `(.L_x_599) ;  /* 0x0000000008087348 */ /* 0x002fea0003c00000 */
[----:B-1----:R0:W1:Y:S02]  /*0db0*/  SHFL.DOWN P0, R6, R7, R10, R11 ;  /* 0x0800000a07067389 */ /* 0x002064000000000b */
[----:B01----:R-:W-:Y:S01]  /*0dc0*/  ENDCOLLECTIVE ;  /* 0x000000000000791b */ /* 0x003fe20003800000 */
.L_x_599:
[----:B------:R-:W-:Y:S02]  /*0dd0*/  IMAD.MOV.U32 R10, RZ, RZ, 0x8 ;  /* 0x00000008ff0a7424 */ /* 0x000fe400078e00ff */
[----:B------:R-:W-:-:S05]  /*0de0*/  IMAD.MOV.U32 R0, RZ, RZ, R6 ;  /* 0x000000ffff007224 */ /* 0x000fca00078e0006 */
[----:B------:R-:W-:-:S04]  /*0df0*/  FSETP.GEU.FTZ.AND P0, PT, R7, R0, PT ;  /* 0x000000000700720b */ /* 0x000fc80003f1e000 */
[----:B------:R-:W-:-:S04]  /*0e00*/  FSEL R0, R0, R7, !P0 ;  /* 0x0000000700007208 */ /* 0x000fc80004000000 */
[----:B------:R-:W-:-:S07]  /*0e10*/  MOV R7, R0 ;  /* 0x0000000000077202 */ /* 0x000fce0000000f00 */
[----:B------:R-:W-:Y:S05]  /*0e20*/  WARPSYNC.COLLECTIVE R8, `(.L_x_600) ;  /* 0x0000000008087348 */ /* 0x000fea0003c00000 */
[----:B------:R0:W1:Y:S02]  /*0e30*/  SHFL.DOWN P0, R6, R7, R10, R11 ;  /* 0x0800000a07067389 */ /* 0x000064000000000b */
[----:B01----:R-:W-:Y:S01]  /*0e40*/  ENDCOLLECTIVE ;  /* 0x000000000000791b */ /* 0x003fe20003800000 */
.L_x_600:
        /* <DEDUP_REMOVED lines=8> */
.L_x_601:
[----:B------:R-:W-:Y:S01]  /*0ed0*/  IMAD.MOV.U32 R10, RZ, RZ, 0x2 ;  /* 0x00000002ff0a7424 */ /* 0x000fe200078e00ff */
[----:B------:R-:W-:-:S04]  /*0ee0*/  MOV R2, R6 ;  /* 0x0000000600027202 */ /* 0x000fc80000000f00 */
[----:B------:R-:W-:-:S04]  /*0ef0*/  FSETP.GEU.FTZ.AND P0, PT, R3, R2, PT ;  /* 0x000000020300720b */ /* 0x000fc80003f1e000 */
[----:B------:R-:W-:-:S05]  /*0f00*/  FSEL R2, R2, R3, !P0 ;  /* 0x0000000302027208 */ /* 0x000fca0004000000 */
[----:B------:R-:W-:-:S07]  /*0f10*/  IMAD.MOV.U32 R7, RZ, RZ, R2 ;  /* 0x000000ffff077224 */ /* 0x000fce00078e0002 */
[----:B------:R-:W-:Y:S05]  /*0f20*/  WARPSYNC.COLLECTIVE R8, `(.L_x_602) ;  /* 0x0000000008087348 */ /* 0x000fea0003c00000 */
[----:B------:R0:W1:Y:S02]  /*0f30*/  SHFL.DOWN P0, R6, R7, R10, R11 ;  /* 0x0800000a07067389 */ /* 0x000064000000000b */
[----:B01----:R-:W-:Y:S01]  /*0f40*/  ENDCOLLECTIVE ;  /* 0x000000000000791b */ /* 0x003fe20003800000 */
.L_x_602:
[----:B------:R-:W-:Y:S01]  /*0f50*/  HFMA2.MMA R10, -RZ, RZ, 0, 5.9604644775390625e-08 ;  /* 0x00000001ff0a7435 */ /* 0x000fe200000001ff */
[----:B------:R-:W-:-:S05]  /*0f60*/  IMAD.MOV.U32 R9, RZ, RZ, R6 ;  /* 0x000000ffff097224 */ /* 0x000fca00078e0006 */
[----:B------:R-:W-:-:S04]  /*0f70*/  FSETP.GEU.FTZ.AND P0, PT, R2, R9, PT ;  /* 0x000000090200720b */ /* 0x000fc80003f1e000 */
[----:B------:R-:W-:-:S05]  /*0f80*/  FSEL R9, R9, R2, !P0 ;  /* 0x0000000209097208 */ /* 0x000fca0004000000 */
[----:B------:R-:W-:-:S07]  /*0f90*/  IMAD.MOV.U32 R7, RZ, RZ, R9 ;  /* 0x000000ffff077224 */ /* 0x000fce00078e0009 */
[----:B------:R-:W-:Y:S05]  /*0fa0*/  WARPSYNC.COLLECTIVE R8, `(.L_x_603) ;  /* 0x0000000008087348 */ /* 0x000fea0003c00000 */
[----:B------:R0:W1:Y:S02]  /*0fb0*/  SHFL.DOWN P0, R6, R7, R10, R11 ;  /* 0x0800000a07067389 */ /* 0x000064000000000b */
[----:B01----:R-:W-:Y:S01]  /*0fc0*/  ENDCOLLECTIVE ;  /* 0x000000000000791b */ /* 0x003fe20003800000 */
.L_x_603:
[----:B------:R-:W-:Y:S05]  /*0fd0*/  BRA `(.L_x_604) ;  /* 0xfffffffc00347947 */ /* 0x000fea000383ffff */
        .weak           $__internal_37_$__cuda_sm20_div_s64
        .type           $__internal_37_$__cuda_sm20_div_s64,@function
        .size           $__internal_37_$__cuda_sm20_div_s64,(.L_x_906 - $__internal_37_$__cuda_sm20_div_s64)
$__internal_37_$__cuda_sm20_div_s64:
        /* <DEDUP_REMOVED lines=20> */
[----:B------:R-:W-:-:S05]  /*1120*/  IMAD.HI.U32 R12, P1, R11, R15, R12 ;  /* 0x0000000f0b0c7227 */ /* 0x000fca000782000c */
[----:B------:R-:W-:Y:S02]  /*1130*/  IADD3 R13, P2, R19, R12, RZ ;  /* 0x0000000c130d7210 */ /* 0x000fe40007f5e0ff */
[----:B------:R-:W-:-:S03]  /*1140*/  IADD3.X R12, R17, R11, RZ, P0, !PT ;  /* 0x0000000b110c7210 */ /* 0x000fc600007fe4ff */
[----:B------:R-:W-:Y:S01]  /*1150*/  IMAD.WIDE.U32 R10, R13, R4, RZ ;  /* 0x000000040d0a7225 */ /* 0x000fe200078e00ff */
[----:B------:R-:W-:-:S03]  /*1160*/  IADD3.X R15, RZ, RZ, R12, P2, P1 ;  /* 0x000000ffff0f7210 */ /* 0x000fc600017e240c */
[----:B------:R-:W-:Y:S01]  /*1170*/  IMAD R11, R13, R5, R11 ;  /* 0x000000050d0b7224 */ /* 0x000fe200078e020b */
[----:B------:R-:W-:-:S03]  /*1180*/  IADD3 R17, P0, RZ, -R10, RZ ;  /* 0x8000000aff117210 */ /* 0x000fc60007f1e0ff */
[----:B------:R-:W-:Y:S02]  /*1190*/  IMAD R11, R15, R4, R11 ;  /* 0x000000040f0b7224 */ /* 0x000fe400078e020b */
[----:B------:R-:W-:-:S04]  /*11a0*/  IMAD.HI.U32 R12, R13, R17, RZ ;  /* 0x000000110d0c7227 */ /* 0x000fc800078e00ff */
[----:B------:R-:W-:Y:S01]  /*11b0*/  IMAD.X R10, RZ, RZ, ~R11, P0 ;  /* 0x000000ffff0a7224 */ /* 0x000fe200000e0e0b */
[----:B------:R-:W-:-:S03]  /*11c0*/  IADD3 R11, P4, RZ, -R6, RZ ;  /* 0x80000006ff0b7210 */ /* 0x000fc60007f9e0ff */
[----:B------:R-:W-:-:S04]  /*11d0*/  IMAD.WIDE.U32 R12, P0, R13, R10, R12 ;  /* 0x0000000a0d0c7225 */ /* 0x000fc8000780000c */
[----:B------:R-:W-:Y:S02]  /*11e0*/  IMAD.X R14, RZ, RZ, ~R7, P4 ;  /* 0x000000ffff0e7224 */ /* 0x000fe400020e0e07 */
[----:B------:R-:W-:Y:S01]  /*11f0*/  IMAD.HI.U32 R12, P1, R15, R17, R12 ;  /* 0x000000110f0c7227 */ /* 0x000fe2000782000c */
[----:B------:R-:W-:-:S03]  /*1200*/  SEL R13, R11, R6, !P3 ;  /* 0x000000060b0d7207 */ /* 0x000fc60005800000 */
[CC--:B------:R-:W-:Y:S02]  /*1210*/  IMAD R17, R15.reuse, R10.reuse, RZ ;  /* 0x0000000a0f117224 */ /* 0x0c0fe400078e02ff */
[----:B------:R-:W-:-:S03]  /*1220*/  IMAD.HI.U32 R10, R15, R10, RZ ;  /* 0x0000000a0f0a7227 */ /* 0x000fc600078e00ff */
        /* <DEDUP_REMOVED lines=17> */
[----:B------:R-:W-:-:S04]  /*1340*/  IMAD R10, R19, R4, R11 ;  /* 0x00000004130a7224 */ /* 0x000fc800078e020b */
[----:B------:R-:W-:Y:S01]  /*1350*/  IMAD.X R15, R15, 0x1, ~R10, P1 ;  /* 0x000000010f0f7824 */ /* 0x000fe200008e0e0a */
[----:B------:R-:W-:Y:S02]  /*1360*/  IADD3 R11, P1, R21, -R4, RZ ;  /* 0x80000004150b7210 */ /* 0x000fe40007f3e0ff */
[----:B------:R-:W-:Y:S02]  /*1370*/  IADD3 R10, P2, R17, 0x1, RZ ;  /* 0x00000001110a7810 */ /* 0x000fe40007f5e0ff */
[C---:B------:R-:W-:Y:S01]  /*1380*/  ISETP.GE.U32.AND.EX P0, PT, R15.reuse, R5, PT, P0 ;  /* 0x000000050f00720c */ /* 0x040fe20003f06100 */
[----:B------:R-:W-:Y:S02]  /*1390*/  IMAD.X R13, R15, 0x1, ~R5, P1 ;  /* 0x000000010f0d7824 */ /* 0x000fe400008e0e05 */
[----:B------:R-:W-:Y:S01]  /*13a0*/  IMAD.X R12, RZ, RZ, R19, P2 ;  /* 0x000000ffff0c7224 */ /* 0x000fe200010e0613 */
[----:B------:R-:W-:Y:S02]  /*13b0*/  SEL R11, R11, R21, P0 ;  /* 0x000000150b0b7207 */ /* 0x000fe40000000000 */
[----:B------:R-:W-:-:S02]  /*13c0*/  SEL R13, R13, R15, P0 ;  /* 0x0000000f0d0d7207 */ /* 0x000fc40000000000 */
[----:B------:R-:W-:Y:S02]  /*13d0*/  SEL R17, R10, R17, P0 ;  /* 0x000000110a117207 */ /* 0x000fe40000000000 */
[----:B------:R-:W-:Y:S02]  /*13e0*/  ISETP.GE.U32.AND P1, PT, R11, R4, PT ;  /* 0x000000040b00720c */ /* 0x000fe40003f26070 */
[----:B------:R-:W-:Y:S02]  /*13f0*/  SEL R10, R12, R19, P0 ;  /* 0x000000130c0a7207 */ /* 0x000fe40000000000 */
[----:B------:R-:W-:Y:S02]  /*1400*/  IADD3 R4, P2, R17, 0x1, RZ ;  /* 0x0000000111047810 */ /* 0x000fe40007f5e0ff */
[----:B------:R-:W-:Y:S02]  /*1410*/  ISETP.GE.U32.AND.EX P0, PT, R13, R5, PT, P1 ;  /* 0x000000050d00720c */ /* 0x000fe40003f06110 */
[----:B------:R-:W-:-:S02]  /*1420*/  IADD3.X R11, RZ, R10, RZ, P2, !PT ;  /* 0x0000000aff0b7210 */ /* 0x000fc400017fe4ff */
[----:B------:R-:W-:Y:S02]  /*1430*/  SEL R4, R4, R17, P0 ;  /* 0x0000001104047207 */ /* 0x000fe40000000000 */
[----:B------:R-:W-:Y:S02]  /*1440*/  SEL R11, R11, R10, P0 ;  /* 0x0000000a0b0b7207 */ /* 0x000fe40000000000 */
[-C--:B------:R-:W-:Y:S02]  /*1450*/  IADD3 R5, P2, RZ, -R4.reuse, RZ ;  /* 0x80000004ff057210 */ /* 0x080fe40007f5e0ff */
[----:B------:R-:W-:Y:S02]  /*1460*/  LOP3.LUT R12, R8, R7, RZ, 0x3c, !PT ;  /* 0x00000007080c7212 */ /* 0x000fe400078e3cff */
[----:B------:R-:W-:Y:S01]  /*1470*/  ISETP.NE.U32.AND P0, PT, R9, RZ, PT ;  /* 0x000000ff0900720c */ /* 0x000fe20003f05070 */
[----:B------:R-:W-:Y:S01]  /*1480*/  IMAD.X R10, RZ, RZ, ~R11, P2 ;  /* 0x000000ffff0a7224 */ /* 0x000fe200010e0e0b */
[----:B------:R-:W-:Y:S01]  /*1490*/  ISETP.GE.AND P1, PT, R12, RZ, PT ;  /* 0x000000ff0c00720c */ /* 0x000fe20003f26270 */
[----:B------:R-:W-:Y:S01]  /*14a0*/  IMAD.MOV.U32 R9, RZ, RZ, 0x0 ;  /* 0x00000000ff097424 */ /* 0x000fe200078e00ff */
[----:B------:R-:W-:Y:S01]  /*14b0*/  ISETP.NE.AND.EX P0, PT, R8, RZ, PT, P0 ;  /* 0x000000ff0800720c */ /* 0x000fe20003f05300 */
[----:B------:R-:W-:Y:S01]  /*14c0*/  IMAD.MOV.U32 R8, RZ, RZ, R0 ;  /* 0x000000ffff087224 */ /* 0x000fe200078e0000 */
[----:B------:R-:W-:-:S02]  /*14d0*/  SEL R4, R5, R4, !P1 ;  /* 0x0000000405047207 */ /* 0x000fc40004800000 */
[----:B------:R-:W-:Y:S02]  /*14e0*/  SEL R11, R10, R11, !P1 ;  /* 0x0000000b0a0b7207 */ /* 0x000fe40004800000 */
[----:B------:R-:W-:Y:S02]  /*14f0*/  SEL R4, R4, 0xffffffff, P0 ;  /* 0xffffffff04047807 */ /* 0x000fe40000000000 */
[----:B------:R-:W-:Y:S01]  /*1500*/  SEL R11, R11, 0xffffffff, P0 ;  /* 0xffffffff0b0b7807 */ /* 0x000fe20000000000 */
[----:B------:R-:W-:Y:S06]  /*1510*/  RET.REL.NODEC R8 `(_ZN2at6native55_GLOBAL__N__6c1c77d0_17_DistanceKernel_cu_7dd49032_293822cdist_kernel_cuda_implIfNS1_5distsIfE3infEEEvPT_PKS6_S9_S6_lllll) ;  /* 0xffffffe808b87950 */ /* 0x000fec0003c3ffff */
.L_x_605:
        /* <DEDUP_REMOVED lines=14> */
.L_x_906:


//--------------------- .text._ZN2at6native55_GLOBAL__N__6c1c77d0_17_DistanceKernel_cu_7dd49032_293822cdist_kernel_cuda_implIfNS1_5distsIfE3twoEEEvPT_PKS6_S9_S6_lllll --------------------------
	.section	.text._ZN2at6native55_GLOBAL__N__6c1c77d0_17_DistanceKernel_cu_7dd49032_293822cdist_kernel_cuda_implIfNS1_5distsIfE3twoEEEvPT_PKS6_S9_S6_lllll,"ax",@progbits
	.align	128
.text._ZN2at6native55_GLOBAL__N__6c1c77d0_17_DistanceKernel_cu_7dd49032_293822cdist_kernel_cuda_implIfNS1_5distsIfE3twoEEEvPT_PKS6_S9_S6_lllll:
        .type           _ZN2at6native55_GLOBAL__N__6c1c77d0_17_DistanceKernel_cu_7dd49032_293822cdist_kernel_cuda_implIfNS1_5distsIfE3twoEEEvPT_PKS6_S9_S6_lllll,@function
        .size           _ZN2at6native55_GLOBAL__N__6c1c77d0_17_DistanceKernel_cu_7dd49032_293822cdist_kernel_cuda_implIfNS1_5distsIfE3twoEEEvPT_PKS6_S9_S6_lllll,(.L_x_908 - _ZN2at6native55_GLOBAL__N__6c1c77d0_17_DistanceKernel_cu_7dd49032_293822cdist_kernel_cuda_implIfNS1_5distsIfE3twoEEEvPT_PKS6_S9_S6_lllll)
        .other          _ZN2at6native55_GLOBAL__N__6c1c77d0_17_DistanceKernel_cu_7dd49032_293822cdist_kernel_cuda_implIfNS1_5distsIfE3twoEEEvPT_PKS6_S9_S6_lllll,@"STO_CUDA_ENTRY STV_DEFAULT"
_ZN2at6native55_GLOBAL__N__6c1c77d0_17_DistanceKernel_cu_7dd49032_293822cdist_kernel_cuda_implIfNS1_5distsIfE3twoEEEvPT_PKS6_S9_S6_lllll:
        /* <DEDUP_REMOVED lines=10> */
[----:B01----:R-:W-:Y:S05]  /*00a0*/  CALL.REL.NOINC `($__internal_38_$__cuda_sm20_div_s64) ;  /* 0x0000000c00947944 */ /* 0x003fea0003c00000 */
[----:B------:R-:W0:Y:S01]  /*00b0*/  LDC.64 R8, c[0x0][0x240] ;  /* 0x00009000ff087b82 */ /* 0x000e220000000a00 */
[----:B------:R-:W-:Y:S01]  /*00c0*/  IADD3 R3, P0, RZ, -R4, RZ ;  /* 0x80000004ff037210 */ /* 0x000fe20007f1e0ff */
[----:B------:R-:W-:Y:S02]  /*00d0*/  IMAD.U32 R6, RZ, RZ, UR6 ;  /* 0x00000006ff067e24 */ /* 0x000fe4000f8e00ff */
[----:B------:R-:W-:Y:S01]  /*00e0*/  IMAD.MOV.U32 R7, RZ, RZ, RZ ;  /* 0x000000ffff077224 */ /* 0x000fe200078e00ff */
[----:B------:R-:W-:Y:S01]  /*00f0*/  IADD3.X R5, RZ, ~R11, RZ, P0, !PT ;  /* 0x8000000bff057210 */ /* 0x000fe200007fe4ff */
[----:B------:R-:W-:-:S04]  /*0100*/  IMAD.MOV.U32 R2, RZ, RZ, R4 ;  /* 0x000000ffff027224 */ /* 0x000fc800078e0004 */
[-C--:B0-----:R-:W-:Y:S02]  /*0110*/  IMAD R0, R5, R8.reuse, RZ ;  /* 0x0000000805007224 */ /* 0x081fe400078e02ff */
[----:B------:R-:W-:-:S04]  /*0120*/  IMAD.WIDE.U32 R6, R3, R8, R6 ;  /* 0x0000000803067225 */ /* 0x000fc800078e0006 */
[----:B------:R-:W-:-:S05]  /*0130*/  IMAD R3, R3, R9, R0 ;  /* 0x0000000903037224 */ /* 0x000fca00078e0200 */
[----:B------:R-:W-:Y:S01]  /*0140*/  IADD3 R7, R7, R3, RZ ;  /* 0x0000000307077210 */ /* 0x000fe20007ffe0ff */
[----:B------:R-:W-:Y:S01]  /*0150*/  IMAD.MOV.U32 R3, RZ, RZ, R11 ;  /* 0x000000ffff037224 */ /* 0x000fe200078e000b */
[----:B------:R-:W-:Y:S06]  /*0160*/  BRA `(.L_x_607) ;  /* 0x00000000005c7947 */ /* 0x000fec0003800000 */
.L_x_606:
[----:B------:R-:W1:Y:S01]  /*0170*/  LDC R4, c[0x0][0x240] ;  /* 0x00009000ff047b82 */ /* 0x000e620000000800 */
[----:B------:R-:W-:Y:S01]  /*0180*/  IMAD.MOV.U32 R7, RZ, RZ, RZ ;  /* 0x000000ffff077224 */ /* 0x000fe200078e00ff */
[----:B-1----:R-:W1:Y:S01]  /*0190*/  I2F.U32.RP R0, R4 ;  /* 0x0000000400007306 */ /* 0x002e620000209000 */
[----:B------:R-:W-:-:S07]  /*01a0*/  ISETP.NE.U32.AND P2, PT, R4, RZ, PT ;  /* 0x000000ff0400720c */ /* 0x000fce0003f45070 */
[----:B-1----:R-:W1:Y:S02]  /*01b0*/  MUFU.RCP R0, R0 ;  /* 0x0000000000007308 */ /* 0x002e640000001000 */
[----:B-1----:R-:W-:-:S06]  /*01c0*/  IADD3 R2, R0, 0xffffffe, RZ ;  /* 0x0ffffffe00027810 */ /* 0x002fcc0007ffe0ff */
        /* <DEDUP_REMOVED lines=13> */
[----:B------:R-:W-:Y:S02]  /*02a0*/  @P1 IADD3 R2, R2, 0x1, RZ ;  /* 0x0000000102021810 */ /* 0x000fe40007ffe0ff */
[----:B------:R-:W-:-:S05]  /*02b0*/  @!P2 LOP3.LUT R2, RZ, R4, RZ, 0x33, !PT ;  /* 0x00000004ff02a212 */ /* 0x000fca00078e33ff */
[----:B------:R-:W-:-:S04]  /*02c0*/  IMAD.MOV R6, RZ, RZ, -R2 ;  /* 0x000000ffff067224 */ /* 0x000fc800078e0a02 */
[----:B------:R-:W-:-:S07]  /*02d0*/  IMAD R6, R4, R6, UR6 ;  /* 0x0000000604067e24 */ /* 0x000fce000f8e0206 */
.L_x_607:
[----:B------:R-:W-:Y:S02]  /*02e0*/  ULDC UR4, c[0x0][0x234] ;  /* 0x00008d0000047ab9 */ /* 0x000fe40000000800 */
[----:B------:R-:W-:-:S04]  /*02f0*/  LOP3.LUT R0, R7, UR4, RZ, 0xfc, !PT ;  /* 0x0000000407007c12 */ /* 0x000fc8000f8efcff */
[----:B------:R-:W-:-:S13]  /*0300*/  ISETP.NE.U32.AND P0, PT, R0, RZ, PT ;  /* 0x000000ff0000720c */ /* 0x000fda0003f05070 */
[----:B------:R-:W-:Y:S05]  /*0310*/  @!P0 BRA `(.L_x_608) ;  /* 0x0000000000348947 */ /* 0x000fea0003800000 */
[----:B------:R-:W0:Y:S01]  /*0320*/  LDC R9, c[0x0][0x230] ;  /* 0x00008c00ff097b82 */ /* 0x000e220000000800 */
[----:B------:R-:W-:-:S07]  /*0330*/  MOV R0, 0x360 ;  /* 0x0000036000007802 */ /* 0x000fce0000000f00 */
[----:B------:R-:W1:Y:S02]  /*0340*/  LDC R8, c[0x0][0x234] ;  /* 0x00008d00ff087b82 */ /* 0x000e640000000800 */
[----:B01----:R-:W-:Y:S05]  /*0350*/  CALL.REL.NOINC `($__internal_38_$__cuda_sm20_div_s64) ;  /* 0x0000000800e87944 */ /* 0x003fea0003c00000 */
[-C--:B------:R-:W-:Y:S01]  /*0360*/  IADD3 R5, P0, RZ, -R4.reuse, RZ ;  /* 0x80000004ff057210 */ /* 0x080fe20007f1e0ff */
[----:B------:R-:W-:Y:S01]  /*0370*/  ULDC.64 UR4, c[0x0][0x230] ;  /* 0x00008c0000047ab9 */ /* 0x000fe20000000a00 */
[----:B------:R-:W-:-:S03]  /*0380*/  MOV R10, R4 ;  /* 0x00000004000a7202 */ /* 0x000fc60000000f00 */
[----:B------:R-:W-:Y:S02]  /*0390*/  IMAD.X R0, RZ, RZ, ~R11, P0 ;  /* 0x000000ffff007224 */ /* 0x000fe400000e0e0b */
[----:B------:R-:W-:-:S04]  /*03a0*/  IMAD.WIDE.U32 R8, R5, UR4, R6 ;  /* 0x0000000405087c25 */ /* 0x000fc8000f8e0006 */
[----:B------:R-:W-:-:S04]  /*03b0*/  IMAD R0, R0, UR4, RZ ;  /* 0x0000000400007c24 */ /* 0x000fc8000f8e02ff */
[----:B------:R-:W-:-:S04]  /*03c0*/  IMAD R5, R5, UR5, R0 ;  /* 0x0000000505057c24 */ /* 0x000fc8000f8e0200 */
[----:B------:R-:W-:Y:S01]  /*03d0*/  IMAD.IADD R0, R9, 0x1, R5 ;  /* 0x0000000109007824 */ /* 0x000fe200078e0205 */
[----:B------:R-:W-:Y:S06]  /*03e0*/  BRA `(.L_x_609) ;  /* 0x00000000005c7947 */ /* 0x000fec0003800000 */
.L_x_608:
[----:B------:R-:W0:Y:S01]  /*03f0*/  LDC R8, c[0x0][0x230] ;  /* 0x00008c00ff087b82 */ /* 0x000e220000000800 */
[----:B------:R-:W-:Y:S01]  /*0400*/  IMAD.MOV.U32 R11, RZ, RZ, RZ ;  /* 0x000000ffff0b7224 */ /* 0x000fe200078e00ff */
[----:B0-----:R-:W0:Y:S01]  /*0410*/  I2F.U32.RP R0, R8 ;  /* 0x0000000800007306 */ /* 0x001e220000209000 */
[----:B------:R-:W-:-:S07]  /*0420*/  ISETP.NE.U32.AND P2, PT, R8, RZ, PT ;  /* 0x000000ff0800720c */ /* 0x000fce0003f45070 */
[----:B0-----:R-:W0:Y:S02]  /*0430*/  MUFU.RCP R0, R0 ;  /* 0x0000000000007308 */ /* 0x001e240000001000 */
[----:B0-----:R-:W-:Y:S01]  /*0440*/  VIADD R4, R0, 0xffffffe ;  /* 0x0ffffffe00047836 */ /* 0x001fe20000000000 */
[----:B------:R-:W-:-:S05]  /*0450*/  MOV R0, RZ ;  /* 0x000000ff00007202 */ /* 0x000fca0000000f00 */
[----:B------:R0:W1:Y:S02]  /*0460*/  F2I.FTZ.U32.TRUNC.NTZ R5, R4 ;  /* 0x0000000400057305 */ /* 0x000064000021f000 */
[----:B0-----:R-:W-:Y:S01]  /*0470*/  HFMA2.MMA R4, -RZ, RZ, 0, 0 ;  /* 0x00000000ff047435 */ /* 0x001fe200000001ff */
[----:B-1----:R-:W-:-:S04]  /*0480*/  IMAD.MOV R7, RZ, RZ, -R5 ;  /* 0x000000ffff077224 */ /* 0x002fc800078e0a05 */
[----:B------:R-:W-:-:S05]  /*0490*/  IMAD R7, R7, R8, RZ ;  /* 0x0000000807077224 */ /* 0x000fca00078e02ff */
[----:B------:R-:W-:-:S06]  /*04a0*/  IMAD.HI.U32 R5, R5, R7, R4 ;  /* 0x0000000705057227 */ /* 0x000fcc00078e0004 */
[----:B------:R-:W-:-:S04]  /*04b0*/  IMAD.HI.U32 R10, R5, R6, RZ ;  /* 0x00000006050a7227 */ /* 0x000fc800078e00ff */
[----:B------:R-:W-:-:S04]  /*04c0*/  IMAD.MOV R5, RZ, RZ, -R10 ;  /* 0x000000ffff057224 */ /* 0x000fc800078e0a0a */
[----:B------:R-:W-:-:S05]  /*04d0*/  IMAD R5, R8, R5, R6 ;  /* 0x0000000508057224 */ /* 0x000fca00078e0206 */
[----:B------:R-:W-:-:S13]  /*04e0*/  ISETP.GE.U32.AND P0, PT, R5, R8, PT ;  /* 0x000000080500720c */ /* 0x000fda0003f06070 */
[----:B------:R-:W-:Y:S01]  /*04f0*/  @P0 IMAD.IADD R5, R5, 0x1, -R8 ;  /* 0x0000000105050824 */ /* 0x000fe200078e0a08 */
[----:B------:R-:W-:-:S04]  /*0500*/  @P0 IADD3 R10, R10, 0x1, RZ ;  /* 0x000000010a0a0810 */ /* 0x000fc80007ffe0ff */
[----:B------:R-:W-:-:S13]  /*0510*/  ISETP.GE.U32.AND P1, PT, R5, R8, PT ;  /* 0x000000080500720c */ /* 0x000fda0003f26070 */
[----:B------:R-:W-:Y:S01]  /*0520*/  @P1 VIADD R10, R10, 0x1 ;  /* 0x000000010a0a1836 */ /* 0x000fe20000000000 */
[----:B------:R-:W-:-:S05]  /*0530*/  @!P2 LOP3.LUT R10, RZ, R8, RZ, 0x33, !PT ;  /* 0x00000008ff0aa212 */ /* 0x000fca00078e33ff */
[----:B------:R-:W-:-:S04]  /*0540*/  IMAD.MOV R5, RZ, RZ, -R10 ;  /* 0x000000ffff057224 */ /* 0x000fc800078e0a0a */
[----:B------:R-:W-:-:S07]  /*0550*/  IMAD R8, R8, R5, R6 ;  /* 0x0000000508087224 */ /* 0x000fce00078e0206 */
.L_x_609:
        /* <DEDUP_REMOVED lines=14> */
[----:B------:R-:W-:Y:S01]  /*0640*/  MOV R5, RZ ;  /* 0x000000ff00057202 */ /* 0x000fe20000000f00 */
        /* <DEDUP_REMOVED lines=9> */
[----:B------:R-:W-:Y:S01]  /*06e0*/  IADD3.X R14, RZ, R14, RZ, P1, !PT ;  /* 0x0000000eff0e7210 */ /* 0x000fe20000ffe4ff */
[----:B------:R-:W-:Y:S01]  /*06f0*/  IMAD.IADD R11, R11, 0x1, R15 ;  /* 0x000000010b0b7824 */ /* 0x000fe200078e020f */
[----:B------:R-:W-:Y:S02]  /*0700*/  ISETP.GE.U32.AND P0, PT, R12, R3, PT ;  /* 0x000000030c00720c */ /* 0x000fe40003f06070 */
[----:B-1----:R-:W-:Y:S01]  /*0710*/  LEA R0, P1, R3, R6, 0x2 ;  /* 0x0000000603007211 */ /* 0x002fe200078210ff */
[----:B------:R-:W-:Y:S01]  /*0720*/  IMAD.WIDE.U32 R8, R8, UR4, R10 ;  /* 0x0000000408087c25 */ /* 0x000fe2000f8e000a */
[----:B------:R-:W-:-:S02]  /*0730*/  ISETP.GE.AND.EX P0, PT, R14, R2, PT, P0 ;  /* 0x000000020e00720c */ /* 0x000fc40003f06300 */
[C---:B------:R-:W-:Y:S01]  /*0740*/  LEA R15, P2, R12.reuse, R6, 0x2 ;  /* 0x000000060c0f7211 */ /* 0x040fe200078410ff */
[----:B------:R-:W-:Y:S01]  /*0750*/  IMAD.MOV.U32 R10, RZ, RZ, RZ ;  /* 0x000000ffff0a7224 */ /* 0x000fe200078e00ff */
[-C--:B------:R-:W-:Y:S02]  /*0760*/  LEA.HI.X R17, R3, R7.reuse, R2, 0x2, P1 ;  /* 0x0000000703117211 */ /* 0x080fe400008f1402 */
[----:B------:R-:W-:-:S07]  /*0770*/  LEA.HI.X R14, R12, R7, R14, 0x2, P2 ;  /* 0x000000070c0e7211 */ /* 0x000fce00010f140e */
[----:B------:R-:W-:Y:S05]  /*0780*/  @P0 BRA `(.L_x_611) ;  /* 0x0000000000600947 */ /* 0x000fea0003800000 */
[----:B------:R-:W0:Y:S01]  /*0790*/  LDC R2, c[0x0][RZ] ;  /* 0x00000000ff027b82 */ /* 0x000e220000000800 */
[----:B------:R-:W-:Y:S01]  /*07a0*/  ULDC.64 UR4, c[0x0][0x220] ;  /* 0x0000880000047ab9 */ /* 0x000fe20000000a00 */
[----:B------:R-:W-:Y:S01]  /*07b0*/  IADD3 R13, R9, R13, RZ ;  /* 0x0000000d090d7210 */ /* 0x000fe20007ffe0ff */
[----:B------:R-:W-:Y:S01]  /*07c0*/  IMAD.MOV.U32 R10, RZ, RZ, RZ ;  /* 0x000000ffff0a7224 */ /* 0x000fe200078e00ff */
[----:B------:R-:W-:-:S04]  /*07d0*/  LEA R11, P0, R8, UR4, 0x2 ;  /* 0x00000004080b7c11 */ /* 0x000fc8000f8010ff */
[----:B------:R-:W-:Y:S02]  /*07e0*/  LEA.HI.X R8, R8, UR5, R13, 0x2, P0 ;  /* 0x0000000508087c11 */ /* 0x000fe400080f140d */
[----:B0-----:R-:W-:Y:S02]  /*07f0*/  SHF.R.S32.HI R3, RZ, 0x1f, R2 ;  /* 0x0000001fff037819 */ /* 0x001fe40000011402 */
[C---:B------:R-:W-:Y:S02]  /*0800*/  SHF.L.U32 R12, R2.reuse, 0x2, RZ ;  /* 0x00000002020c7819 */ /* 0x040fe400000006ff */
[----:B------:R-:W-:-:S07]  /*0810*/  SHF.L.U64.HI R13, R2, 0x2, R3 ;  /* 0x00000002020d7819 */ /* 0x000fce0000010203 */
.L_x_612:
[----:B------:R-:W-:Y:S01]  /*0820*/  IMAD.MOV.U32 R2, RZ, RZ, R11 ;  /* 0x000000ffff027224 */ /* 0x000fe200078e000b */
[----:B------:R-:W-:Y:S01]  /*0830*/  MOV R7, R14 ;  /* 0x0000000e00077202 */ /* 0x000fe20000000f00 */
[----:B------:R-:W-:Y:S01]  /*0840*/  IMAD.MOV.U32 R6, RZ, RZ, R15 ;  /* 0x000000ffff067224 */ /* 0x000fe200078e000f */
[----:B------:R-:W-:-:S04]  /*0850*/  MOV R3, R8 ;  /* 0x0000000800037202 */ /* 0x000fc80000000f00 */
[----:B------:R-:W2:Y:S04]  /*0860*/  LDG.E R7, desc[UR8][R6.64] ;  /* 0x0000000806077981 */ /* 0x000ea8000c1e1900 */
[----:B------:R-:W2:Y:S01]  /*0870*/  LDG.E R2, desc[UR8][R2.64] ;  /* 0x0000000802027981 */ /* 0x000ea2000c1e1900 */
[----:B------:R-:W-:-:S05]  /*0880*/  IADD3 R15, P0, R15, R12, RZ ;  /* 0x0000000c0f0f7210 */ /* 0x000fca0007f1e0ff */
[----:B------:R-:W-:Y:S01]  /*0890*/  IMAD.X R14, R14, 0x1, R13, P0 ;  /* 0x000000010e0e7824 */ /* 0x000fe200000e060d */
[----:B------:R-:W-:-:S04]  /*08a0*/  ISETP.GE.U32.AND P0, PT, R15, R0, PT ;  /* 0x000000000f00720c */ /* 0x000fc80003f06070 */
[----:B------:R-:W-:Y:S02]  /*08b0*/  ISETP.GE.U32.AND.EX P0, PT, R14, R17, PT, P0 ;  /* 0x000000110e00720c */ /* 0x000fe40003f06100 */
[----:B------:R-:W-:-:S04]  /*08c0*/  IADD3 R11, P1, R11, R12, RZ ;  /* 0x0000000c0b0b7210 */ /* 0x000fc80007f3e0ff */
[----:B------:R-:W-:Y:S01]  /*08d0*/  IADD3.X R8, R8, R13, RZ, P1, !PT ;  /* 0x0000000d08087210 */ /* 0x000fe20000ffe4ff */
[----:B--2---:R-:W-:-:S04]  /*08e0*/  FADD.FTZ R9, -R2, R7 ;  /* 0x0000000702097221 */ /* 0x004fc80000010100 */
[----:B------:R-:W-:Y:S02]  /*08f0*/  FFMA.FTZ R10, |R9|, |R9|, R10 ;  /* 0x40000009090a7223 */ /* 0x000fe4000001020a */
[----:B------:R-:W-:Y:S05]  /*0900*/  @!P0 BRA `(.L_x_612) ;  /* 0xfffffffc00c48947 */ /* 0x000fea000383ffff */
.L_x_611:
[----:B------:R-:W-:Y:S05]  /*0910*/  BSYNC B0 ;  /* 0x0000000000007941 */ /* 0x000fea0003800000 */
.L_x_610:
        /* <DEDUP_REMOVED lines=20> */
[----:B------:R-:W-:Y:S01]  /*0a60*/  @!P1 IMAD R11, R11, 0x4, R6 ;  /* 0x000000040b0b9824 */ /* 0x000fe200078e0206 */
[----:B------:R-:W-:Y:S01]  /*0a70*/  HFMA2.MMA R6, -RZ, RZ, 0, 0 ;  /* 0x00000000ff067435 */ /* 0x000fe200000001ff */
        /* <DEDUP_REMOVED lines=25> */
.L_x_621:
[----:B-1----:R-:W-:-:S07]  /*0c10*/  FADD.FTZ R6, R2, R9 ;  /* 0x0000000902067221 */ /* 0x002fce0000010000 */
.L_x_614:
[----:B------:R-:W-:Y:S05]  /*0c20*/  BSYNC B0 ;  /* 0x0000000000007941 */ /* 0x000fea0003800000 */
.L_x_613:
[----:B------:R-:W-:-:S13]  /*0c30*/  ISETP.NE.AND P0, PT, R4, RZ, PT ;  /* 0x000000ff0400720c */ /* 0x000fda0003f05270 */
[----:B------:R-:W-:Y:S05]  /*0c40*/  @P0 EXIT ;  /* 0x000000000000094d */ /* 0x000fea0003800000 */
[----:B------:R-:W-:Y:S01]  /*0c50*/  ULDC.64 UR4, c[0x0][0x210] ;  /* 0x0000840000047ab9 */ /* 0x000fe20000000a00 */
[----:B-1----:R-:W1:Y:S01]  /*0c60*/  MUFU.SQRT R5, R6 ;  /* 0x0000000600057308 */ /* 0x002e620000002000 */
[----:B------:R-:W-:-:S04]  /*0c70*/  ULEA UR4, UP0, UR6, UR4, 0x2 ;  /* 0x0000000406047291 */ /* 0x000fc8000f80103f */
[----:B------:R-:W-:Y:S02]  /*0c80*/  ULEA.HI.X UR5, UR6, UR5, URZ, 0x2, UP0 ;  /* 0x0000000506057291 */ /* 0x000fe400080f143f */
[----:B0-----:R-:W-:-:S04]  /*0c90*/  MOV R2, UR4 ;  /* 0x0000000400027c02 */ /* 0x001fc80008000f00 */
[----:B------:R-:W-:-:S05]  /*0ca0*/  IMAD.U32 R3, RZ, RZ, UR5 ;  /* 0x00000005ff037e24 */ /* 0x000fca000f8e00ff */
[----:B-1----:R-:W-:Y:S01]  /*0cb0*/  STG.E desc[UR8][R2.64], R5 ;  /* 0x0000000502007986 */ /* 0x002fe2000c101908 */
[----:B------:R-:W-:Y:S05]  /*0cc0*/  EXIT ;  /* 0x000000000000794d */ /* 0x000fea0003800000 */
.L_x_615:
[----:B------:R-:W-:Y:S01]  /*0cd0*/  MOV R11, 0x10 ;  /* 0x00000010000b7802 */ /* 0x000fe20000000f00 */
[----:B------:R-:W-:Y:S01]  /*0ce0*/  IMAD.MOV.U32 R13, RZ, RZ, 0x1f ;  /* 0x0000001fff0d7424 */ /* 0x000fe200078e00ff */
[----:B------:R-:W-:-:S07]  /*0cf0*/  MOV R8, 0xffffffff ;  /* 0xffffffff00087802 */ /* 0x000fce0000000f00 */
[----:B-1----:R-:W-:Y:S05]  /*0d00*/  WARPSYNC.COLLECTIVE R8, `(.L_x_616) ;  /* 0x0000000008087348 */ /* 0x002fea0003c00000 */
[----:B-1----:R0:W1:Y:S02]  /*0d10*/  SHFL.DOWN P0, R9, R6, R11, R13 ;  /* 0x0800000b06097389 */ /* 0x002064000000000d */
[----:B01----:R-:W-:Y:S01]  /*0d20*/  ENDCOLLECTIVE ;  /* 0x000000000000791b */ /* 0x003fe20003800000 */
.L_x_616:
[----:B------:R-:W-:Y:S02]  /*0d30*/  IMAD.MOV.U32 R11, RZ, RZ, 0x8 ;  /* 0x00000008ff0b7424 */ /* 0x000fe400078e00ff */
[----:B------:R-:W-:-:S04]  /*0d40*/  IMAD.MOV.U32 R3, RZ, RZ, R9 ;  /* 0x000000ffff037224 */ /* 0x000fc800078e0009 */
[----:B------:R-:W-:-:S05]  /*0d50*/  FADD.FTZ R3, R6, R3 ;  /* 0x0000000306037221 */ /* 0x000fca0000010000 */
[----:B------:R-:W-:-:S07]  /*0d60*/  MOV R6, R3 ;  /* 0x0000000300067202 */ /* 0x000fce0000000f00 */
[----:B------:R-:W-:Y:S05]  /*0d70*/  WARPSYNC.COLLECTIVE R8, `(.L_x_617) ;  /* 0x0000000008087348 */ /* 0x000fea0003c00000 */
[----:B------:R0:W1:Y:S02]  /*0d80*/  SHFL.DOWN P0, R9, R6, R11, R13 ;  /* 0x0800000b06097389 */ /* 0x000064000000000d */
[----:B01----:R-:W-:Y:S01]  /*0d90*/  ENDCOLLECTIVE ;  /* 0x000000000000791b */ /* 0x003fe20003800000 */
.L_x_617:
[----:B------:R-:W-:Y:S01]  /*0da0*/  HFMA2.MMA R11, -RZ, RZ, 0, 2.384185791015625e-07 ;  /* 0x00000004ff0b7435 */ /* 0x000fe200000001ff */
[----:B------:R-:W-:-:S05]  /*0db0*/  MOV R0, R9 ;  /* 0x0000000900007202 */ /* 0x000fca0000000f00 */
[----:B------:R-:W-:-:S04]  /*0dc0*/  FADD.FTZ R0, R3, R0 ;  /* 0x0000000003007221 */ /* 0x000fc80000010000 */
[----:B------:R-:W-:-:S07]  /*0dd0*/  IMAD.MOV.U32 R6, RZ, RZ, R0 ;  /* 0x000000ffff067224 */ /* 0x000fce00078e0000 */
[----:B------:R-:W-:Y:S05]  /*0de0*/  WARPSYNC.COLLECTIVE R8, `(.L_x_618) ;  /* 0x0000000008087348 */ /* 0x000fea0003c00000 */
[----:B------:R0:W1:Y:S02]  /*0df0*/  SHFL.DOWN P0, R9, R6, R11, R13 ;  /* 0x0800000b06097389 */ /* 0x000064000000000d */
[----:B01----:R-:W-:Y:S01]  /*0e00*/  ENDCOLLECTIVE ;  /* 0x000000000000791b */ /* 0x003fe20003800000 */
.L_x_618:
[----:B------:R-:W-:Y:S02]  /*0e10*/  IMAD.MOV.U32 R11, RZ, RZ, 0x2 ;  /* 0x00000002ff0b7424 */ /* 0x000fe400078e00ff */
[----:B------:R-:W-:-:S04]  /*0e20*/  IMAD.MOV.U32 R7, RZ, RZ, R9 ;  /* 0x000000ffff077224 */ /* 0x000fc800078e0009 */
[----:B------:R-:W-:-:S05]  /*0e30*/  FADD.FTZ R7, R0, R7 ;  /* 0x0000000700077221 */ /* 0x000fca0000010000 */
[----:B------:R-:W-:-:S07]  /*0e40*/  MOV R6, R7 ;  /* 0x0000000700067202 */ /* 0x000fce0000000f00 */
[----:B------:R-:W-:Y:S05]  /*0e50*/  WARPSYNC.COLLECTIVE R8, `(.L_x_619) ;  /* 0x0000000008087348 */ /* 0x000fea0003c00000 */
[----:B------:R0:W1:Y:S02]  /*0e60*/  SHFL.DOWN P0, R9, R6, R11, R13 ;  /* 0x0800000b06097389 */ /* 0x000064000000000d */
[----:B01----:R-:W-:Y:S01]  /*0e70*/  ENDCOLLECTIVE ;  /* 0x000000000000791b */ /* 0x003fe20003800000 */
.L_x_619:
[----:B------:R-:W-:Y:S01]  /*0e80*/  HFMA2.MMA R11, -RZ, RZ, 0, 5.9604644775390625e-08 ;  /* 0x00000001ff0b7435 */ /* 0x000fe200000001ff */
[----:B------:R-:W-:-:S05]  /*0e90*/  MOV R2, R9 ;  /* 0x0000000900027202 */ /* 0x000fca0000000f00 */
[----:B------:R-:W-:-:S04]  /*0ea0*/  FADD.FTZ R2, R7, R2 ;  /* 0x0000000207027221 */ /* 0x000fc80000010000 */
[----:B------:R-:W-:-:S07]  /*0eb0*/  IMAD.MOV.U32 R6, RZ, RZ, R2 ;  /* 0x000000ffff067224 */ /* 0x000fce00078e0002 */
[----:B------:R-:W-:Y:S05]  /*0ec0*/  WARPSYNC.COLLECTIVE R8, `(.L_x_620) ;  /* 0x0000000008087348 */ /* 0x000fea0003c00000 */
[----:B------:R0:W1:Y:S02]  /*0ed0*/  SHFL.DOWN P0, R9, R6, R11, R13 ;  /* 0x0800000b06097389 */ /* 0x000064000000000d */
[----:B01----:R-:W-:Y:S01]  /*0ee0*/  ENDCOLLECTIVE ;  /* 0x000000000000791b */ /* 0x003fe20003800000 */
.L_x_620:
[----:B------:R-:W-:Y:S05]  /*0ef0*/  BRA `(.L_x_621) ;  /* 0xfffffffc00447947 */ /* 0x000fea000383ffff */
        .weak           $__internal_38_$__cuda_sm20_div_s64
        .type           $__internal_38_$__cuda_sm20_div_s64,@function
        .size           $__internal_38_$__cuda_sm20_div_s64,(.L_x_908 - $__internal_38_$__cuda_sm20_div_s64)
$__internal_38_$__cuda_sm20_div_s64:
        /* <DEDUP_REMOVED lines=20> */
[----:B------:R-:W-:-:S05]  /*1040*/  IMAD.HI.U32 R12, P1, R11, R15, R12 ;  /* 0x0000000f0b0c7227 */ /* 0x000fca000782000c */
[----:B------:R-:W-:Y:S01]  /*1050*/  IADD3 R13, P2, R19, R12, RZ ;  /* 0x0000000c130d7210 */ /* 0x000fe20007f5e0ff */
[----:B------:R-:W-:-:S04]  /*1060*/  IMAD.X R12, R17, 0x1, R11, P0 ;  /* 0x00000001110c7824 */ /* 0x000fc800000e060b */
[----:B------:R-:W-:Y:S01]  /*1070*/  IMAD.WIDE.U32 R10, R13, R4, RZ ;  /* 0x000000040d0a7225 */ /* 0x000fe200078e00ff */
[----:B------:R-:W-:-:S03]  /*1080*/  IADD3.X R15, RZ, RZ, R12, P2, P1 ;  /* 0x000000ffff0f7210 */ /* 0x000fc600017e240c */
[----:B------:R-:W-:Y:S01]  /*1090*/  IMAD R11, R13, R5, R11 ;  /* 0x000000050d0b7224 */ /* 0x000fe200078e020b */
[----:B------:R-:W-:-:S03]  /*10a0*/  IADD3 R17, P0, RZ, -R10, RZ ;  /* 0x8000000aff117210 */ /* 0x000fc60007f1e0ff */
[----:B------:R-:W-:Y:S02]  /*10b0*/  IMAD R11, R15, R4, R11 ;  /* 0x000000040f0b7224 */ /* 0x000fe400078e020b */
[----:B------:R-:W-:-:S03]  /*10c0*/  IMAD.HI.U32 R12, R13, R17, RZ ;  /* 0x000000110d0c7227 */ /* 0x000fc600078e00ff */
[----:B------:R-:W-:Y:S02]  /*10d0*/  IADD3.X R10, RZ, ~R11, RZ, P0, !PT ;  /* 0x8000000bff0a7210 */ /* 0x000fe400007fe4ff */
[----:B------:R-:W-:-:S03]  /*10e0*/  IADD3 R11, P4, RZ, -R6, RZ ;  /* 0x80000006ff0b7210 */ /* 0x000fc60007f9e0ff */
[----:B------:R-:W-:-:S04]  /*10f0*/  IMAD.WIDE.U32 R12, P0, R13, R10, R12 ;  /* 0x0000000a0d0c7225 */ /* 0x000fc8000780000c */
[----:B------:R-:W-:Y:S02]  /*1100*/  IMAD.X R14, RZ, RZ, ~R7, P4 ;  /* 0x000000ffff0e7224 */ /* 0x000fe400020e0e07 */
[----:B------:R-:W-:Y:S01]  /*1110*/  IMAD.HI.U32 R12, P1, R15, R17, R12 ;  /* 0x000000110f0c7227 */ /* 0x000fe2000782000c */
[----:B------:R-:W-:-:S03]  /*1120*/  SEL R13, R11, R6, !P3 ;  /* 0x000000060b0d7207 */ /* 0x000fc60005800000 */
[CC--:B------:R-:W-:Y:S02]  /*1130*/  IMAD R17, R15.reuse, R10.reuse, RZ ;  /* 0x0000000a0f117224 */ /* 0x0c0fe400078e02ff */
[----:B------:R-:W-:-:S03]  /*1140*/  IMAD.HI.U32 R10, R15, R10, RZ ;  /* 0x0000000a0f0a7227 */ /* 0x000fc600078e00ff */
        /* <DEDUP_REMOVED lines=37> */
[----:B------:R-:W-:Y:S01]  /*13a0*/  ISETP.NE.U32.AND P0, PT, R9, RZ, PT ;  /* 0x000000ff0900720c */ /* 0x000fe20003f05070 */
[----:B------:R-:W-:Y:S01]  /*13b0*/  HFMA2.MMA R9, -RZ, RZ, 0, 0 ;  /* 0x00000000ff097435 */ /* 0x000fe200000001ff */
[----:B------:R-:W-:-:S02]  /*13c0*/  IADD3.X R10, RZ, ~R11, RZ, P2, !PT ;  /* 0x8000000bff0a7210 */ /* 0x000fc400017fe4ff */
[----:B------:R-:W-:Y:S01]  /*13d0*/  ISETP.NE.AND.EX P0, PT, R8, RZ, PT, P0 ;  /* 0x000000ff0800720c */ /* 0x000fe20003f05300 */
[----:B------:R-:W-:Y:S01]  /*13e0*/  IMAD.MOV.U32 R8, RZ, RZ, R0 ;  /* 0x000000ffff087224 */ /* 0x000fe200078e0000 */
[----:B------:R-:W-:Y:S02]  /*13f0*/  SEL R4, R5, R4, !P1 ;  /* 0x0000000405047207 */ /* 0x000fe40004800000 */
[----:B------:R-:W-:Y:S02]  /*1400*/  SEL R11, R10, R11, !P1 ;  /* 0x0000000b0a0b7207 */ /* 0x000fe40004800000 */
[----:B------:R-:W-:Y:S02]  /*1410*/  SEL R4, R4, 0xffffffff, P0 ;  /* 0xffffffff04047807 */ /* 0x000fe40000000000 */
[----:B------:R-:W-:Y:S01]  /*1420*/  SEL R11, R11, 0xffffffff, P0 ;  /* 0xffffffff0b0b7807 */ /* 0x000fe20000000000 */
[----:B------:R-:W-:Y:S06]  /*1430*/  RET.REL.NODEC R8 `(_ZN2at6native55_GLOBAL__N__6c1c77d0_17_DistanceKernel_cu_7dd49032_293822cdist_kernel_cuda_implIfNS1_5distsIfE3twoEEEvPT_PKS6_S9_S6_lllll) ;  /* 0xffffffe808f07950 */ /* 0x000fec0003c3ffff */
.L_x_622:
        /* <DEDUP_REMOVED lines=12> */
.L_x_908:


//--------------------- .text._ZN2at6native55_GLOBAL__N__6c1c77d0_17_DistanceKernel_cu_7dd49032_293822cdist_kernel_cuda_implIfNS1_5distsIfE3oneEEEvPT_PKS6_S9_S6_lllll --------------------------
	.section	.text._ZN2at6native55_GLOBAL__N__6c1c77d0_17_DistanceKernel_cu_7dd49032_293822cdist_kernel_cuda_implIfNS1_5distsIfE3oneEEEvPT_PKS6_S9_S6_lllll,"ax",@progbits
	.align	128
.text._ZN2at6native55_GLOBAL__N__6c1c77d0_17_DistanceKernel_cu_7dd49032_293822cdist_kernel_cuda_implIfNS1_5distsIfE3oneEEEvPT_PKS6_S9_S6_lllll:
        .type           _ZN2at6native55_GLOBAL__N__6c1c77d0_17_DistanceKernel_cu_7dd49032_293822cdist_kernel_cuda_implIfNS1_5distsIfE3oneEEEvPT_PKS6_S9_S6_lllll,@function
        .size           _ZN2at6native55_GLOBAL__N__6c1c77d0_17_DistanceKernel_cu_7dd49032_293822cdist_kernel_cuda_implIfNS1_5distsIfE3oneEEEvPT_PKS6_S9_S6_lllll,(.L_x_910 - _ZN2at6native55_GLOBAL__N__6c1c77d0_17_DistanceKernel_cu_7dd49032_293822cdist_kernel_cuda_implIfNS1_5distsIfE3oneEEEvPT_PKS6_S9_S6_lllll)
        .other          _ZN2at6native55_GLOBAL__N__6c1c77d0_17_DistanceKernel_cu_7dd49032_293822cdist_kernel_cuda_implIfNS1_5distsIfE3oneEEEvPT_PKS6_S9_S6_lllll,@"STO_CUDA_ENTRY STV_DEFAULT"
_ZN2at6native55_GLOBAL__N__6c1c77d0_17_DistanceKernel_cu_7dd49032_293822cdist_kernel_cuda_implIfNS1_5distsIfE3oneEEEvPT_PKS6_S9_S6_lllll:
        /* <DEDUP_REMOVED lines=10> */
[----:B01----:R-:W-:Y:S05]  /*00a0*/  CALL.REL.NOINC `($__internal_39_$__cuda_sm20_div_s64) ;  /* 0x0000000c00907944 */ /* 0x003fea0003c00000 */
        /* <DEDUP_REMOVED lines=12> */
.L_x_623:
        /* <DEDUP_REMOVED lines=23> */
.L_x_624:
[----:B------:R-:W-:Y:S02]  /*02e0*/  ULDC UR4, c[0x0][0x234] ;  /* 0x00008d0000047ab9 */ /* 0x000fe40000000800 */
[----:B------:R-:W-:-:S04]  /*02f0*/  LOP3.LUT R0, R7, UR4, RZ, 0xfc, !PT ;  /* 0x0000000407007c12 */ /* 0x000fc8000f8efcff */
[----:B------:R-:W-:-:S13]  /*0300*/  ISETP.NE.U32.AND P0, PT, R0, RZ, PT ;  /* 0x000000ff0000720c */ /* 0x000fda0003f05070 */
[----:B------:R-:W-:Y:S05]  /*0310*/  @!P0 BRA `(.L_x_625) ;  /* 0x0000000000348947 */ /* 0x000fea0003800000 */
[----:B------:R-:W0:Y:S01]  /*0320*/  LDC R9, c[0x0][0x230] ;  /* 0x00008c00ff097b82 */ /* 0x000e220000000800 */
[----:B------:R-:W-:-:S07]  /*0330*/  MOV R0, 0x360 ;  /* 0x0000036000007802 */ /* 0x000fce0000000f00 */
[----:B------:R-:W1:Y:S02]  /*0340*/  LDC R8, c[0x0][0x234] ;  /* 0x00008d00ff087b82 */ /* 0x000e640000000800 */
[----:B01----:R-:W-:Y:S05]  /*0350*/  CALL.REL.NOINC `($__internal_39_$__cuda_sm20_div_s64) ;  /* 0x0000000800e47944 */ /* 0x003fea0003c00000 */
        /* <DEDUP_REMOVED lines=9> */
.L_x_625:
        /* <DEDUP_REMOVED lines=23> */
.L_x_626:
        /* <DEDUP_REMOVED lines=44> */
.L_x_629:
        /* <DEDUP_REMOVED lines=13> */
[----:B------:R-:W-:Y:S02]  /*08f0*/  FADD.FTZ R10, |R9|, R10 ;  /* 0x0000000a090a7221 */ /* 0x000fe40000010200 */
[----:B------:R-:W-:Y:S05]  /*0900*/  @!P0 BRA `(.L_x_629) ;  /* 0xfffffffc00c48947 */ /* 0x000fea000383ffff */
.L_x_628:
[----:B------:R-:W-:Y:S05]  /*0910*/  BSYNC B0 ;  /* 0x0000000000007941 */ /* 0x000fea0003800000 */
.L_x_627:
        /* <DEDUP_REMOVED lines=47> */
.L_x_638:
[----:B-1----:R-:W-:-:S07]  /*0c10*/  FADD.FTZ R7, R9, R6 ;  /* 0x0000000609077221 */ /* 0x002fce0000010000 */
.L_x_631:
[----:B------:R-:W-:Y:S05]  /*0c20*/  BSYNC B0 ;  /* 0x0000000000007941 */ /* 0x000fea0003800000 */
.L_x_630:
[----:B------:R-:W-:-:S13]  /*0c30*/  ISETP.NE.AND P0, PT, R4, RZ, PT ;  /* 0x000000ff0400720c */ /* 0x000fda0003f05270 */
[----:B------:R-:W-:Y:S05]  /*0c40*/  @P0 EXIT ;  /* 0x000000000000094d */ /* 0x000fea0003800000 */
[----:B------:R-:W-:Y:S02]  /*0c50*/  ULDC.64 UR4, c[0x0][0x210] ;  /* 0x0000840000047ab9 */ /* 0x000fe40000000a00 */
[----:B------:R-:W-:-:S04]  /*0c60*/  ULEA UR4, UP0, UR6, UR4, 0x2 ;  /* 0x0000000406047291 */ /* 0x000fc8000f80103f */
[----:B------:R-:W-:Y:S02]  /*0c70*/  ULEA.HI.X UR5, UR6, UR5, URZ, 0x2, UP0 ;  /* 0x0000000506057291 */ /* 0x000fe400080f143f */
[----:B------:R-:W-:-:S04]  /*0c80*/  MOV R2, UR4 ;  /* 0x0000000400027c02 */ /* 0x000fc80008000f00 */
[----:B------:R-:W-:-:S05]  /*0c90*/  IMAD.U32 R3, RZ, RZ, UR5 ;  /* 0x00000005ff037e24 */ /* 0x000fca000f8e00ff */
[----:B-1----:R-:W-:Y:S01]  /*0ca0*/  STG.E desc[UR8][R2.64], R7 ;  /* 0x0000000702007986 */ /* 0x002fe2000c101908 */
[----:B------:R-:W-:Y:S05]  /*0cb0*/  EXIT ;  /* 0x000000000000794d */ /* 0x000fea0003800000 */
.L_x_632:
[----:B------:R-:W-:Y:S01]  /*0cc0*/  MOV R10, 0x10 ;  /* 0x00000010000a7802 */ /* 0x000fe20000000f00 */
[----:B------:R-:W-:Y:S01]  /*0cd0*/  IMAD.MOV.U32 R11, RZ, RZ, 0x1f ;  /* 0x0000001fff0b7424 */ /* 0x000fe200078e00ff */
[----:B------:R-:W-:-:S07]  /*0ce0*/  MOV R8, 0xffffffff ;  /* 0xffffffff00087802 */ /* 0x000fce0000000f00 */
[----:B-1----:R-:W-:Y:S05]  /*0cf0*/  WARPSYNC.COLLECTIVE R8, `(.L_x_633) ;  /* 0x0000000008087348 */ /* 0x002fea0003c00000 */
[----:B-1----:R0:W1:Y:S02]  /*0d00*/  SHFL.DOWN P0, R6, R7, R10, R11 ;  /* 0x0800000a07067389 */ /* 0x002064000000000b */
[----:B01----:R-:W-:Y:S01]  /*0d10*/  ENDCOLLECTIVE ;  /* 0x000000000000791b */ /* 0x003fe20003800000 */
.L_x_633:
[----:B------:R-:W-:Y:S02]  /*0d20*/  IMAD.MOV.U32 R10, RZ, RZ, 0x8 ;  /* 0x00000008ff0a7424 */ /* 0x000fe400078e00ff */
[----:B------:R-:W-:-:S04]  /*0d30*/  IMAD.MOV.U32 R0, RZ, RZ, R6 ;  /* 0x000000ffff007224 */ /* 0x000fc800078e0006 */
[----:B------:R-:W-:-:S05]  /*0d40*/  FADD.FTZ R0, R7, R0 ;  /* 0x0000000007007221 */ /* 0x000fca0000010000 */
[----:B------:R-:W-:-:S07]  /*0d50*/  MOV R7, R0 ;  /* 0x0000000000077202 */ /* 0x000fce0000000f00 */
[----:B------:R-:W-:Y:S05]  /*0d60*/  WARPSYNC.COLLECTIVE R8, `(.L_x_634) ;  /* 0x0000000008087348 */ /* 0x000fea0003c00000 */
[----:B------:R0:W1:Y:S02]  /*0d70*/  SHFL.DOWN P0, R6, R7, R10, R11 ;  /* 0x0800000a07067389 */ /* 0x000064000000000b */
[----:B01----:R-:W-:Y:S01]  /*0d80*/  ENDCOLLECTIVE ;  /* 0x000000000000791b */ /* 0x003fe20003800000 */
.L_x_634:
[----:B------:R-:W-:Y:S01]  /*0d90*/  HFMA2.MMA R10, -RZ, RZ, 0, 2.384185791015625e-07 ;  /* 0x00000004ff0a7435 */ /* 0x000fe200000001ff */
[----:B------:R-:W-:-:S05]  /*0da0*/  MOV R3, R6 ;  /* 0x0000000600037202 */ /* 0x000fca0000000f00 */
[----:B------:R-:W-:-:S04]  /*0db0*/  FADD.FTZ R3, R0, R3 ;  /* 0x0000000300037221 */ /* 0x000fc80000010000 */
[----:B------:R-:W-:-:S07]  /*0dc0*/  IMAD.MOV.U32 R7, RZ, RZ, R3 ;  /* 0x000000ffff077224 */ /* 0x000fce00078e0003 */
[----:B------:R-:W-:Y:S05]  /*0dd0*/  WARPSYNC.COLLECTIVE R8, `(.L_x_635) ;  /* 0x0000000008087348 */ /* 0x000fea0003c00000 */
[----:B------:R0:W1:Y:S02]  /*0de0*/  SHFL.DOWN P0, R6, R7, R10, R11 ;  /* 0x0800000a07067389 */ /* 0x000064000000000b */
[----:B01----:R-:W-:Y:S01]  /*0df0*/  ENDCOLLECTIVE ;  /* 0x000000000000791b */ /* 0x003fe20003800000 */
.L_x_635:
[----:B------:R-:W-:Y:S02]  /*0e00*/  IMAD.MOV.U32 R10, RZ, RZ, 0x2 ;  /* 0x00000002ff0a7424 */ /* 0x000fe400078e00ff */
[----:B------:R-:W-:-:S04]  /*0e10*/  IMAD.MOV.U32 R2, RZ, RZ, R6 ;  /* 0x000000ffff027224 */ /* 0x000fc800078e0006 */
[----:B------:R-:W-:-:S05]  /*0e20*/  FADD.FTZ R2, R3, R2 ;  /* 0x0000000203027221 */ /* 0x000fca0000010000 */
[----:B------:R-:W-:-:S07]  /*0e30*/  MOV R7, R2 ;  /* 0x0000000200077202 */ /* 0x000fce0000000f00 */
[----:B------:R-:W-:Y:S05]  /*0e40*/  WARPSYNC.COLLECTIVE R8, `(.L_x_636) ;  /* 0x0000000008087348 */ /* 0x000fea0003c00000 */
[----:B------:R0:W1:Y:S02]  /*0e50*/  SHFL.DOWN P0, R6, R7, R10, R11 ;  /* 0x0800000a07067389 */ /* 0x000064000000000b */
[----:B01----:R-:W-:Y:S01]  /*0e60*/  ENDCOLLECTIVE ;  /* 0x000000000000791b */ /* 0x003fe20003800000 */
.L_x_636:
[----:B------:R-:W-:Y:S01]  /*0e70*/  HFMA2.MMA R10, -RZ, RZ, 0, 5.9604644775390625e-08 ;  /* 0x00000001ff0a7435 */ /* 0x000fe200000001ff */
[----:B------:R-:W-:-:S05]  /*0e80*/  MOV R9, R6 ;  /* 0x0000000600097202 */ /* 0x000fca0000000f00 */
[----:B------:R-:W-:-:S04]  /*0e90*/  FADD.FTZ R9, R2, R9 ;  /* 0x0000000902097221 */ /* 0x000fc80000010000 */
[----:B------:R-:W-:-:S07]  /*0ea0*/  IMAD.MOV.U32 R7, RZ, RZ, R9 ;  /* 0x000000ffff077224 */ /* 0x000fce00078e0009 */
[----:B------:R-:W-:Y:S05]  /*0eb0*/  WARPSYNC.COLLECTIVE R8, `(.L_x_637) ;  /* 0x0000000008087348 */ /* 0x000fea0003c00000 */
[----:B------:R0:W1:Y:S02]  /*0ec0*/  SHFL.DOWN P0, R6, R7, R10, R11 ;  /* 0x0800000a07067389 */ /* 0x000064000000000b */
[----:B01----:R-:W-:Y:S01]  /*0ed0*/  ENDCOLLECTIVE ;  /* 0x000000000000791b */ /* 0x003fe20003800000 */
.L_x_637:
[----:B------:R-:W-:Y:S05]  /*0ee0*/  BRA `(.L_x_638) ;  /* 0xfffffffc00487947 */ /* 0x000fea000383ffff */
        .weak           $__internal_39_$__cuda_sm20_div_s64
        .type           $__internal_39_$__cuda_sm20_div_s64,@function
        .size           $__internal_39_$__cuda_sm20_div_s64,(.L_x_910 - $__internal_39_$__cuda_sm20_div_s64)
$__internal_39_$__cuda_sm20_div_s64:
        /* <DEDUP_REMOVED lines=83> */
[----:B------:R-:W-:Y:S06]  /*1420*/  RET.REL.NODEC R8 `(_ZN2at6native55_GLOBAL__N__6c1c77d0_17_DistanceKernel_cu_7dd49032_293822cdist_kernel_cuda_implIfNS1_5distsIfE3oneEEEvPT_PKS6_S9_S6_lllll) ;  /* 0xffffffe808f47950 */ /* 0x000fec0003c3ffff */
.L_x_639:
        /* <DEDUP_REMOVED lines=13> */
.L_x_910:


//--------------------- .text._ZN2at6native55_GLOBAL__N__6c1c77d0_17_DistanceKernel_cu_7dd49032_293822cdist_kernel_cuda_implIfNS1_5distsIfE4zeroEEEvPT_PKS6_S9_S6_lllll --------------------------
	.section	.text._ZN2at6native55_GLOBAL__N__6c1c77d0_17_DistanceKernel_cu_7dd49032_293822cdist_kernel_cuda_implIfNS1_5distsIfE4zeroEEEvPT_PKS6_S9_S6_lllll,"ax",@progbits
	.align	128
.text._ZN2at6native55_GLOBAL__N__6c1c77d0_17_DistanceKernel_cu_7dd49032_293822cdist_kernel_cuda_implIfNS1_5distsIfE4zeroEEEvPT_PKS6_S9_S6_lllll:
        .type           _ZN2at6native55_GLOBAL__N__6c1c77d0_17_DistanceKernel_cu_7dd49032_293822cdist_kernel_cuda_implIfNS1_5distsIfE4zeroEEEvPT_PKS6_S9_S6_lllll,@function
        .size           _ZN2at6native55_GLOBAL__N__6c1c77d0_17_DistanceKernel_cu_7dd49032_293822cdist_kernel_cuda_implIfNS1_5distsIfE4zeroEEEvPT_PKS6_S9_S6_lllll,(.L_x_912 - _ZN2at6native55_GLOBAL__N__6c1c77d0_17_DistanceKernel_cu_7dd49032_293822cdist_kernel_cuda_implIfNS1_5distsIfE4zeroEEEvPT_PKS6_S9_S6_lllll)
        .other          _ZN2at6native55_GLOBAL__N__6c1c77d0_17_DistanceKernel_cu_7dd49032_293822cdist_kernel_cuda_implIfNS1_5distsIfE4zeroEEEvPT_PKS6_S9_S6_lllll,@"STO_CUDA_ENTRY STV_DEFAULT"
_ZN2at6native55_GLOBAL__N__6c1c77d0_17_DistanceKernel_cu_7dd49032_293822cdist_kernel_cuda_implIfNS1_5distsIfE4zeroEEEvPT_PKS6_S9_S6_lllll:
[----:B------:R-:W-:Y:S01]  /*0000*/  LDC R1, c[0x0][0x28] ;  /* 0x00000a00ff017b82 */ /* 0x000fe20000000800 */
[----:B------:R-:W0:Y:S01]  /*0010*/  S2R R2, SR_CTAID.X ;  /* 0x0000000000027919 */ /* 0x000e220000002500 */
[----:B------:R-:W-:Y:S02]  /*0020*/  ULDC UR4, c[0x0][0x244] ;  /* 0x0000910000047ab9 */ /* 0x000fe40000000800 */
[----:B------:R-:W-:-:S13]  /*0030*/  ISETP.NE.U32.AND P0, PT, RZ, UR4, PT ;  /* 0x00000004ff007c0c */ /* 0x000fda000bf05070 */
[----:B------:R-:W-:Y:S05]  /*0040*/  @!P0 BRA `(.L_x_640) ;  /* 0x0000000000448947 */ /* 0x000fea0003800000 */
[----:B------:R-:W1:Y:S01]  /*0050*/  LDC R11, c[0x0][0x240] ;  /* 0x00009000ff0b7b82 */ /* 0x000e620000000800 */
[----:B0-----:R-:W-:Y:S01]  /*0060*/  IMAD.MOV.U32 R8, RZ, RZ, R2 ;  /* 0x000000ffff087224 */ /* 0x001fe200078e0002 */
[----:B------:R-:W-:Y:S01]  /*0070*/  MOV R0, 0xb0 ;  /* 0x000000b000007802 */ /* 0x000fe20000000f00 */
[----:B------:R-:W-:-:S05]  /*0080*/  IMAD.MOV.U32 R9, RZ, RZ, RZ ;  /* 0x000000ffff097224 */ /* 0x000fca00078e00ff */
[----:B------:R-:W0:Y:S02]  /*0090*/  LDC R10, c[0x0][0x244] ;  /* 0x00009100ff0a7b82 */ /* 0x000e240000000800 */
[----:B01----:R-:W-:Y:S05]  /*00a0*/  CALL.REL.NOINC `($__internal_40_$__cuda_sm20_div_s64) ;  /* 0x0000000c00a07944 */ /* 0x003fea0003c00000 */
[----:B------:R-:W0:Y:S01]  /*00b0*/  LDC.64 R10, c[0x0][0x240] ;  /* 0x00009000ff0a7b82 */ /* 0x000e220000000a00 */
[-C--:B------:R-:W-:Y:S02]  /*00c0*/  IADD3 R5, P0, RZ, -R6.reuse, RZ ;  /* 0x80000006ff057210 */ /* 0x080fe40007f1e0ff */
[----:B------:R-:W-:Y:S02]  /*00d0*/  MOV R4, R6 ;  /* 0x0000000600047202 */ /* 0x000fe40000000f00 */
[----:B------:R-:W-:-:S05]  /*00e0*/  IADD3.X R3, RZ, ~R13, RZ, P0, !PT ;  /* 0x8000000dff037210 */ /* 0x000fca00007fe4ff */
[-C--:B0-----:R-:W-:Y:S02]  /*00f0*/  IMAD R0, R3, R10.reuse, RZ ;  /* 0x0000000a03007224 */ /* 0x081fe400078e02ff */
[----:B------:R-:W-:Y:S02]  /*0100*/  IMAD.MOV.U32 R3, RZ, RZ, RZ ;  /* 0x000000ffff037224 */ /* 0x000fe400078e00ff */
[----:B------:R-:W-:-:S04]  /*0110*/  IMAD.WIDE.U32 R8, R5, R10, R2 ;  /* 0x0000000a05087225 */ /* 0x000fc800078e0002 */
[----:B------:R-:W-:-:S04]  /*0120*/  IMAD R5, R5, R11, R0 ;  /* 0x0000000b05057224 */ /* 0x000fc800078e0200 */
[----:B------:R-:W-:Y:S02]  /*0130*/  IMAD.IADD R9, R9, 0x1, R5 ;  /* 0x0000000109097824 */ /* 0x000fe400078e0205 */
[----:B------:R-:W-:Y:S01]  /*0140*/  IMAD.MOV.U32 R5, RZ, RZ, R13 ;  /* 0x000000ffff057224 */ /* 0x000fe200078e000d */
[----:B------:R-:W-:Y:S06]  /*0150*/  BRA `(.L_x_641) ;  /* 0x00000000005c7947 */ /* 0x000fec0003800000 */
.L_x_640:
[----:B------:R-:W1:Y:S01]  /*0160*/  LDC R8, c[0x0][0x240] ;  /* 0x00009000ff087b82 */ /* 0x000e620000000800 */
[----:B------:R-:W-:Y:S01]  /*0170*/  IMAD.MOV.U32 R9, RZ, RZ, RZ ;  /* 0x000000ffff097224 */ /* 0x000fe200078e00ff */
[----:B-1----:R-:W1:Y:S01]  /*0180*/  I2F.U32.RP R0, R8 ;  /* 0x0000000800007306 */ /* 0x002e620000209000 */
[----:B------:R-:W-:-:S07]  /*0190*/  ISETP.NE.U32.AND P2, PT, R8, RZ, PT ;  /* 0x000000ff0800720c */ /* 0x000fce0003f45070 */
[----:B-1----:R-:W1:Y:S02]  /*01a0*/  MUFU.RCP R0, R0 ;  /* 0x0000000000007308 */ /* 0x002e640000001000 */
[----:B-1----:R-:W-:-:S06]  /*01b0*/  VIADD R4, R0, 0xffffffe ;  /* 0x0ffffffe00047836 */ /* 0x002fcc0000000000 */
[----:B------:R1:W2:Y:S02]  /*01c0*/  F2I.FTZ.U32.TRUNC.NTZ R5, R4 ;  /* 0x0000000400057305 */ /* 0x0002a4000021f000 */
[----:B-1----:R-:W-:Y:S01]  /*01d0*/  IMAD.MOV.U32 R4, RZ, RZ, RZ ;  /* 0x000000ffff047224 */ /* 0x002fe200078e00ff */
[----:B--2---:R-:W-:-:S05]  /*01e0*/  IADD3 R7, RZ, -R5, RZ ;  /* 0x80000005ff077210 */ /* 0x004fca0007ffe0ff */
[----:B------:R-:W-:-:S04]  /*01f0*/  IMAD R7, R7, R8, RZ ;  /* 0x0000000807077224 */ /* 0x000fc800078e02ff */
[----:B------:R-:W-:-:S06]  /*0200*/  IMAD.HI.U32 R5, R5, R7, R4 ;  /* 0x0000000705057227 */ /* 0x000fcc00078e0004 */
[----:B0-----:R-:W-:-:S04]  /*0210*/  IMAD.HI.U32 R4, R5, R2, RZ ;  /* 0x0000000205047227 */ /* 0x001fc800078e00ff */
[----:B------:R-:W-:-:S04]  /*0220*/  IMAD.MOV R5, RZ, RZ, -R4 ;  /* 0x000000ffff057224 */ /* 0x000fc800078e0a04 */
[----:B------:R-:W-:-:S05]  /*0230*/  IMAD R5, R8, R5, R2 ;  /* 0x0000000508057224 */ /* 0x000fca00078e0202 */
[----:B------:R-:W-:-:S13]  /*0240*/  ISETP.GE.U32.AND P0, PT, R5, R8, PT ;  /* 0x000000080500720c */ /* 0x000fda0003f06070 */
[----:B------:R-:W-:Y:S01]  /*0250*/  @P0 IADD3 R5, R5, -R8, RZ ;  /* 0x8000000805050210 */ /* 0x000fe20007ffe0ff */
[----:B------:R-:W-:-:S03]  /*0260*/  @P0 VIADD R4, R4, 0x1 ;  /* 0x0000000104040836 */ /* 0x000fc60000000000 */
[----:B------:R-:W-:-:S13]  /*0270*/  ISETP.GE.U32.AND P1, PT, R5, R8, PT ;  /* 0x000000080500720c */ /* 0x000fda0003f26070 */
[----:B------:R-:W-:Y:S01]  /*0280*/  @P1 VIADD R4, R4, 0x1 ;  /* 0x0000000104041836 */ /* 0x000fe20000000000 */
[----:B------:R-:W-:-:S04]  /*0290*/  @!P2 LOP3.LUT R4, RZ, R8, RZ, 0x33, !PT ;  /* 0x00000008ff04a212 */ /* 0x000fc800078e33ff */
[----:B------:R-:W-:-:S05]  /*02a0*/  IADD3 R5, -R4, RZ, RZ ;  /* 0x000000ff04057210 */ /* 0x000fca0007ffe1ff */
[----:B------:R-:W-:Y:S02]  /*02b0*/  IMAD R8, R8, R5, R2 ;  /* 0x0000000508087224 */ /* 0x000fe400078e0202 */
[----:B------:R-:W-:-:S07]  /*02c0*/  IMAD.MOV.U32 R5, RZ, RZ, RZ ;  /* 0x000000ffff057224 */ /* 0x000fce00078e00ff */
.L_x_641:
[----:B------:R-:W-:Y:S02]  /*02d0*/  ULDC UR4, c[0x0][0x234] ;  /* 0x00008d0000047ab9 */ /* 0x000fe40000000800 */
[----:B------:R-:W-:-:S04]  /*02e0*/  LOP3.LUT R0, R9, UR4, RZ, 0xfc, !PT ;  /* 0x0000000409007c12 */ /* 0x000fc8000f8efcff */
[----:B------:R-:W-:-:S13]  /*02f0*/  ISETP.NE.U32.AND P0, PT, R0, RZ, PT ;  /* 0x000000ff0000720c */ /* 0x000fda0003f05070 */
[----:B------:R-:W-:Y:S05]  /*0300*/  @!P0 BRA `(.L_x_642) ;  /* 0x0000000000348947 */ /* 0x000fea0003800000 */
[----:B------:R-:W0:Y:S01]  /*0310*/  LDC R11, c[0x0][0x230] ;  /* 0x00008c00ff0b7b82 */ /* 0x000e220000000800 */
[----:B------:R-:W-:-:S07]  /*0320*/  MOV R0, 0x350 ;  /* 0x0000035000007802 */ /* 0x000fce0000000f00 */
[----:B------:R-:W1:Y:S02]  /*0330*/  LDC R10, c[0x0][0x234] ;  /* 0x00008d00ff0a7b82 */ /* 0x000e640000000800 */
[----:B01----:R-:W-:Y:S05]  /*0340*/  CALL.REL.NOINC `($__internal_40_$__cuda_sm20_div_s64) ;  /* 0x0000000800f87944 */ /* 0x003fea0003c00000 */
[----:B------:R-:W-:Y:S01]  /*0350*/  IADD3 R7, P0, RZ, -R6, RZ ;  /* 0x80000006ff077210 */ /* 0x000fe20007f1e0ff */
[----:B------:R-:W-:Y:S01]  /*0360*/  ULDC.64 UR4, c[0x0][0x230] ;  /* 0x00008c0000047ab9 */ /* 0x000fe20000000a00 */
[----:B------:R-:W-:Y:S02]  /*0370*/  IMAD.MOV.U32 R12, RZ, RZ, R6 ;  /* 0x000000ffff0c7224 */ /* 0x000fe400078e0006 */
[----:B------:R-:W-:Y:S01]  /*0380*/  IADD3.X R0, RZ, ~R13, RZ, P0, !PT ;  /* 0x8000000dff007210 */ /* 0x000fe200007fe4ff */
[----:B------:R-:W-:-:S04]  /*0390*/  IMAD.WIDE.U32 R10, R7, UR4, R8 ;  /* 0x00000004070a7c25 */ /* 0x000fc8000f8e0008 */
[----:B------:R-:W-:-:S04]  /*03a0*/  IMAD R0, R0, UR4, RZ ;  /* 0x0000000400007c24 */ /* 0x000fc8000f8e02ff */
[----:B------:R-:W-:-:S04]  /*03b0*/  IMAD R7, R7, UR5, R0 ;  /* 0x0000000507077c24 */ /* 0x000fc8000f8e0200 */
[----:B------:R-:W-:Y:S01]  /*03c0*/  IMAD.IADD R0, R11, 0x1, R7 ;  /* 0x000000010b007824 */ /* 0x000fe200078e0207 */
[----:B------:R-:W-:Y:S06]  /*03d0*/  BRA `(.L_x_643) ;  /* 0x00000000005c7947 */ /* 0x000fec0003800000 */
.L_x_642:
[----:B------:R-:W0:Y:S01]  /*03e0*/  LDC R10, c[0x0][0x230] ;  /* 0x00008c00ff0a7b82 */ /* 0x000e220000000800 */
[----:B------:R-:W-:Y:S01]  /*03f0*/  HFMA2.MMA R13, -RZ, RZ, 0, 0 ;  /* 0x00000000ff0d7435 */ /* 0x000fe200000001ff */
[----:B0-----:R-:W0:Y:S01]  /*0400*/  I2F.U32.RP R0, R10 ;  /* 0x0000000a00007306 */ /* 0x001e220000209000 */
[----:B------:R-:W-:-:S07]  /*0410*/  ISETP.NE.U32.AND P2, PT, R10, RZ, PT ;  /* 0x000000ff0a00720c */ /* 0x000fce0003f45070 */
[----:B0-----:R-:W0:Y:S02]  /*0420*/  MUFU.RCP R0, R0 ;  /* 0x0000000000007308 */ /* 0x001e240000001000 */
[----:B0-----:R-:W-:Y:S01]  /*0430*/  IADD3 R6, R0, 0xffffffe, RZ ;  /* 0x0ffffffe00067810 */ /* 0x001fe20007ffe0ff */
[----:B------:R-:W-:-:S05]  /*0440*/  IMAD.MOV.U32 R0, RZ, RZ, RZ ;  /* 0x000000ffff007224 */ /* 0x000fca00078e00ff */
[----:B------:R0:W1:Y:S02]  /*0450*/  F2I.FTZ.U32.TRUNC.NTZ R7, R6 ;  /* 0x0000000600077305 */ /* 0x000064000021f000 */
[----:B0-----:R-:W-:Y:S02]  /*0460*/  IMAD.MOV.U32 R6, RZ, RZ, RZ ;  /* 0x000000ffff067224 */ /* 0x001fe400078e00ff */
[----:B-1----:R-:W-:-:S04]  /*0470*/  IMAD.MOV R9, RZ, RZ, -R7 ;  /* 0x000000ffff097224 */ /* 0x002fc800078e0a07 */
[----:B------:R-:W-:-:S04]  /*0480*/  IMAD R9, R9, R10, RZ ;  /* 0x0000000a09097224 */ /* 0x000fc800078e02ff */
[----:B------:R-:W-:-:S06]  /*0490*/  IMAD.HI.U32 R7, R7, R9, R6 ;  /* 0x0000000907077227 */ /* 0x000fcc00078e0006 */
[----:B------:R-:W-:-:S05]  /*04a0*/  IMAD.HI.U32 R12, R7, R8, RZ ;  /* 0x00000008070c7227 */ /* 0x000fca00078e00ff */
[----:B------:R-:W-:-:S05]  /*04b0*/  IADD3 R7, -R12, RZ, RZ ;  /* 0x000000ff0c077210 */ /* 0x000fca0007ffe1ff */
        /* <DEDUP_REMOVED lines=9> */
.L_x_643:
        /* <DEDUP_REMOVED lines=13> */
[----:B------:R-:W-:Y:S02]  /*0620*/  IMAD R11, R12, UR5, R7 ;  /* 0x000000050c0b7c24 */ /* 0x000fe4000f8e0207 */
[----:B------:R-:W-:Y:S02]  /*0630*/  IMAD.MOV.U32 R7, RZ, RZ, RZ ;  /* 0x000000ffff077224 */ /* 0x000fe400078e00ff */
[----:B------:R-:W-:Y:S01]  /*0640*/  IMAD R17, R4, UR7, R5 ;  /* 0x0000000704117c24 */ /* 0x000fe2000f8e0205 */
[----:B------:R-:W-:Y:S01]  /*0650*/  IADD3 R18, R15, R11, RZ ;  /* 0x0000000b0f127210 */ /* 0x000fe20007ffe0ff */
[----:B------:R-:W-:Y:S01]  /*0660*/  IMAD R11, R0, UR4, RZ ;  /* 0x00000004000b7c24 */ /* 0x000fe2000f8e02ff */
[----:B------:R-:W-:-:S03]  /*0670*/  IADD3 R5, P0, R14, UR4, RZ ;  /* 0x000000040e057c10 */ /* 0x000fc6000ff1e0ff */
        /* <DEDUP_REMOVED lines=11> */
[C---:B------:R-:W-:Y:S02]  /*0730*/  LEA R17, P2, R14.reuse, R8, 0x2 ;  /* 0x000000080e117211 */ /* 0x040fe400078410ff */
[-C--:B------:R-:W-:Y:S01]  /*0740*/  LEA.HI.X R4, R5, R9.reuse, R4, 0x2, P1 ;  /* 0x0000000905047211 */ /* 0x080fe200008f1404 */
[----:B------:R-:W-:Y:S01]  /*0750*/  IMAD.MOV.U32 R5, RZ, RZ, RZ ;  /* 0x000000ffff057224 */ /* 0x000fe200078e00ff */
        /* <DEDUP_REMOVED lines=11> */
.L_x_648:
[----:B------:R-:W-:Y:S01]  /*0810*/  IMAD.MOV.U32 R8, RZ, RZ, R13 ;  /* 0x000000ffff087224 */ /* 0x000fe200078e000d */
[----:B------:R-:W-:Y:S01]  /*0820*/  MOV R11, R18 ;  /* 0x00000012000b7202 */ /* 0x000fe20000000f00 */
[----:B------:R-:W-:Y:S01]  /*0830*/  IMAD.MOV.U32 R10, RZ, RZ, R17 ;  /* 0x000000ffff0a7224 */ /* 0x000fe200078e0011 */
[----:B------:R-:W-:-:S04]  /*0840*/  MOV R9, R14 ;  /* 0x0000000e00097202 */ /* 0x000fc80000000f00 */
[----:B------:R-:W2:Y:S04]  /*0850*/  LDG.E R11, desc[UR6][R10.64] ;  /* 0x000000060a0b7981 */ /* 0x000ea8000c1e1900 */
[----:B------:R-:W2:Y:S01]  /*0860*/  LDG.E R8, desc[UR6][R8.64] ;  /* 0x0000000608087981 */ /* 0x000ea2000c1e1900 */
[----:B------:R-:W-:Y:S01]  /*0870*/  IADD3 R17, P0, R17, R16, RZ ;  /* 0x0000001011117210 */ /* 0x000fe20007f1e0ff */
[----:B------:R-:W-:Y:S04]  /*0880*/  BSSY B1, `(.L_x_646) ;  /* 0x000000d000017945 */ /* 0x000fe80003800000 */
[----:B------:R-:W-:Y:S01]  /*0890*/  IMAD.X R18, R18, 0x1, R15, P0 ;  /* 0x0000000112127824 */ /* 0x000fe200000e060f */
[----:B------:R-:W-:-:S02]  /*08a0*/  ISETP.GE.U32.AND P0, PT, R17, R0, PT ;  /* 0x000000001100720c */ /* 0x000fc40003f06070 */
[----:B------:R-:W-:Y:S02]  /*08b0*/  MOV R19, R5 ;  /* 0x0000000500137202 */ /* 0x000fe40000000f00 */
[----:B------:R-:W-:Y:S02]  /*08c0*/  IADD3 R13, P2, R13, R16, RZ ;  /* 0x000000100d0d7210 */ /* 0x000fe40007f5e0ff */
[----:B------:R-:W-:Y:S01]  /*08d0*/  ISETP.GE.U32.AND.EX P0, PT, R18, R4, PT, P0 ;  /* 0x000000041200720c */ /* 0x000fe20003f06100 */
[----:B--2---:R-:W-:-:S05]  /*08e0*/  FADD.FTZ R12, -R8, R11 ;  /* 0x0000000b080c7221 */ /* 0x004fca0000010100 */
[C---:B------:R-:W-:Y:S01]  /*08f0*/  FSETP.NAN.FTZ.AND P1, PT, |R12|.reuse, |R12|, PT ;  /* 0x4000000c0c00720b */ /* 0x040fe20003f38200 */
[----:B------:R-:W-:-:S12]  /*0900*/  FADD.FTZ R5, |R12|, -RZ ;  /* 0x800000ff0c057221 */ /* 0x000fd80000010200 */
[----:B------:R-:W-:Y:S05]  /*0910*/  @P1 BRA `(.L_x_647) ;  /* 0x00000000000c1947 */ /* 0x000fea0003800000 */
[----:B------:R-:W-:Y:S01]  /*0920*/  FSETP.NEU.FTZ.AND P1, PT, R5, RZ, PT ;  /* 0x000000ff0500720b */ /* 0x000fe20003f3d000 */
[----:B------:R-:W-:-:S12]  /*0930*/  IMAD.MOV.U32 R5, RZ, RZ, R19 ;  /* 0x000000ffff057224 */ /* 0x000fd800078e0013 */
[----:B------:R-:W-:-:S07]  /*0940*/  @P1 FADD.FTZ R5, R19, 1 ;  /* 0x3f80000013051421 */ /* 0x000fce0000010000 */
.L_x_647:
[----:B------:R-:W-:Y:S05]  /*0950*/  BSYNC B1 ;  /* 0x0000000000017941 */ /* 0x000fea0003800000 */
.L_x_646:
[----:B------:R-:W-:Y:S01]  /*0960*/  IADD3.X R14, R14, R15, RZ, P2, !PT ;  /* 0x0000000f0e0e7210 */ /* 0x000fe200017fe4ff */
[----:B------:R-:W-:Y:S06]  /*0970*/  @!P0 BRA `(.L_x_648) ;  /* 0xfffffffc00a48947 */ /* 0x000fec000383ffff */
.L_x_645:
[----:B------:R-:W-:Y:S05]  /*0980*/  BSYNC B0 ;  /* 0x0000000000007941 */ /* 0x000fea0003800000 */
.L_x_644:
        /* <DEDUP_REMOVED lines=15> */
[----:B------:R-:W-:Y:S02]  /*0a80*/  @!P0 MOV R8, 0x400 ;  /* 0x0000040000088802 */ /* 0x000fe40000000f00 */
[----:B------:R-:W-:Y:S01]  /*0a90*/  @!P0 SHF.R.S32.HI R11, RZ, 0x5, R11 ;  /* 0x00000005ff0b8819 */ /* 0x000fe2000001140b */
[----:B-1----:R-:W-:Y:S01]  /*0aa0*/  FADD.FTZ R9, R0, R9 ;  /* 0x0000000900097221 */ /* 0x002fe20000010000 */
[----:B0-----:R-:W-:-:S04]  /*0ab0*/  @!P1 LEA R10, R15, R10, 0x18 ;  /* 0x0000000a0f0a9211 */ /* 0x001fc800078ec0ff */
[----:B------:R-:W0:Y:S01]  /*0ac0*/  SHFL.DOWN PT, R4, R9, 0x4, 0x1f ;  /* 0x08801f0009047f89 */ /* 0x000e2200000e0000 */
[----:B------:R-:W-:Y:S02]  /*0ad0*/  @!P1 IMAD R13, R13, 0x4, R10 ;  /* 0x000000040d0d9824 */ /* 0x000fe400078e020a */
[----:B0-----:R-:W-:Y:S02]  /*0ae0*/  FADD.FTZ R4, R9, R4 ;  /* 0x0000000409047221 */ /* 0x001fe40000010000 */
[----:B------:R-:W0:Y:S03]  /*0af0*/  @!P0 S2R R9, SR_CgaCtaId ;  /* 0x0000000000098919 */ /* 0x000e260000008800 */
[----:B------:R-:W1:Y:S02]  /*0b00*/  SHFL.DOWN PT, R5, R4, 0x2, 0x1f ;  /* 0x08401f0004057f89 */ /* 0x000e6400000e0000 */
[----:B-1----:R-:W-:Y:S01]  /*0b10*/  FADD.FTZ R5, R4, R5 ;  /* 0x0000000504057221 */ /* 0x002fe20000010000 */
[----:B0-----:R-:W-:-:S04]  /*0b20*/  @!P0 LEA R8, R9, R8, 0x18 ;  /* 0x0000000809088211 */ /* 0x001fc800078ec0ff */
[----:B------:R-:W0:Y:S01]  /*0b30*/  SHFL.DOWN PT, R0, R5, 0x1, 0x1f ;  /* 0x08201f0005007f89 */ /* 0x000e2200000e0000 */
[----:B------:R-:W-:Y:S01]  /*0b40*/  HFMA2.MMA R9, -RZ, RZ, 0, 0 ;  /* 0x00000000ff097435 */ /* 0x000fe200000001ff */
[----:B------:R-:W-:Y:S01]  /*0b50*/  @!P0 LEA R8, R11, R8, 0x2 ;  /* 0x000000080b088211 */ /* 0x000fe200078e10ff */
        /* <DEDUP_REMOVED lines=18> */
.L_x_657:
[----:B-1----:R-:W-:-:S07]  /*0c80*/  FADD.FTZ R9, R11, R8 ;  /* 0x000000080b097221 */ /* 0x002fce0000010000 */
.L_x_650:
[----:B------:R-:W-:Y:S05]  /*0c90*/  BSYNC B0 ;  /* 0x0000000000007941 */ /* 0x000fea0003800000 */
.L_x_649:
[----:B------:R-:W-:-:S13]  /*0ca0*/  ISETP.NE.AND P0, PT, R6, RZ, PT ;  /* 0x000000ff0600720c */ /* 0x000fda0003f05270 */
[----:B------:R-:W-:Y:S05]  /*0cb0*/  @P0 EXIT ;  /* 0x000000000000094d */ /* 0x000fea0003800000 */
[----:B------:R-:W2:Y:S02]  /*0cc0*/  LDC.64 R4, c[0x0][0x210] ;  /* 0x00008400ff047b82 */ /* 0x000ea40000000a00 */
[----:B--2---:R-:W-:-:S05]  /*0cd0*/  IMAD.WIDE.U32 R2, R2, 0x4, R4 ;  /* 0x0000000402027825 */ /* 0x004fca00078e0004 */
[----:B-1----:R-:W-:Y:S01]  /*0ce0*/  STG.E desc[UR6][R2.64], R9 ;  /* 0x0000000902007986 */ /* 0x002fe2000c101906 */
[----:B------:R-:W-:Y:S05]  /*0cf0*/  EXIT ;  /* 0x000000000000794d */ /* 0x000fea0003800000 */
.L_x_651:
[----:B------:R-:W-:Y:S01]  /*0d00*/  MOV R12, 0x10 ;  /* 0x00000010000c7802 */ /* 0x000fe20000000f00 */
[----:B------:R-:W-:Y:S01]  /*0d10*/  IMAD.MOV.U32 R13, RZ, RZ, 0x1f ;  /* 0x0000001fff0d7424 */ /* 0x000fe200078e00ff */
[----:B------:R-:W-:-:S07]  /*0d20*/  MOV R10, 0xffffffff ;  /* 0xffffffff000a7802 */ /* 0x000fce0000000f00 */
[----:B-1----:R-:W-:Y:S05]  /*0d30*/  WARPSYNC.COLLECTIVE R10, `(.L_x_652) ;  /* 0x000000000a087348 */ /* 0x002fea0003c00000 */
[----:B-1----:R0:W1:Y:S02]  /*0d40*/  SHFL.DOWN P0, R8, R9, R12, R13 ;  /* 0x0800000c09087389 */ /* 0x002064000000000d */
[----:B01----:R-:W-:Y:S01]  /*0d50*/  ENDCOLLECTIVE ;  /* 0x000000000000791b */ /* 0x003fe20003800000 */
.L_x_652:
[----:B------:R-:W-:Y:S02]  /*0d60*/  IMAD.MOV.U32 R12, RZ, RZ, 0x8 ;  /* 0x00000008ff0c7424 */ /* 0x000fe400078e00ff */
[----:B------:R-:W-:-:S04]  /*0d70*/  IMAD.MOV.U32 R0, RZ, RZ, R8 ;  /* 0x000000ffff007224 */ /* 0x000fc800078e0008 */
[----:B------:R-:W-:-:S05]  /*0d80*/  FADD.FTZ R0, R9, R0 ;  /* 0x0000000009007221 */ /* 0x000fca0000010000 */
[----:B------:R-:W-:-:S07]  /*0d90*/  MOV R9, R0 ;  /* 0x0000000000097202 */ /* 0x000fce0000000f00 */
[----:B------:R-:W-:Y:S05]  /*0da0*/  WARPSYNC.COLLECTIVE R10, `(.L_x_653) ;  /* 0x000000000a087348 */ /* 0x000fea0003c00000 */
[----:B------:R0:W1:Y:S02]  /*0db0*/  SHFL.DOWN P0, R8, R9, R12, R13 ;  /* 0x0800000c09087389 */ /* 0x000064000000000d */
[----:B01----:R-:W-:Y:S01]  /*0dc0*/  ENDCOLLECTIVE ;  /* 0x000000000000791b */ /* 0x003fe20003800000 */
.L_x_653:
[----:B------:R-:W-:Y:S01]  /*0dd0*/  HFMA2.MMA R12, -RZ, RZ, 0, 2.384185791015625e-07 ;  /* 0x00000004ff0c7435 */ /* 0x000fe200000001ff */
[----:B------:R-:W-:-:S05]  /*0de0*/  MOV R5, R8 ;  /* 0x0000000800057202 */ /* 0x000fca0000000f00 */
[----:B------:R-:W-:-:S04]  /*0df0*/  FADD.FTZ R5, R0, R5 ;  /* 0x0000000500057221 */ /* 0x000fc80000010000 */
[----:B------:R-:W-:-:S07]  /*0e00*/  IMAD.MOV.U32 R9, RZ, RZ, R5 ;  /* 0x000000ffff097224 */ /* 0x000fce00078e0005 */
[----:B------:R-:W-:Y:S05]  /*0e10*/  WARPSYNC.COLLECTIVE R10, `(.L_x_654) ;  /* 0x000000000a087348 */ /* 0x000fea0003c00000 */
[----:B------:R0:W1:Y:S02]  /*0e20*/  SHFL.DOWN P0, R8, R9, R12, R13 ;  /* 0x0800000c09087389 */ /* 0x000064000000000d */
[----:B01----:R-:W-:Y:S01]  /*0e30*/  ENDCOLLECTIVE ;  /* 0x000000000000791b */ /* 0x003fe20003800000 */
.L_x_654:
[----:B------:R-:W-:Y:S02]  /*0e40*/  IMAD.MOV.U32 R12, RZ, RZ, 0x2 ;  /* 0x00000002ff0c7424 */ /* 0x000fe400078e00ff */
[----:B------:R-:W-:-:S04]  /*0e50*/  IMAD.MOV.U32 R4, RZ, RZ, R8 ;  /* 0x000000ffff047224 */ /* 0x000fc800078e0008 */
[----:B------:R-:W-:-:S05]  /*0e60*/  FADD.FTZ R4, R5, R4 ;  /* 0x0000000405047221 */ /* 0x000fca0000010000 */
[----:B------:R-:W-:-:S07]  /*0e70*/  MOV R9, R4 ;  /* 0x0000000400097202 */ /* 0x000fce0000000f00 */
[----:B------:R-:W-:Y:S05]  /*0e80*/  WARPSYNC.COLLECTIVE R10, `(.L_x_655) ;  /* 0x000000000a087348 */ /* 0x000fea0003c00000 */
[----:B------:R0:W1:Y:S02]  /*0e90*/  SHFL.DOWN P0, R8, R9, R12, R13 ;  /* 0x0800000c09087389 */ /* 0x000064000000000d */
[----:B01----:R-:W-:Y:S01]  /*0ea0*/  ENDCOLLECTIVE ;  /* 0x000000000000791b */ /* 0x003fe20003800000 */
.L_x_655:
[----:B------:R-:W-:Y:S01]  /*0eb0*/  HFMA2.MMA R12, -RZ, RZ, 0, 5.9604644775390625e-08 ;  /* 0x00000001ff0c7435 */ /* 0x000fe200000001ff */
[----:B------:R-:W-:-:S05]  /*0ec0*/  MOV R11, R8 ;  /* 0x00000008000b7202 */ /* 0x000fca0000000f00 */
[----:B------:R-:W-:-:S04]  /*0ed0*/  FADD.FTZ R11, R4, R11 ;  /* 0x0000000b040b7221 */ /* 0x000fc80000010000 */
[----:B------:R-:W-:-:S07]  /*0ee0*/  IMAD.MOV.U32 R9, RZ, RZ, R11 ;  /* 0x000000ffff097224 */ /* 0x000fce00078e000b */
[----:B------:R-:W-:Y:S05]  /*0ef0*/  WARPSYNC.COLLECTIVE R10, `(.L_x_656) ;  /* 0x000000000a087348 */ /* 0x000fea0003c00000 */
[----:B------:R0:W1:Y:S02]  /*0f00*/  SHFL.DOWN P0, R8, R9, R12, R13 ;  /* 0x0800000c09087389 */ /* 0x000064000000000d */
[----:B01----:R-:W-:Y:S01]  /*0f10*/  ENDCOLLECTIVE ;  /* 0x000000000000791b */ /* 0x003fe20003800000 */
.L_x_656:
[----:B------:R-:W-:Y:S05]  /*0f20*/  BRA `(.L_x_657) ;  /* 0xfffffffc00547947 */ /* 0x000fea000383ffff */
        .weak           $__internal_40_$__cuda_sm20_div_s64
        .type           $__internal_40_$__cuda_sm20_div_s64,@function
        .size           $__internal_40_$__cuda_sm20_div_s64,(.L_x_912 - $__internal_40_$__cuda_sm20_div_s64)
$__internal_40_$__cuda_sm20_div_s64:
        /* <DEDUP_REMOVED lines=19> */
[----:B------:R-:W-:-:S04]  /*1060*/  IMAD.HI.U32 R14, P1, R13, R17, R14 ;  /* 0x000000110d0e7227 */ /* 0x000fc8000782000e */
[----:B------:R-:W-:Y:S01]  /*1070*/  IMAD.HI.U32 R17, R13, R19, RZ ;  /* 0x000000130d117227 */ /* 0x000fe200078e00ff */
[----:B------:R-:W-:-:S03]  /*1080*/  IADD3 R15, P2, R21, R14, RZ ;  /* 0x0000000e150f7210 */ /* 0x000fc60007f5e0ff */
[----:B------:R-:W-:Y:S02]  /*1090*/  IMAD.X R17, R17, 0x1, R13, P0 ;  /* 0x0000000111117824 */ /* 0x000fe400000e060d */
[----:B------:R-:W-:-:S03]  /*10a0*/  IMAD.WIDE.U32 R12, R15, R6, RZ ;  /* 0x000000060f0c7225 */ /* 0x000fc600078e00ff */
[----:B------:R-:W-:Y:S01]  /*10b0*/  IADD3.X R17, RZ, RZ, R17, P2, P1 ;  /* 0x000000ffff117210 */ /* 0x000fe200017e2411 */
        /* <DEDUP_REMOVED lines=58> */
[----:B------:R-:W-:Y:S06]  /*1460*/  RET.REL.NODEC R10 `(_ZN2at6native55_GLOBAL__N__6c1c77d0_17_DistanceKernel_cu_7dd49032_293822cdist_kernel_cuda_implIfNS1_5distsIfE4zeroEEEvPT_PKS6_S9_S6_lllll) ;  /* 0xffffffe80ae47950 */ /* 0x000fec0003c3ffff */
.L_x_658:
        /* <DEDUP_REMOVED lines=9> */
.L_x_912:


//--------------------- .text._ZN2at6native55_GLOBAL__N__6c1c77d0_17_DistanceKernel_cu_7dd49032_293822cdist_kernel_cuda_implIfNS1_5distsIfE1pEEEvPT_PKS6_S9_S6_lllll --------------------------
	.section	.text._ZN2at6native55_GLOBAL__N__6c1c77d0_17_DistanceKernel_cu_7dd49032_293822cdist_kernel_cuda_implIfNS1_5distsIfE1pEEEvPT_PKS6_S9_S6_lllll,"ax",@progbits
	.align	128
.text._ZN2at6native55_GLOBAL__N__6c1c77d0_17_DistanceKernel_cu_7dd49032_293822cdist_kernel_cuda_implIfNS1_5distsIfE1pEEEvPT_PKS6_S9_S6_lllll:
        .type           _ZN2at6native55_GLOBAL__N__6c1c77d0_17_DistanceKernel_cu_7dd49032_293822cdist_kernel_cuda_implIfNS1_5distsIfE1pEEEvPT_PKS6_S9_S6_lllll,@function
        .size           _ZN2at6native55_GLOBAL__N__6c1c77d0_17_DistanceKernel_cu_7dd49032_293822cdist_kernel_cuda_implIfNS1_5distsIfE1pEEEvPT_PKS6_S9_S6_lllll,(.L_x_914 - _ZN2at6native55_GLOBAL__N__6c1c77d0_17_DistanceKernel_cu_7dd49032_293822cdist_kernel_cuda_implIfNS1_5distsIfE1pEEEvPT_PKS6_S9_S6_lllll)
        .other          _ZN2at6native55_GLOBAL__N__6c1c77d0_17_DistanceKernel_cu_7dd49032_293822cdist_kernel_cuda_implIfNS1_5distsIfE1pEEEvPT_PKS6_S9_S6_lllll,@"STO_CUDA_ENTRY STV_DEFAULT"
_ZN2at6native55_GLOBAL__N__6c1c77d0_17_DistanceKernel_cu_7dd49032_293822cdist_kernel_cuda_implIfNS1_5distsIfE1pEEEvPT_PKS6_S9_S6_lllll:
        /* <DEDUP_REMOVED lines=10> */
[----:B01----:R-:W-:Y:S05]  /*00a0*/  CALL.REL.NOINC `($__internal_41_$__cuda_sm20_div_s64) ;  /* 0x0000000c00b87944 */ /* 0x003fea0003c00000 */
        /* <DEDUP_REMOVED lines=12> */
.L_x_659:
        /* <DEDUP_REMOVED lines=23> */
.L_x_660:
[----:B------:R-:W-:Y:S02]  /*02e0*/  ULDC UR4, c[0x0][0x234] ;  /* 0x00008d0000047ab9 */ /* 0x000fe40000000800 */
[----:B------:R-:W-:-:S04]  /*02f0*/  LOP3.LUT R0, R7, UR4, RZ, 0xfc, !PT ;  /* 0x0000000407007c12 */ /* 0x000fc8000f8efcff */
[----:B------:R-:W-:-:S13]  /*0300*/  ISETP.NE.U32.AND P0, PT, R0, RZ, PT ;  /* 0x000000ff0000720c */ /* 0x000fda0003f05070 */
[----:B------:R-:W-:Y:S05]  /*0310*/  @!P0 BRA `(.L_x_661) ;  /* 0x0000000000348947 */ /* 0x000fea0003800000 */
[----:B------:R-:W0:Y:S01]  /*0320*/  LDC R9, c[0x0][0x230] ;  /* 0x00008c00ff097b82 */ /* 0x000e220000000800 */
[----:B------:R-:W-:-:S07]  /*0330*/  MOV R0, 0x360 ;  /* 0x0000036000007802 */ /* 0x000fce0000000f00 */
[----:B------:R-:W1:Y:S02]  /*0340*/  LDC R8, c[0x0][0x234] ;  /* 0x00008d00ff087b82 */ /* 0x000e640000000800 */
[----:B01----:R-:W-:Y:S05]  /*0350*/  CALL.REL.NOINC `($__internal_41_$__cuda_sm20_div_s64) ;  /* 0x0000000c000c7944 */ /* 0x003fea0003c00000 */
        /* <DEDUP_REMOVED lines=9> */
.L_x_661:
        /* <DEDUP_REMOVED lines=16> */
[----:B------:R-:W-:Y:S01]  /*04f0*/  @P0 IADD3 R5, R5, -R8, RZ ;  /* 0x8000000805050210 */ /* 0x000fe20007ffe0ff */
[----:B------:R-:W-:-:S03]  /*0500*/  @P0 VIADD R10, R10, 0x1 ;  /* 0x000000010a0a0836 */ /* 0x000fc60000000000 */
[----:B------:R-:W-:-:S13]  /*0510*/  ISETP.GE.U32.AND P1, PT, R5, R8, PT ;  /* 0x000000080500720c */ /* 0x000fda0003f26070 */
[----:B------:R-:W-:Y:S02]  /*0520*/  @P1 IADD3 R10, R10, 0x1, RZ ;  /* 0x000000010a0a1810 */ /* 0x000fe40007ffe0ff */
[----:B------:R-:W-:-:S05]  /*0530*/  @!P2 LOP3.LUT R10, RZ, R8, RZ, 0x33, !PT ;  /* 0x00000008ff0aa212 */ /* 0x000fca00078e33ff */
[----:B------:R-:W-:-:S04]  /*0540*/  IMAD.MOV R5, RZ, RZ, -R10 ;  /* 0x000000ffff057224 */ /* 0x000fc800078e0a0a */
[----:B------:R-:W-:-:S07]  /*0550*/  IMAD R8, R8, R5, R6 ;  /* 0x0000000508087224 */ /* 0x000fce00078e0206 */
.L_x_662:
[----:B------:R-:W0:Y:S01]  /*0560*/  S2R R4, SR_TID.X ;  /* 0x0000000000047919 */ /* 0x000e220000002100 */
[----:B------:R-:W-:Y:S01]  /*0570*/  ULDC.64 UR4, c[0x0][0x248] ;  /* 0x0000920000047ab9 */ /* 0x000fe20000000a00 */
[----:B------:R-:W-:Y:S01]  /*0580*/  ULDC.64 UR8, c[0x0][0x250] ;  /* 0x0000940000087ab9 */ /* 0x000fe20000000a00 */
[C---:B------:R-:W-:Y:S01]  /*0590*/  IMAD R5, R3.reuse, UR4, RZ ;  /* 0x0000000403057c24 */ /* 0x040fe2000f8e02ff */
[----:B------:R-:W1:Y:S01]  /*05a0*/  LDC.64 R6, c[0x0][0x218] ;  /* 0x00008600ff067b82 */ /* 0x000e620000000a00 */
[C---:B------:R-:W-:Y:S01]  /*05b0*/  IMAD.WIDE.U32 R12, R2.reuse, UR4, RZ ;  /* 0x00000004020c7c25 */ /* 0x040fe2000f8e00ff */
[----:B------:R-:W-:Y:S01]  /*05c0*/  ULDC UR7, c[0x0][0x228] ;  /* 0x00008a0000077ab9 */ /* 0x000fe20000000800 */
[----:B------:R-:W-:Y:S02]  /*05d0*/  BSSY B0, `(.L_x_663) ;  /* 0x0000039000007945 */ /* 0x000fe40003800000 */
[----:B------:R-:W-:Y:S01]  /*05e0*/  IMAD R5, R2, UR5, R5 ;  /* 0x0000000502057c24 */ /* 0x000fe2000f8e0205 */
[----:B------:R-:W-:Y:S01]  /*05f0*/  ULDC.64 UR4, c[0x0][0x238] ;  /* 0x00008e0000047ab9 */ /* 0x000fe20000000a00 */
[----:B------:R-:W-:-:S03]  /*0600*/  IMAD R9, R3, UR8, RZ ;  /* 0x0000000803097c24 */ /* 0x000fc6000f8e02ff */
[----:B------:R-:W-:Y:S01]  /*0610*/  IADD3 R13, R13, R5, RZ ;  /* 0x000000050d0d7210 */ /* 0x000fe20007ffe0ff */
[----:B------:R-:W-:Y:S02]  /*0620*/  IMAD R5, R11, UR4, RZ ;  /* 0x000000040b057c24 */ /* 0x000fe4000f8e02ff */
[----:B------:R-:W-:Y:S02]  /*0630*/  IMAD R9, R2, UR9, R9 ;  /* 0x0000000902097c24 */ /* 0x000fe4000f8e0209 */
[C---:B------:R-:W-:Y:S02]  /*0640*/  IMAD R3, R10.reuse, UR5, R5 ;  /* 0x000000050a037c24 */ /* 0x040fe4000f8e0205 */
[----:B------:R-:W-:-:S04]  /*0650*/  IMAD.WIDE.U32 R12, R10, UR4, R12 ;  /* 0x000000040a0c7c25 */ /* 0x000fc8000f8e000c */
[----:B------:R-:W-:Y:S01]  /*0660*/  IMAD.MOV.U32 R5, RZ, RZ, RZ ;  /* 0x000000ffff057224 */ /* 0x000fe200078e00ff */
[----:B------:R-:W-:Y:S02]  /*0670*/  IADD3 R18, R13, R3, RZ ;  /* 0x000000030d127210 */ /* 0x000fe40007ffe0ff */
[----:B------:R-:W-:Y:S02]  /*0680*/  IADD3 R3, P0, R12, UR4, RZ ;  /* 0x000000040c037c10 */ /* 0x000fe4000ff1e0ff */
[----:B0-----:R-:W-:Y:S01]  /*0690*/  IADD3 R12, P1, R4, R12, RZ ;  /* 0x0000000c040c7210 */ /* 0x001fe20007f3e0ff */
[----:B------:R-:W-:Y:S01]  /*06a0*/  IMAD.WIDE.U32 R10, R2, UR8, R4 ;  /* 0x00000008020a7c25 */ /* 0x000fe2000f8e0004 */
[----:B------:R-:W-:Y:S01]  /*06b0*/  IADD3.X R2, R18, UR5, RZ, P0, !PT ;  /* 0x0000000512027c10 */ /* 0x000fe200087fe4ff */
[----:B------:R-:W-:Y:S01]  /*06c0*/  ULDC.64 UR8, c[0x0][0x208] ;  /* 0x0000820000087ab9 */ /* 0x000fe20000000a00 */
[----:B------:R-:W-:Y:S01]  /*06d0*/  IADD3.X R18, RZ, R18, RZ, P1, !PT ;  /* 0x00000012ff127210 */ /* 0x000fe20000ffe4ff */
[----:B------:R-:W-:Y:S01]  /*06e0*/  IMAD.IADD R11, R11, 0x1, R9 ;  /* 0x000000010b0b7824 */ /* 0x000fe200078e0209 */
[----:B------:R-:W-:Y:S01]  /*06f0*/  ISETP.GE.U32.AND P0, PT, R12, R3, PT ;  /* 0x000000030c00720c */ /* 0x000fe20003f06070 */
[----:B------:R-:W-:Y:S01]  /*0700*/  IMAD R9, R0, UR4, RZ ;  /* 0x0000000400097c24 */ /* 0x000fe2000f8e02ff */
[----:B-1----:R-:W-:-:S02]  /*0710*/  LEA R0, P1, R3, R6, 0x2 ;  /* 0x0000000603007211 */ /* 0x002fc400078210ff */
[----:B------:R-:W-:Y:S01]  /*0720*/  ISETP.GE.AND.EX P0, PT, R18, R2, PT, P0 ;  /* 0x000000021200720c */ /* 0x000fe20003f06300 */
[----:B------:R-:W-:Y:S01]  /*0730*/  IMAD R13, R8, UR5, R9 ;  /* 0x00000005080d7c24 */ /* 0x000fe2000f8e0209 */
[----:B------:R-:W-:Y:S01]  /*0740*/  LEA R17, P2, R12, R6, 0x2 ;  /* 0x000000060c117211 */ /* 0x000fe200078410ff */
[----:B------:R-:W-:Y:S01]  /*0750*/  IMAD.WIDE.U32 R8, R8, UR4, R10 ;  /* 0x0000000408087c25 */ /* 0x000fe2000f8e000a */
[-C--:B------:R-:W-:Y:S02]  /*0760*/  LEA.HI.X R2, R3, R7.reuse, R2, 0x2, P1 ;  /* 0x0000000703027211 */ /* 0x080fe400008f1402 */
[----:B------:R-:W-:Y:S01]  /*0770*/  LEA.HI.X R18, R12, R7, R18, 0x2, P2 ;  /* 0x000000070c127211 */ /* 0x000fe200010f1412 */
[----:B------:R-:W-:-:S06]  /*0780*/  IMAD.MOV.U32 R3, RZ, RZ, RZ ;  /* 0x000000ffff037224 */ /* 0x000fcc00078e00ff */
[----:B------:R-:W-:Y:S05]  /*0790*/  @P0 BRA `(.L_x_664) ;  /* 0x0000000000700947 */ /* 0x000fea0003800000 */
[----:B------:R-:W0:Y:S01]  /*07a0*/  LDC R6, c[0x0][RZ] ;  /* 0x00000000ff067b82 */ /* 0x000e220000000800 */
[----:B------:R-:W-:Y:S01]  /*07b0*/  ULDC.64 UR4, c[0x0][0x220] ;  /* 0x0000880000047ab9 */ /* 0x000fe20000000a00 */
[----:B------:R-:W-:Y:S02]  /*07c0*/  IADD3 R3, R9, R13, RZ ;  /* 0x0000000d09037210 */ /* 0x000fe40007ffe0ff */
[----:B------:R-:W-:-:S04]  /*07d0*/  LEA R13, P0, R8, UR4, 0x2 ;  /* 0x00000004080d7c11 */ /* 0x000fc8000f8010ff */
[----:B------:R-:W-:Y:S01]  /*07e0*/  LEA.HI.X R14, R8, UR5, R3, 0x2, P0 ;  /* 0x00000005080e7c11 */ /* 0x000fe200080f1403 */
[----:B------:R-:W-:Y:S01]  /*07f0*/  IMAD.MOV.U32 R3, RZ, RZ, RZ ;  /* 0x000000ffff037224 */ /* 0x000fe200078e00ff */
[----:B0-----:R-:W-:Y:S02]  /*0800*/  SHF.R.S32.HI R7, RZ, 0x1f, R6 ;  /* 0x0000001fff077819 */ /* 0x001fe40000011406 */
[C---:B------:R-:W-:Y:S02]  /*0810*/  SHF.L.U32 R16, R6.reuse, 0x2, RZ ;  /* 0x0000000206107819 */ /* 0x040fe400000006ff */
[----:B------:R-:W-:-:S07]  /*0820*/  SHF.L.U64.HI R15, R6, 0x2, R7 ;  /* 0x00000002060f7819 */ /* 0x000fce0000010207 */
.L_x_665:
        /* <DEDUP_REMOVED lines=13> */
[----:B------:R-:W-:-:S06]  /*0900*/  FADD.FTZ R10, |R10|, -RZ ;  /* 0x800000ff0a0a7221 */ /* 0x000fcc0000010200 */
[----:B------:R-:W0:Y:S02]  /*0910*/  MUFU.LG2 R10, R10 ;  /* 0x0000000a000a7308 */ /* 0x000e240000000c00 */
[----:B0-----:R-:W-:-:S06]  /*0920*/  FMUL.FTZ R11, R10, UR7 ;  /* 0x000000070a0b7c20 */ /* 0x001fcc0008410000 */
[----:B------:R-:W0:Y:S02]  /*0930*/  MUFU.EX2 R12, R11 ;  /* 0x0000000b000c7308 */ /* 0x000e240000000800 */
[----:B0-----:R-:W-:Y:S01]  /*0940*/  FADD.FTZ R3, R12, R3 ;  /* 0x000000030c037221 */ /* 0x001fe20000010000 */
[----:B------:R-:W-:Y:S06]  /*0950*/  @!P0 BRA `(.L_x_665) ;  /* 0xfffffffc00b48947 */ /* 0x000fec000383ffff */
.L_x_664:
[----:B------:R-:W-:Y:S05]  /*0960*/  BSYNC B0 ;  /* 0x0000000000007941 */ /* 0x000fea0003800000 */
.L_x_663:
        /* <DEDUP_REMOVED lines=25> */
[----:B------:R-:W-:Y:S01]  /*0b00*/  VIADD R2, R4, 0x1f ;  /* 0x0000001f04027836 */ /* 0x000fe20000000000 */
[----:B0-----:R-:W-:-:S03]  /*0b10*/  @!P0 LEA R6, R7, R6, 0x18 ;  /* 0x0000000607068211 */ /* 0x001fc600078ec0ff */
[----:B------:R-:W0:Y:S01]  /*0b20*/  SHFL.DOWN PT, R0, R3, 0x1, 0x1f ;  /* 0x08201f0003007f89 */ /* 0x000e2200000e0000 */
[----:B------:R-:W-:Y:S01]  /*0b30*/  @!P0 LEA R6, R9, R6, 0x2 ;  /* 0x0000000609068211 */ /* 0x000fe200078e10ff */
[----:B0-----:R-:W-:Y:S01]  /*0b40*/  FADD.FTZ R7, R3, R0 ;  /* 0x0000000003077221 */ /* 0x001fe20000010000 */
[----:B------:R-:W-:-:S04]  /*0b50*/  HFMA2.MMA R0, -RZ, RZ, 0, 0 ;  /* 0x00000000ff007435 */ /* 0x000fc800000001ff */
        /* <DEDUP_REMOVED lines=16> */
.L_x_674:
[----:B-1----:R-:W-:-:S07]  /*0c60*/  FADD.FTZ R0, R6, R9 ;  /* 0x0000000906007221 */ /* 0x002fce0000010000 */
.L_x_667:
[----:B------:R-:W-:Y:S05]  /*0c70*/  BSYNC B0 ;  /* 0x0000000000007941 */ /* 0x000fea0003800000 */
.L_x_666:
[----:B------:R-:W-:-:S13]  /*0c80*/  ISETP.NE.AND P0, PT, R4, RZ, PT ;  /* 0x000000ff0400720c */ /* 0x000fda0003f05270 */
[----:B------:R-:W-:Y:S05]  /*0c90*/  @P0 EXIT ;  /* 0x000000000000094d */ /* 0x000fea0003800000 */
[----:B------:R-:W-:Y:S01]  /*0ca0*/  ULDC UR4, c[0x0][0x228] ;  /* 0x00008a0000047ab9 */ /* 0x000fe20000000800 */
[----:B-1----:R-:W-:Y:S08]  /*0cb0*/  MUFU.LG2 R3, R0 ;  /* 0x0000000000037308 */ /* 0x002ff00000000c00 */
[----:B------:R-:W1:Y:S01]  /*0cc0*/  MUFU.RCP R2, UR4 ;  /* 0x0000000400027d08 */ /* 0x000e620008001000 */
[----:B------:R-:W-:-:S02]  /*0cd0*/  ULDC.64 UR4, c[0x0][0x210] ;  /* 0x0000840000047ab9 */ /* 0x000fc40000000a00 */
[----:B------:R-:W-:-:S04]  /*0ce0*/  ULEA UR4, UP0, UR6, UR4, 0x2 ;  /* 0x0000000406047291 */ /* 0x000fc8000f80103f */
[----:B------:R-:W-:Y:S01]  /*0cf0*/  ULEA.HI.X UR5, UR6, UR5, URZ, 0x2, UP0 ;  /* 0x0000000506057291 */ /* 0x000fe200080f143f */
[----:B-1----:R-:W-:Y:S01]  /*0d00*/  FMUL.FTZ R4, R2, R3 ;  /* 0x0000000302047220 */ /* 0x002fe20000410000 */
[----:B------:R-:W-:-:S04]  /*0d10*/  MOV R2, UR4 ;  /* 0x0000000400027c02 */ /* 0x000fc80008000f00 */
[----:B------:R-:W-:Y:S01]  /*0d20*/  IMAD.U32 R3, RZ, RZ, UR5 ;  /* 0x00000005ff037e24 */ /* 0x000fe2000f8e00ff */
[----:B------:R-:W1:Y:S04]  /*0d30*/  MUFU.EX2 R5, R4 ;  /* 0x0000000400057308 */ /* 0x000e680000000800 */
[----:B-1----:R-:W-:Y:S01]  /*0d40*/  STG.E desc[UR8][R2.64], R5 ;  /* 0x0000000502007986 */ /* 0x002fe2000c101908 */
[----:B------:R-:W-:Y:S05]  /*0d50*/  EXIT ;  /* 0x000000000000794d */ /* 0x000fea0003800000 */
.L_x_668:
[----:B------:R-:W-:Y:S01]  /*0d60*/  MOV R11, 0x10 ;  /* 0x00000010000b7802 */ /* 0x000fe20000000f00 */
[----:B------:R-:W-:Y:S01]  /*0d70*/  IMAD.MOV.U32 R13, RZ, RZ, 0x1f ;  /* 0x0000001fff0d7424 */ /* 0x000fe200078e00ff */
[----:B------:R-:W-:-:S07]  /*0d80*/  MOV R8, 0xffffffff ;  /* 0xffffffff00087802 */ /* 0x000fce0000000f00 */
[----:B-1----:R-:W-:Y:S05]  /*0d90*/  WARPSYNC.COLLECTIVE R8, `(.L_x_669) ;  /* 0x0000000008087348 */ /* 0x002fea0003c00000 */
[----:B-1----:R0:W1:Y:S02]  /*0da0*/  SHFL.DOWN P0, R9, R0, R11, R13 ;  /* 0x0800000b00097389 */ /* 0x002064000000000d */
[----:B01----:R-:W-:Y:S01]  /*0db0*/  ENDCOLLECTIVE ;  /* 0x000000000000791b */ /* 0x003fe20003800000 */
.L_x_669:
[----:B------:R-:W-:Y:S02]  /*0dc0*/  IMAD.MOV.U32 R11, RZ, RZ, 0x8 ;  /* 0x00000008ff0b7424 */ /* 0x000fe400078e00ff */
[----:B------:R-:W-:-:S04]  /*0dd0*/  IMAD.MOV.U32 R3, RZ, RZ, R9 ;  /* 0x000000ffff037224 */ /* 0x000fc800078e0009 */
[----:B------:R-:W-:-:S05]  /*0de0*/  FADD.FTZ R3, R0, R3 ;  /* 0x0000000300037221 */ /* 0x000fca0000010000 */
[----:B------:R-:W-:-:S07]  /*0df0*/  MOV R0, R3 ;  /* 0x0000000300007202 */ /* 0x000fce0000000f00 */
[----:B------:R-:W-:Y:S05]  /*0e00*/  WARPSYNC.COLLECTIVE R8, `(.L_x_670) ;  /* 0x0000000008087348 */ /* 0x000fea0003c00000 */
[----:B------:R0:W1:Y:S02]  /*0e10*/  SHFL.DOWN P0, R9, R0, R11, R13 ;  /* 0x0800000b00097389 */ /* 0x000064000000000d */
[----:B01----:R-:W-:Y:S01]  /*0e20*/  ENDCOLLECTIVE ;  /* 0x000000000000791b */ /* 0x003fe20003800000 */
.L_x_670:
[----:B------:R-:W-:Y:S01]  /*0e30*/  HFMA2.MMA R11, -RZ, RZ, 0, 2.384185791015625e-07 ;  /* 0x00000004ff0b7435 */ /* 0x000fe200000001ff */
[----:B------:R-:W-:-:S05]  /*0e40*/  MOV R2, R9 ;  /* 0x0000000900027202 */ /* 0x000fca0000000f00 */
[----:B------:R-:W-:-:S04]  /*0e50*/  FADD.FTZ R2, R3, R2 ;  /* 0x0000000203027221 */ /* 0x000fc80000010000 */
[----:B------:R-:W-:-:S07]  /*0e60*/  IMAD.MOV.U32 R0, RZ, RZ, R2 ;  /* 0x000000ffff007224 */ /* 0x000fce00078e0002 */
[----:B------:R-:W-:Y:S05]  /*0e70*/  WARPSYNC.COLLECTIVE R8, `(.L_x_671) ;  /* 0x0000000008087348 */ /* 0x000fea0003c00000 */
[----:B------:R0:W1:Y:S02]  /*0e80*/  SHFL.DOWN P0, R9, R0, R11, R13 ;  /* 0x0800000b00097389 */ /* 0x000064000000000d */
[----:B01----:R-:W-:Y:S01]  /*0e90*/  ENDCOLLECTIVE ;  /* 0x000000000000791b */ /* 0x003fe20003800000 */
.L_x_671:
[----:B------:R-:W-:Y:S02]  /*0ea0*/  IMAD.MOV.U32 R11, RZ, RZ, 0x2 ;  /* 0x00000002ff0b7424 */ /* 0x000fe400078e00ff */
[----:B------:R-:W-:-:S04]  /*0eb0*/  IMAD.MOV.U32 R7, RZ, RZ, R9 ;  /* 0x000000ffff077224 */ /* 0x000fc800078e0009 */
[----:B------:R-:W-:-:S05]  /*0ec0*/  FADD.FTZ R7, R2, R7 ;  /* 0x0000000702077221 */ /* 0x000fca0000010000 */
[----:B------:R-:W-:-:S07]  /*0ed0*/  MOV R0, R7 ;  /* 0x0000000700007202 */ /* 0x000fce0000000f00 */
[----:B------:R-:W-:Y:S05]  /*0ee0*/  WARPSYNC.COLLECTIVE R8, `(.L_x_672) ;  /* 0x0000000008087348 */ /* 0x000fea0003c00000 */
[----:B------:R0:W1:Y:S02]  /*0ef0*/  SHFL.DOWN P0, R9, R0, R11, R13 ;  /* 0x0800000b00097389 */ /* 0x000064000000000d */
[----:B01----:R-:W-:Y:S01]  /*0f00*/  ENDCOLLECTIVE ;  /* 0x000000000000791b */ /* 0x003fe20003800000 */
.L_x_672:
[----:B------:R-:W-:Y:S01]  /*0f10*/  HFMA2.MMA R11, -RZ, RZ, 0, 5.9604644775390625e-08 ;  /* 0x00000001ff0b7435 */ /* 0x000fe200000001ff */
[----:B------:R-:W-:-:S05]  /*0f20*/  MOV R6, R9 ;  /* 0x0000000900067202 */ /* 0x000fca0000000f00 */
[----:B------:R-:W-:-:S04]  /*0f30*/  FADD.FTZ R6, R7, R6 ;  /* 0x0000000607067221 */ /* 0x000fc80000010000 */
[----:B------:R-:W-:-:S07]  /*0f40*/  IMAD.MOV.U32 R0, RZ, RZ, R6 ;  /* 0x000000ffff007224 */ /* 0x000fce00078e0006 */
[----:B------:R-:W-:Y:S05]  /*0f50*/  WARPSYNC.COLLECTIVE R8, `(.L_x_673) ;  /* 0x0000000008087348 */ /* 0x000fea0003c00000 */
[----:B------:R0:W1:Y:S02]  /*0f60*/  SHFL.DOWN P0, R9, R0, R11, R13 ;  /* 0x0800000b00097389 */ /* 0x000064000000000d */
[----:B01----:R-:W-:Y:S01]  /*0f70*/  ENDCOLLECTIVE ;  /* 0x000000000000791b */ /* 0x003fe20003800000 */
.L_x_673:
[----:B------:R-:W-:Y:S05]  /*0f80*/  BRA `(.L_x_674) ;  /* 0xfffffffc00347947 */ /* 0x000fea000383ffff */
        .weak           $__internal_41_$__cuda_sm20_div_s64
        .type           $__internal_41_$__cuda_sm20_div_s64,@function
        .size           $__internal_41_$__cuda_sm20_div_s64,(.L_x_914 - $__internal_41_$__cuda_sm20_div_s64)
$__internal_41_$__cuda_sm20_div_s64:
        /* <DEDUP_REMOVED lines=83> */
[----:B------:R-:W-:Y:S06]  /*14c0*/  RET.REL.NODEC R8 `(_ZN2at6native55_GLOBAL__N__6c1c77d0_17_DistanceKernel_cu_7dd49032_293822cdist_kernel_cuda_implIfNS1_5distsIfE1pEEEvPT_PKS6_S9_S6_lllll) ;  /* 0xffffffe808cc7950 */ /* 0x000fec0003c3ffff */
.L_x_675:
        /* <DEDUP_REMOVED lines=11> */
.L_x_914:


//--------------------- .text._ZN2at6native55_GLOBAL__N__6c1c77d0_17_DistanceKernel_cu_7dd49032_293822cdist_kernel_cuda_implIdNS1_5distsIdE3infEEEvPT_PKS6_S9_S6_lllll --------------------------
	.section	.text._ZN2at6native55_GLOBAL__N__6c1c77d0_17_DistanceKernel_cu_7dd49032_293822cdist_kernel_cuda_implIdNS1_5distsIdE3infEEEvPT_PKS6_S9_S6_lllll,"ax",@progbits
	.align	128
.text._ZN2at6native55_GLOBAL__N__6c1c77d0_17_DistanceKernel_cu_7dd49032_293822cdist_kernel_cuda_implIdNS1_5distsIdE3infEEEvPT_PKS6_S9_S6_lllll:
        .type           _ZN2at6native55_GLOBAL__N__6c1c77d0_17_DistanceKernel_cu_7dd49032_293822cdist_kernel_cuda_implIdNS1_5distsIdE3infEEEvPT_PKS6_S9_S6_lllll,@function
        .size           _ZN2at6native55_GLOBAL__N__6c1c77d0_17_DistanceKernel_cu_7dd49032_293822cdist_kernel_cuda_implIdNS1_5distsIdE3infEEEvPT_PKS6_S9_S6_lllll,(.L_x_916 - _ZN2at6native55_GLOBAL__N__6c1c77d0_17_DistanceKernel_cu_7dd49032_293822cdist_kernel_cuda_implIdNS1_5distsIdE3infEEEvPT_PKS6_S9_S6_lllll)
        .other          _ZN2at6native55_GLOBAL__N__6c1c77d0_17_DistanceKernel_cu_7dd49032_293822cdist_kernel_cuda_implIdNS1_5distsIdE3infEEEvPT_PKS6_S9_S6_lllll,@"STO_CUDA_ENTRY STV_DEFAULT"
_ZN2at6native55_GLOBAL__N__6c1c77d0_17_DistanceKernel_cu_7dd49032_293822cdist_kernel_cuda_implIdNS1_5distsIdE3infEEEvPT_PKS6_S9_S6_lllll:
        /* <DEDUP_REMOVED lines=10> */
[----:B01----:R-:W-:Y:S05]  /*00a0*/  CALL.REL.NOINC `($__internal_42_$__cuda_sm20_div_s64) ;  /* 0x0000001000a87944 */ /* 0x003fea0003c00000 */
[----:B------:R-:W0:Y:S01]  /*00b0*/  LDC.64 R8, c[0x0][0x240] ;  /* 0x00009000ff087b82 */ /* 0x000e220000000a00 */
[----:B------:R-:W-:Y:S01]  /*00c0*/  IADD3 R3, P0, RZ, -R4, RZ ;  /* 0x80000004ff037210 */ /* 0x000fe20007f1e0ff */
[----:B------:R-:W-:Y:S02]  /*00d0*/  IMAD.U32 R6, RZ, RZ, UR4 ;  /* 0x00000004ff067e24 */ /* 0x000fe4000f8e00ff */
[----:B------:R-:W-:Y:S02]  /*00e0*/  IMAD.MOV.U32 R2, RZ, RZ, R4 ;  /* 0x000000ffff027224 */ /* 0x000fe400078e0004 */
[----:B------:R-:W-:-:S04]  /*00f0*/  IMAD.X R7, RZ, RZ, ~R5, P0 ;  /* 0x000000ffff077224 */ /* 0x000fc800000e0e05 */
[-C--:B0-----:R-:W-:Y:S02]  /*0100*/  IMAD R0, R7, R8.reuse, RZ ;  /* 0x0000000807007224 */ /* 0x081fe400078e02ff */
[----:B------:R-:W-:Y:S02]  /*0110*/  IMAD.MOV.U32 R7, RZ, RZ, RZ ;  /* 0x000000ffff077224 */ /* 0x000fe400078e00ff */
[----:B------:R-:W-:-:S04]  /*0120*/  IMAD.WIDE.U32 R6, R3, R8, R6 ;  /* 0x0000000803067225 */ /* 0x000fc800078e0006 */
[----:B------:R-:W-:-:S05]  /*0130*/  IMAD R3, R3, R9, R0 ;  /* 0x0000000903037224 */ /* 0x000fca00078e0200 */
[----:B------:R-:W-:Y:S01]  /*0140*/  IADD3 R7, R7, R3, RZ ;  /* 0x0000000307077210 */ /* 0x000fe20007ffe0ff */
[----:B------:R-:W-:Y:S01]  /*0150*/  IMAD.MOV.U32 R3, RZ, RZ, R5 ;  /* 0x000000ffff037224 */ /* 0x000fe200078e0005 */
[----:B------:R-:W-:Y:S06]  /*0160*/  BRA `(.L_x_677) ;  /* 0x00000000005c7947 */ /* 0x000fec0003800000 */
.L_x_676:
        /* <DEDUP_REMOVED lines=23> */
.L_x_677:
[----:B------:R-:W-:Y:S02]  /*02e0*/  ULDC UR4, c[0x0][0x234] ;  /* 0x00008d0000047ab9 */ /* 0x000fe40000000800 */
[----:B------:R-:W-:-:S04]  /*02f0*/  LOP3.LUT R0, R7, UR4, RZ, 0xfc, !PT ;  /* 0x0000000407007c12 */ /* 0x000fc8000f8efcff */
[----:B------:R-:W-:-:S13]  /*0300*/  ISETP.NE.U32.AND P0, PT, R0, RZ, PT ;  /* 0x000000ff0000720c */ /* 0x000fda0003f05070 */
[----:B------:R-:W-:Y:S05]  /*0310*/  @!P0 BRA `(.L_x_678) ;  /* 0x0000000000388947 */ /* 0x000fea0003800000 */
[----:B------:R-:W0:Y:S01]  /*0320*/  LDC R9, c[0x0][0x230] ;  /* 0x00008c00ff097b82 */ /* 0x000e220000000800 */
[----:B------:R-:W-:-:S07]  /*0330*/  MOV R0, 0x360 ;  /* 0x0000036000007802 */ /* 0x000fce0000000f00 */
[----:B------:R-:W1:Y:S02]  /*0340*/  LDC R8, c[0x0][0x234] ;  /* 0x00008d00ff087b82 */ /* 0x000e640000000800 */
[----:B01----:R-:W-:Y:S05]  /*0350*/  CALL.REL.NOINC `($__internal_42_$__cuda_sm20_div_s64) ;  /* 0x0000000c00fc7944 */ /* 0x003fea0003c00000 */
[----:B------:R-:W-:Y:S01]  /*0360*/  IADD3 R9, P0, RZ, -R4, RZ ;  /* 0x80000004ff097210 */ /* 0x000fe20007f1e0ff */
[----:B------:R-:W-:Y:S01]  /*0370*/  ULDC.64 UR4, c[0x0][0x230] ;  /* 0x00008c0000047ab9 */ /* 0x000fe20000000a00 */
[----:B------:R-:W-:-:S03]  /*0380*/  IMAD.MOV.U32 R8, RZ, RZ, R4 ;  /* 0x000000ffff087224 */ /* 0x000fc600078e0004 */
[----:B------:R-:W-:Y:S02]  /*0390*/  IMAD.X R0, RZ, RZ, ~R5, P0 ;  /* 0x000000ffff007224 */ /* 0x000fe400000e0e05 */
[----:B------:R-:W-:-:S04]  /*03a0*/  IMAD.WIDE.U32 R10, R9, UR4, R6 ;  /* 0x00000004090a7c25 */ /* 0x000fc8000f8e0006 */
[----:B------:R-:W-:-:S04]  /*03b0*/  IMAD R0, R0, UR4, RZ ;  /* 0x0000000400007c24 */ /* 0x000fc8000f8e02ff */
[----:B------:R-:W-:Y:S02]  /*03c0*/  IMAD R7, R9, UR5, R0 ;  /* 0x0000000509077c24 */ /* 0x000fe4000f8e0200 */
[----:B------:R-:W-:Y:S02]  /*03d0*/  IMAD.MOV.U32 R9, RZ, RZ, R5 ;  /* 0x000000ffff097224 */ /* 0x000fe400078e0005 */
[----:B------:R-:W-:Y:S01]  /*03e0*/  IMAD.IADD R0, R11, 0x1, R7 ;  /* 0x000000010b007824 */ /* 0x000fe200078e0207 */
[----:B------:R-:W-:Y:S06]  /*03f0*/  BRA `(.L_x_679) ;  /* 0x00000000005c7947 */ /* 0x000fec0003800000 */
.L_x_678:
[----:B------:R-:W0:Y:S01]  /*0400*/  LDC R10, c[0x0][0x230] ;  /* 0x00008c00ff0a7b82 */ /* 0x000e220000000800 */
[----:B------:R-:W-:Y:S01]  /*0410*/  IMAD.MOV.U32 R9, RZ, RZ, RZ ;  /* 0x000000ffff097224 */ /* 0x000fe200078e00ff */
        /* <DEDUP_REMOVED lines=21> */
.L_x_679:
[----:B------:R-:W0:Y:S01]  /*0570*/  S2R R4, SR_TID.X ;  /* 0x0000000000047919 */ /* 0x000e220000002100 */
[----:B------:R-:W-:Y:S01]  /*0580*/  ULDC.64 UR4, c[0x0][0x248] ;  /* 0x0000920000047ab9 */ /* 0x000fe20000000a00 */
[----:B------:R-:W-:Y:S01]  /*0590*/  ULDC.64 UR6, c[0x0][0x250] ;  /* 0x0000940000067ab9 */ /* 0x000fe20000000a00 */
[C---:B------:R-:W-:Y:S01]  /*05a0*/  IMAD R5, R3.reuse, UR4, RZ ;  /* 0x0000000403057c24 */ /* 0x040fe2000f8e02ff */
[----:B------:R-:W1:Y:S01]  /*05b0*/  LDC.64 R6, c[0x0][0x218] ;  /* 0x00008600ff067b82 */ /* 0x000e620000000a00 */
[C---:B------:R-:W-:Y:S01]  /*05c0*/  IMAD.WIDE.U32 R12, R2.reuse, UR4, RZ ;  /* 0x00000004020c7c25 */ /* 0x040fe2000f8e00ff */
[----:B------:R-:W-:Y:S01]  /*05d0*/  ULDC.64 UR8, c[0x0][0x208] ;  /* 0x0000820000087ab9 */ /* 0x000fe20000000a00 */
        /* <DEDUP_REMOVED lines=8> */
[----:B------:R-:W-:Y:S02]  /*0660*/  IMAD.MOV.U32 R5, RZ, RZ, RZ ;  /* 0x000000ffff057224 */ /* 0x000fe400078e00ff */
[----:B------:R-:W-:-:S03]  /*0670*/  IMAD.WIDE.U32 R12, R8, UR4, R12 ;  /* 0x00000004080c7c25 */ /* 0x000fc6000f8e000c */
[----:B------:R-:W-:Y:S01]  /*0680*/  IADD3 R14, P0, R12, UR4, RZ ;  /* 0x000000040c0e7c10 */ /* 0x000fe2000ff1e0ff */
[----:B0-----:R-:W-:-:S04]  /*0690*/  IMAD.WIDE.U32 R8, R2, UR6, R4 ;  /* 0x0000000602087c25 */ /* 0x001fc8000f8e0004 */
[----:B------:R-:W-:Y:S01]  /*06a0*/  IMAD.IADD R2, R13, 0x1, R11 ;  /* 0x000000010d027824 */ /* 0x000fe200078e020b */
[----:B------:R-:W-:Y:S01]  /*06b0*/  IADD3 R13, P1, R4, R12, RZ ;  /* 0x0000000c040d7210 */ /* 0x000fe20007f3e0ff */
[----:B------:R-:W-:Y:S02]  /*06c0*/  IMAD.IADD R9, R9, 0x1, R3 ;  /* 0x0000000109097824 */ /* 0x000fe400078e0203 */
[----:B------:R-:W-:Y:S01]  /*06d0*/  IMAD R11, R0, UR4, RZ ;  /* 0x00000004000b7c24 */ /* 0x000fe2000f8e02ff */
[----:B------:R-:W-:Y:S01]  /*06e0*/  IADD3.X R3, R2, UR5, RZ, P0, !PT ;  /* 0x0000000502037c10 */ /* 0x000fe200087fe4ff */
[----:B------:R-:W-:Y:S01]  /*06f0*/  IMAD.X R2, RZ, RZ, R2, P1 ;  /* 0x000000ffff027224 */ /* 0x000fe200008e0602 */
[----:B------:R-:W-:Y:S01]  /*0700*/  ISETP.GE.U32.AND P0, PT, R13, R14, PT ;  /* 0x0000000e0d00720c */ /* 0x000fe20003f06070 */
[----:B------:R-:W-:Y:S01]  /*0710*/  IMAD R15, R10, UR5, R11 ;  /* 0x000000050a0f7c24 */ /* 0x000fe2000f8e020b */
[----:B-1----:R-:W-:Y:S01]  /*0720*/  LEA R0, P1, R14, R6, 0x3 ;  /* 0x000000060e007211 */ /* 0x002fe200078218ff */
[----:B------:R-:W-:Y:S01]  /*0730*/  IMAD.WIDE.U32 R10, R10, UR4, R8 ;  /* 0x000000040a0a7c25 */ /* 0x000fe2000f8e0008 */
[----:B------:R-:W-:-:S02]  /*0740*/  ISETP.GE.AND.EX P0, PT, R2, R3, PT, P0 ;  /* 0x000000030200720c */ /* 0x000fc40003f06300 */
[C---:B------:R-:W-:Y:S02]  /*0750*/  LEA R12, P2, R13.reuse, R6, 0x3 ;  /* 0x000000060d0c7211 */ /* 0x040fe400078418ff */
[-C--:B------:R-:W-:Y:S02]  /*0760*/  LEA.HI.X R6, R14, R7.reuse, R3, 0x3, P1 ;  /* 0x000000070e067211 */ /* 0x080fe400008f1c03 */
[----:B------:R-:W-:Y:S02]  /*0770*/  LEA.HI.X R19, R13, R7, R2, 0x3, P2 ;  /* 0x000000070d137211 */ /* 0x000fe400010f1c02 */
[----:B------:R-:W-:-:S05]  /*0780*/  CS2R R2, SRZ ;  /* 0x0000000000027805 */ /* 0x000fca000001ff00 */
[----:B------:R-:W-:Y:S05]  /*0790*/  @P0 BRA `(.L_x_681) ;  /* 0x00000000006c0947 */ /* 0x000fea0003800000 */
[----:B------:R-:W0:Y:S01]  /*07a0*/  LDC R9, c[0x0][RZ] ;  /* 0x00000000ff097b82 */ /* 0x000e220000000800 */
[----:B------:R-:W-:Y:S01]  /*07b0*/  ULDC.64 UR4, c[0x0][0x220] ;  /* 0x0000880000047ab9 */ /* 0x000fe20000000a00 */
[----:B------:R-:W-:Y:S01]  /*07c0*/  IMAD.MOV.U32 R7, RZ, RZ, R12 ;  /* 0x000000ffff077224 */ /* 0x000fe200078e000c */
[----:B------:R-:W-:Y:S02]  /*07d0*/  IADD3 R15, R11, R15, RZ ;  /* 0x0000000f0b0f7210 */ /* 0x000fe40007ffe0ff */
[----:B------:R-:W-:Y:S02]  /*07e0*/  CS2R R2, SRZ ;  /* 0x0000000000027805 */ /* 0x000fe4000001ff00 */
[----:B------:R-:W-:-:S04]  /*07f0*/  LEA R8, P0, R10, UR4, 0x3 ;  /* 0x000000040a087c11 */ /* 0x000fc8000f8018ff */
[----:B------:R-:W-:Y:S02]  /*0800*/  LEA.HI.X R17, R10, UR5, R15, 0x3, P0 ;  /* 0x000000050a117c11 */ /* 0x000fe400080f1c0f */
[----:B0-----:R-:W-:Y:S01]  /*0810*/  SHF.R.S32.HI R12, RZ, 0x1f, R9 ;  /* 0x0000001fff0c7819 */ /* 0x001fe20000011409 */
[----:B------:R-:W-:-:S03]  /*0820*/  IMAD.SHL.U32 R16, R9, 0x8, RZ ;  /* 0x0000000809107824 */ /* 0x000fc600078e00ff */
[----:B------:R-:W-:-:S07]  /*0830*/  SHF.L.U64.HI R18, R9, 0x3, R12 ;  /* 0x0000000309127819 */ /* 0x000fce000001020c */
.L_x_682:
[----:B------:R-:W-:Y:S01]  /*0840*/  IMAD.MOV.U32 R12, RZ, RZ, R7 ;  /* 0x000000ffff0c7224 */ /* 0x000fe200078e0007 */
[----:B------:R-:W-:Y:S01]  /*0850*/  MOV R13, R19 ;  /* 0x00000013000d7202 */ /* 0x000fe20000000f00 */
[----:B------:R-:W-:-:S05]  /*0860*/  IMAD.MOV.U32 R9, RZ, RZ, R17 ;  /* 0x000000ffff097224 */ /* 0x000fca00078e0011 */
[----:B------:R0:W2:Y:S04]  /*0870*/  LDG.E.64 R10, desc[UR8][R8.64] ;  /* 0x00000008080a7981 */ /* 0x0000a8000c1e1b00 */
[----:B------:R-:W2:Y:S01]  /*0880*/  LDG.E.64 R12, desc[UR8][R12.64] ;  /* 0x000000080c0c7981 */ /* 0x000ea2000c1e1b00 */
[----:B------:R-:W-:-:S05]  /*0890*/  IADD3 R7, P0, R7, R16, RZ ;  /* 0x0000001007077210 */ /* 0x000fca0007f1e0ff */
[----:B------:R-:W-:Y:S01]  /*08a0*/  IMAD.X R19, R19, 0x1, R18, P0 ;  /* 0x0000000113137824 */ /* 0x000fe200000e0612 */
[----:B------:R-:W-:Y:S02]  /*08b0*/  ISETP.GE.U32.AND P0, PT, R7, R0, PT ;  /* 0x000000000700720c */ /* 0x000fe40003f06070 */
[----:B0-----:R-:W-:Y:S02]  /*08c0*/  IADD3 R8, P2, R8, R16, RZ ;  /* 0x0000001008087210 */ /* 0x001fe40007f5e0ff */
[----:B------:R-:W-:-:S03]  /*08d0*/  ISETP.GE.U32.AND.EX P0, PT, R19, R6, PT, P0 ;  /* 0x000000061300720c */ /* 0x000fc60003f06100 */
[----:B------:R-:W-:Y:S01]  /*08e0*/  IMAD.X R17, R17, 0x1, R18, P2 ;  /* 0x0000000111117824 */ /* 0x000fe200010e0612 */
[----:B--2---:R-:W-:-:S08]  /*08f0*/  DADD R10, -R10, R12 ;  /* 0x000000000a0a7229 */ /* 0x004fd0000000010c */
[--C-:B------:R-:W-:Y:S02]  /*0900*/  DADD R14, -RZ, |R10|.reuse ;  /* 0x00000000ff0e7229 */ /* 0x100fe4000000050a */
[----:B------:R-:W-:-:S08]  /*0910*/  DSETP.GEU.AND P1, PT, R2, |R10|, PT ;  /* 0x4000000a0200722a */ /* 0x000fd00003f2e000 */
[----:B------:R-:W-:Y:S02]  /*0920*/  FSEL R2, R14, R2, !P1 ;  /* 0x000000020e027208 */ /* 0x000fe40004800000 */
[----:B------:R-:W-:Y:S01]  /*0930*/  FSEL R3, R15, R3, !P1 ;  /* 0x000000030f037208 */ /* 0x000fe20004800000 */
[----:B------:R-:W-:Y:S06]  /*0940*/  @!P0 BRA `(.L_x_682) ;  /* 0xfffffffc00bc8947 */ /* 0x000fec000383ffff */
.L_x_681:
[----:B------:R-:W-:Y:S05]  /*0950*/  BSYNC B0 ;  /* 0x0000000000007941 */ /* 0x000fea0003800000 */
.L_x_680:
[----:B------:R-:W-:Y:S01]  /*0960*/  SHFL.DOWN PT, R7, R3, 0x10, 0x1f ;  /* 0x0a001f0003077f89 */ /* 0x000fe200000e0000 */
[----:B------:R-:W-:Y:S01]  /*0970*/  ULDC UR4, c[0x0][0x0] ;  /* 0x0000000000047ab9 */ /* 0x000fe20000000800 */
[----:B------:R-:W-:Y:S01]  /*0980*/  BSSY B0, `(.L_x_683) ;  /* 0x000004c000007945 */ /* 0x000fe20003800000 */
[----:B------:R-:W-:Y:S01]  /*0990*/  USHF.R.U32.HI UR4, URZ, 0x5, UR4 ;  /* 0x000000053f047899 */ /* 0x000fe20008011604 */
[----:B------:R-:W0:Y:S01]  /*09a0*/  SHFL.DOWN PT, R6, R2, 0x10, 0x1f ;  /* 0x0a001f0002067f89 */ /* 0x000e2200000e0000 */
[----:B------:R-:W-:Y:S04]  /*09b0*/  BAR.SYNC.DEFER_BLOCKING 0x0 ;  /* 0x0000000000007b1d */ /* 0x000fe80000010000 */
[----:B------:R-:W-:Y:S02]  /*09c0*/  ISETP.GE.AND P2, PT, R4, UR4, PT ;  /* 0x0000000404007c0c */ /* 0x000fe4000bf46270 */
        /* <DEDUP_REMOVED lines=17> */
[----:B------:R-:W0:Y:S02]  /*0ae0*/  @!P2 S2R R10, SR_CgaCtaId ;  /* 0x00000000000aa919 */ /* 0x000e240000008800 */
[----:B------:R-:W-:Y:S01]  /*0af0*/  ISETP.NE.AND P1, PT, R11, RZ, PT ;  /* 0x000000ff0b00720c */ /* 0x000fe20003f25270 */
[----:B------:R-:W-:Y:S04]  /*0b00*/  SHFL.DOWN PT, R3, R7, 0x2, 0x1f ;  /* 0x08401f0007037f89 */ /* 0x000fe800000e0000 */
[----:B------:R-:W1:Y:S08]  /*0b10*/  SHFL.DOWN PT, R2, R6, 0x2, 0x1f ;  /* 0x08401f0006027f89 */ /* 0x000e7000000e0000 */
[----:B------:R-:W2:Y:S01]  /*0b20*/  @!P1 S2R R13, SR_CgaCtaId ;  /* 0x00000000000d9919 */ /* 0x000ea20000008800 */
[----:B------:R-:W-:Y:S01]  /*0b30*/  @!P1 SHF.R.S32.HI R0, RZ, 0x5, R0 ;  /* 0x00000005ff009819 */ /* 0x000fe20000011400 */
[----:B-1----:R-:W-:-:S06]  /*0b40*/  DSETP.GEU.AND P0, PT, R6, R2, PT ;  /* 0x000000020600722a */ /* 0x002fcc0003f0e000 */
[----:B------:R-:W-:Y:S02]  /*0b50*/  FSEL R9, R3, R7, !P0 ;  /* 0x0000000703097208 */ /* 0x000fe40004000000 */
[----:B------:R-:W-:Y:S02]  /*0b60*/  FSEL R8, R2, R6, !P0 ;  /* 0x0000000602087208 */ /* 0x000fe40004000000 */
[----:B------:R-:W-:Y:S01]  /*0b70*/  @!P1 MOV R6, 0x400 ;  /* 0x0000040000069802 */ /* 0x000fe20000000f00 */
[----:B------:R-:W-:Y:S01]  /*0b80*/  SHFL.DOWN PT, R3, R9, 0x1, 0x1f ;  /* 0x08201f0009037f89 */ /* 0x000fe200000e0000 */
[----:B------:R-:W-:-:S03]  /*0b90*/  @!P2 MOV R7, 0x400 ;  /* 0x000004000007a802 */ /* 0x000fc60000000f00 */
[----:B------:R-:W1:Y:S01]  /*0ba0*/  SHFL.DOWN PT, R2, R8, 0x1, 0x1f ;  /* 0x08201f0008027f89 */ /* 0x000e6200000e0000 */
[----:B--2---:R-:W-:Y:S02]  /*0bb0*/  @!P1 LEA R13, R13, R6, 0x18 ;  /* 0x000000060d0d9211 */ /* 0x004fe400078ec0ff */
[----:B0-----:R-:W-:-:S03]  /*0bc0*/  @!P2 LEA R10, R10, R7, 0x18 ;  /* 0x000000070a0aa211 */ /* 0x001fc600078ec0ff */
[----:B------:R-:W-:Y:S01]  /*0bd0*/  @!P1 IMAD R13, R0, 0x8, R13 ;  /* 0x00000008000d9824 */ /* 0x000fe200078e020d */
[----:B------:R-:W-:Y:S01]  /*0be0*/  @!P2 LEA R11, R11, R10, 0x3 ;  /* 0x0000000a0b0ba211 */ /* 0x000fe200078e18ff */
[----:B------:R-:W-:Y:S01]  /*0bf0*/  VIADD R0, R4, 0x1f ;  /* 0x0000001f04007836 */ /* 0x000fe20000000000 */
[----:B-1----:R-:W-:-:S06]  /*0c00*/  DSETP.GEU.AND P0, PT, R8, R2, PT ;  /* 0x000000020800722a */ /* 0x002fcc0003f0e000 */
[----:B------:R-:W-:Y:S02]  /*0c10*/  FSEL R6, R2, R8, !P0 ;  /* 0x0000000802067208 */ /* 0x000fe40004000000 */
[----:B------:R-:W-:Y:S02]  /*0c20*/  FSEL R7, R3, R9, !P0 ;  /* 0x0000000903077208 */ /* 0x000fe40004000000 */
[----:B------:R-:W-:Y:S02]  /*0c30*/  CS2R R2, SRZ ;  /* 0x0000000000027805 */ /* 0x000fe4000001ff00 */
[----:B------:R-:W-:Y:S01]  /*0c40*/  ISETP.GT.U32.AND P0, PT, R0, 0x3e, PT ;  /* 0x0000003e0000780c */ /* 0x000fe20003f04070 */
[----:B------:R0:W-:Y:S01]  /*0c50*/  @!P1 STS.64 [R13], R6 ;  /* 0x000000060d009388 */ /* 0x0001e20000000a00 */
[----:B------:R-:W-:Y:S06]  /*0c60*/  BAR.SYNC.DEFER_BLOCKING 0x0 ;  /* 0x0000000000007b1d */ /* 0x000fec0000010000 */
[----:B------:R0:W1:Y:S05]  /*0c70*/  @!P2 LDS.64 R2, [R11] ;  /* 0x000000000b02a984 */ /* 0x00006a0000000a00 */
        /* <DEDUP_REMOVED lines=25> */
.L_x_696:
[----:B-12---:R-:W-:-:S06]  /*0e10*/  DSETP.GEU.AND P0, PT, R6, R2, PT ;  /* 0x000000020600722a */ /* 0x006fcc0003f0e000 */
[----:B------:R-:W-:Y:S02]  /*0e20*/  FSEL R2, R2, R6, !P0 ;  /* 0x0000000602027208 */ /* 0x000fe40004000000 */
[----:B------:R-:W-:-:S07]  /*0e30*/  FSEL R3, R3, R7, !P0 ;  /* 0x0000000703037208 */ /* 0x000fce0004000000 */
.L_x_684:
[----:B------:R-:W-:Y:S05]  /*0e40*/  BSYNC B0 ;  /* 0x0000000000007941 */ /* 0x000fea0003800000 */
.L_x_683:
        /* <DEDUP_REMOVED lines=10> */
.L_x_685:
[----:B-1----:R-:W-:Y:S01]  /*0ef0*/  IMAD.MOV.U32 R9, RZ, RZ, R3 ;  /* 0x000000ffff097224 */ /* 0x002fe200078e0003 */
[----:B------:R-:W-:Y:S01]  /*0f00*/  MOV R10, 0x10 ;  /* 0x00000010000a7802 */ /* 0x000fe20000000f00 */
[----:B------:R-:W-:Y:S02]  /*0f10*/  IMAD.MOV.U32 R11, RZ, RZ, 0x1f ;  /* 0x0000001fff0b7424 */ /* 0x000fe400078e00ff */
[----:B------:R-:W-:-:S07]  /*0f20*/  IMAD.MOV.U32 R0, RZ, RZ, -0x1 ;  /* 0xffffffffff007424 */ /* 0x000fce00078e00ff */
[----:B------:R-:W-:Y:S05]  /*0f30*/  WARPSYNC.COLLECTIVE R0, `(.L_x_686) ;  /* 0x0000000000087348 */ /* 0x000fea0003c00000 */
[----:B------:R0:W1:Y:S02]  /*0f40*/  SHFL.DOWN P0, R8, R9, R10, R11 ;  /* 0x0800000a09087389 */ /* 0x000064000000000b */
[----:B01----:R-:W-:Y:S01]  /*0f50*/  ENDCOLLECTIVE ;  /* 0x000000000000791b */ /* 0x003fe20003800000 */
.L_x_686:
[----:B------:R-:W-:Y:S02]  /*0f60*/  IMAD.MOV.U32 R9, RZ, RZ, R2 ;  /* 0x000000ffff097224 */ /* 0x000fe400078e0002 */
[----:B------:R-:W-:-:S07]  /*0f70*/  IMAD.MOV.U32 R7, RZ, RZ, R8 ;  /* 0x000000ffff077224 */ /* 0x000fce00078e0008 */
[----:B------:R-:W-:Y:S05]  /*0f80*/  WARPSYNC.COLLECTIVE R0, `(.L_x_687) ;  /* 0x0000000000087348 */ /* 0x000fea0003c00000 */
[----:B------:R0:W1:Y:S02]  /*0f90*/  SHFL.DOWN P0, R8, R9, R10, R11 ;  /* 0x0800000a09087389 */ /* 0x000064000000000b */
[----:B01----:R-:W-:Y:S01]  /*0fa0*/  ENDCOLLECTIVE ;  /* 0x000000000000791b */ /* 0x003fe20003800000 */
.L_x_687:
[----:B------:R-:W-:Y:S01]  /*0fb0*/  IMAD.MOV.U32 R10, RZ, RZ, 0x8 ;  /* 0x00000008ff0a7424 */ /* 0x000fe200078e00ff */
[----:B------:R-:W-:-:S06]  /*0fc0*/  MOV R6, R8 ;  /* 0x0000000800067202 */ /* 0x000fcc0000000f00 */
[----:B------:R-:W-:-:S06]  /*0fd0*/  DSETP.GEU.AND P0, PT, R2, R6, PT ;  /* 0x000000060200722a */ /* 0x000fcc0003f0e000 */
[----:B------:R-:W-:Y:S02]  /*0fe0*/  FSEL R7, R7, R3, !P0 ;  /* 0x0000000307077208 */ /* 0x000fe40004000000 */
[----:B------:R-:W-:-:S03]  /*0ff0*/  FSEL R6, R6, R2, !P0 ;  /* 0x0000000206067208 */ /* 0x000fc60004000000 */
[----:B------:R-:W-:-:S07]  /*1000*/  IMAD.MOV.U32 R9, RZ, RZ, R7 ;  /* 0x000000ffff097224 */ /* 0x000fce00078e0007 */
[----:B------:R-:W-:Y:S05]  /*1010*/  WARPSYNC.COLLECTIVE R0, `(.L_x_688) ;  /* 0x0000000000087348 */ /* 0x000fea0003c00000 */
[----:B------:R0:W1:Y:S02]  /*1020*/  SHFL.DOWN P0, R8, R9, R10, R11 ;  /* 0x0800000a09087389 */ /* 0x000064000000000b */
[----:B01----:R-:W-:Y:S01]  /*1030*/  ENDCOLLECTIVE ;  /* 0x000000000000791b */ /* 0x003fe20003800000 */
.L_x_688:
[----:B------:R-:W-:Y:S02]  /*1040*/  IMAD.MOV.U32 R9, RZ, RZ, R6 ;  /* 0x000000ffff097224 */ /* 0x000fe400078e0006 */
[----:B------:R-:W-:-:S07]  /*1050*/  IMAD.MOV.U32 R3, RZ, RZ, R8 ;  /* 0x000000ffff037224 */ /* 0x000fce00078e0008 */
[----:B------:R-:W-:Y:S05]  /*1060*/  WARPSYNC.COLLECTIVE R0, `(.L_x_689) ;  /* 0x0000000000087348 */ /* 0x000fea0003c00000 */
[----:B------:R0:W1:Y:S02]  /*1070*/  SHFL.DOWN P0, R8, R9, R10, R11 ;  /* 0x0800000a09087389 */ /* 0x000064000000000b */
[----:B01----:R-:W-:Y:S01]  /*1080*/  ENDCOLLECTIVE ;  /* 0x000000000000791b */ /* 0x003fe20003800000 */
.L_x_689:
        /* <DEDUP_REMOVED lines=9> */
.L_x_690:
[----:B------:R-:W-:Y:S02]  /*1120*/  IMAD.MOV.U32 R9, RZ, RZ, R6 ;  /* 0x000000ffff097224 */ /* 0x000fe400078e0006 */
[----:B------:R-:W-:-:S07]  /*1130*/  IMAD.MOV.U32 R3, RZ, RZ, R8 ;  /* 0x000000ffff037224 */ /* 0x000fce00078e0008 */
[----:B------:R-:W-:Y:S05]  /*1140*/  WARPSYNC.COLLECTIVE R0, `(.L_x_691) ;  /* 0x0000000000087348 */ /* 0x000fea0003c00000 */
[----:B------:R0:W1:Y:S02]  /*1150*/  SHFL.DOWN P0, R8, R9, R10, R11 ;  /* 0x0800000a09087389 */ /* 0x000064000000000b */
[----:B01----:R-:W-:Y:S01]  /*1160*/  ENDCOLLECTIVE ;  /* 0x000000000000791b */ /* 0x003fe20003800000 */
.L_x_691:
        /* <DEDUP_REMOVED lines=9> */
.L_x_692:
[----:B------:R-:W-:Y:S02]  /*1200*/  IMAD.MOV.U32 R9, RZ, RZ, R6 ;  /* 0x000000ffff097224 */ /* 0x000fe400078e0006 */
[----:B------:R-:W-:-:S07]  /*1210*/  IMAD.MOV.U32 R3, RZ, RZ, R8 ;  /* 0x000000ffff037224 */ /* 0x000fce00078e0008 */
[----:B------:R-:W-:Y:S05]  /*1220*/  WARPSYNC.COLLECTIVE R0, `(.L_x_693) ;  /* 0x0000000000087348 */ /* 0x000fea0003c00000 */
[----:B------:R0:W1:Y:S02]  /*1230*/  SHFL.DOWN P0, R8, R9, R10, R11 ;  /* 0x0800000a09087389 */ /* 0x000064000000000b */
[----:B01----:R-:W-:Y:S01]  /*1240*/  ENDCOLLECTIVE ;  /* 0x000000000000791b */ /* 0x003fe20003800000 */
.L_x_693:
        /* <DEDUP_REMOVED lines=9> */
.L_x_694:
[----:B------:R-:W-:Y:S02]  /*12e0*/  IMAD.MOV.U32 R9, RZ, RZ, R6 ;  /* 0x000000ffff097224 */ /* 0x000fe400078e0006 */
[----:B------:R-:W-:-:S07]  /*12f0*/  IMAD.MOV.U32 R3, RZ, RZ, R8 ;  /* 0x000000ffff037224 */ /* 0x000fce00078e0008 */
[----:B------:R-:W-:Y:S05]  /*1300*/  WARPSYNC.COLLECTIVE R0, `(.L_x_695) ;  /* 0x0000000000087348 */ /* 0x000fea0003c00000 */
[----:B------:R0:W1:Y:S02]  /*1310*/  SHFL.DOWN P0, R8, R9, R10, R11 ;  /* 0x0800000a09087389 */ /* 0x000064000000000b */
[----:B01----:R-:W-:Y:S01]  /*1320*/  ENDCOLLECTIVE ;  /* 0x000000000000791b */ /* 0x003fe20003800000 */
.L_x_695:
[----:B------:R-:W-:Y:S01]  /*1330*/  MOV R2, R8 ;  /* 0x0000000800027202 */ /* 0x000fe20000000f00 */
[----:B------:R-:W-:Y:S06]  /*1340*/  BRA `(.L_x_696) ;  /* 0xfffffff800b07947 */ /* 0x000fec000383ffff */
        .weak           $__internal_42_$__cuda_sm20_div_s64
        .type           $__internal_42_$__cuda_sm20_div_s64,@function
        .size           $__internal_42_$__cuda_sm20_div_s64,(.L_x_916 - $__internal_42_$__cuda_sm20_div_s64)
$__internal_42_$__cuda_sm20_div_s64:
        /* <DEDUP_REMOVED lines=83> */
[----:B------:R-:W-:Y:S06]  /*1880*/  RET.REL.NODEC R8 `(_ZN2at6native55_GLOBAL__N__6c1c77d0_17_DistanceKernel_cu_7dd49032_293822cdist_kernel_cuda_implIdNS1_5distsIdE3infEEEvPT_PKS6_S9_S6_lllll) ;  /* 0xffffffe408dc7950 */ /* 0x000fec0003c3ffff */
.L_x_697:
        /* <DEDUP_REMOVED lines=15> */
.L_x_916:


//--------------------- .text._ZN2at6native55_GLOBAL__N__6c1c77d0_17_DistanceKernel_cu_7dd49032_293822cdist_kernel_cuda_implIdNS1_5distsIdE3twoEEEvPT_PKS6_S9_S6_lllll --------------------------
	.section	.text._ZN2at6native55_GLOBAL__N__6c1c77d0_17_DistanceKernel_cu_7dd49032_293822cdist_kernel_cuda_implIdNS1_5distsIdE3twoEEEvPT_PKS6_S9_S6_lllll,"ax",@progbits
	.align	128
.text._ZN2at6native55_GLOBAL__N__6c1c77d0_17_DistanceKernel_cu_7dd49032_293822cdist_kernel_cuda_implIdNS1_5distsIdE3twoEEEvPT_PKS6_S9_S6_lllll:
        .type           _ZN2at6native55_GLOBAL__N__6c1c77d0_17_DistanceKernel_cu_7dd49032_293822cdist_kernel_cuda_implIdNS1_5distsIdE3twoEEEvPT_PKS6_S9_S6_lllll,@function
        .size           _ZN2at6native55_GLOBAL__N__6c1c77d0_17_DistanceKernel_cu_7dd49032_293822cdist_kernel_cuda_implIdNS1_5distsIdE3twoEEEvPT_PKS6_S9_S6_lllll,(.L_x_918 - _ZN2at6native55_GLOBAL__N__6c1c77d0_17_DistanceKernel_cu_7dd49032_293822cdist_kernel_cuda_implIdNS1_5distsIdE3twoEEEvPT_PKS6_S9_S6_lllll)
        .other          _ZN2at6native55_GLOBAL__N__6c1c77d0_17_DistanceKernel_cu_7dd49032_293822cdist_kernel_cuda_implIdNS1_5distsIdE3twoEEEvPT_PKS6_S9_S6_lllll,@"STO_CUDA_ENTRY STV_DEFAULT"
_ZN2at6native55_GLOBAL__N__6c1c77d0_17_DistanceKernel_cu_7dd49032_293822cdist_kernel_cuda_implIdNS1_5distsIdE3twoEEEvPT_PKS6_S9_S6_lllll:
        /* <DEDUP_REMOVED lines=10> */
[----:B01----:R-:W-:Y:S05]  /*00a0*/  CALL.REL.NOINC `($__internal_43_$__cuda_sm20_div_s64) ;  /* 0x00000010007c7944 */ /* 0x003fea0003c00000 */
        /* <DEDUP_REMOVED lines=12> */
.L_x_698:
        /* <DEDUP_REMOVED lines=23> */
.L_x_699:
[----:B------:R-:W-:Y:S02]  /*02e0*/  ULDC UR4, c[0x0][0x234] ;  /* 0x00008d0000047ab9 */ /* 0x000fe40000000800 */
[----:B------:R-:W-:-:S04]  /*02f0*/  LOP3.LUT R0, R7, UR4, RZ, 0xfc, !PT ;  /* 0x0000000407007c12 */ /* 0x000fc8000f8efcff */
[----:B------:R-:W-:-:S13]  /*0300*/  ISETP.NE.U32.AND P0, PT, R0, RZ, PT ;  /* 0x000000ff0000720c */ /* 0x000fda0003f05070 */
[----:B------:R-:W-:Y:S05]  /*0310*/  @!P0 BRA `(.L_x_700) ;  /* 0x0000000000348947 */ /* 0x000fea0003800000 */
[----:B------:R-:W0:Y:S01]  /*0320*/  LDC R9, c[0x0][0x230] ;  /* 0x00008c00ff097b82 */ /* 0x000e220000000800 */
[----:B------:R-:W-:-:S07]  /*0330*/  MOV R0, 0x360 ;  /* 0x0000036000007802 */ /* 0x000fce0000000f00 */
[----:B------:R-:W1:Y:S02]  /*0340*/  LDC R8, c[0x0][0x234] ;  /* 0x00008d00ff087b82 */ /* 0x000e640000000800 */
[----:B01----:R-:W-:Y:S05]  /*0350*/  CALL.REL.NOINC `($__internal_43_$__cuda_sm20_div_s64) ;  /* 0x0000000c00d07944 */ /* 0x003fea0003c00000 */
        /* <DEDUP_REMOVED lines=9> */
.L_x_700:
        /* <DEDUP_REMOVED lines=23> */
.L_x_701:
        /* <DEDUP_REMOVED lines=17> */
[----:B------:R-:W-:Y:S01]  /*0670*/  IMAD.IADD R17, R13, 0x1, R17 ;  /* 0x000000010d117824 */ /* 0x000fe200078e0211 */
[----:B0-----:R-:W-:Y:S01]  /*0680*/  IADD3 R12, P1, R4, R12, RZ ;  /* 0x0000000c040c7210 */ /* 0x001fe20007f3e0ff */
[----:B------:R-:W-:-:S03]  /*0690*/  IMAD.WIDE.U32 R10, R2, UR8, R4 ;  /* 0x00000008020a7c25 */ /* 0x000fc6000f8e0004 */
[----:B------:R-:W-:Y:S01]  /*06a0*/  IADD3.X R2, R17, UR5, RZ, P0, !PT ;  /* 0x0000000511027c10 */ /* 0x000fe200087fe4ff */
[----:B------:R-:W-:Y:S01]  /*06b0*/  ULDC.64 UR8, c[0x0][0x208] ;  /* 0x0000820000087ab9 */ /* 0x000fe20000000a00 */
[----:B------:R-:W-:Y:S01]  /*06c0*/  IADD3.X R17, RZ, R17, RZ, P1, !PT ;  /* 0x00000011ff117210 */ /* 0x000fe20000ffe4ff */
[----:B------:R-:W-:Y:S01]  /*06d0*/  IMAD.IADD R11, R11, 0x1, R9 ;  /* 0x000000010b0b7824 */ /* 0x000fe200078e0209 */
[----:B------:R-:W-:Y:S01]  /*06e0*/  ISETP.GE.U32.AND P0, PT, R12, R3, PT ;  /* 0x000000030c00720c */ /* 0x000fe20003f06070 */
[----:B------:R-:W-:Y:S01]  /*06f0*/  IMAD R9, R0, UR4, RZ ;  /* 0x0000000400097c24 */ /* 0x000fe2000f8e02ff */
[----:B-1----:R-:W-:Y:S02]  /*0700*/  LEA R0, P1, R3, R6, 0x3 ;  /* 0x0000000603007211 */ /* 0x002fe400078218ff */
[----:B------:R-:W-:Y:S01]  /*0710*/  ISETP.GE.AND.EX P0, PT, R17, R2, PT, P0 ;  /* 0x000000021100720c */ /* 0x000fe20003f06300 */
[----:B------:R-:W-:Y:S01]  /*0720*/  IMAD R13, R8, UR5, R9 ;  /* 0x00000005080d7c24 */ /* 0x000fe2000f8e0209 */
[----:B------:R-:W-:Y:S01]  /*0730*/  LEA R15, P2, R12, R6, 0x3 ;  /* 0x000000060c0f7211 */ /* 0x000fe200078418ff */
[----:B------:R-:W-:Y:S01]  /*0740*/  IMAD.WIDE.U32 R8, R8, UR4, R10 ;  /* 0x0000000408087c25 */ /* 0x000fe2000f8e000a */
[----:B------:R-:W-:-:S02]  /*0750*/  LEA.HI.X R6, R3, R7, R2, 0x3, P1 ;  /* 0x0000000703067211 */ /* 0x000fc400008f1c02 */
[----:B------:R-:W-:Y:S02]  /*0760*/  CS2R R2, SRZ ;  /* 0x0000000000027805 */ /* 0x000fe4000001ff00 */
[----:B------:R-:W-:-:S05]  /*0770*/  LEA.HI.X R17, R12, R7, R17, 0x3, P2 ;  /* 0x000000070c117211 */ /* 0x000fca00010f1c11 */
[----:B------:R-:W-:Y:S05]  /*0780*/  @P0 BRA `(.L_x_703) ;  /* 0x0000000000580947 */ /* 0x000fea0003800000 */
[----:B------:R-:W0:Y:S01]  /*0790*/  LDC R7, c[0x0][RZ] ;  /* 0x00000000ff077b82 */ /* 0x000e220000000800 */
[----:B------:R-:W-:Y:S01]  /*07a0*/  ULDC.64 UR4, c[0x0][0x220] ;  /* 0x0000880000047ab9 */ /* 0x000fe20000000a00 */
[----:B------:R-:W-:Y:S01]  /*07b0*/  IMAD.IADD R13, R9, 0x1, R13 ;  /* 0x00000001090d7824 */ /* 0x000fe200078e020d */
[C---:B------:R-:W-:Y:S02]  /*07c0*/  LEA R12, P0, R8.reuse, UR4, 0x3 ;  /* 0x00000004080c7c11 */ /* 0x040fe4000f8018ff */
[----:B------:R-:W-:Y:S02]  /*07d0*/  CS2R R2, SRZ ;  /* 0x0000000000027805 */ /* 0x000fe4000001ff00 */
[----:B------:R-:W-:Y:S02]  /*07e0*/  LEA.HI.X R13, R8, UR5, R13, 0x3, P0 ;  /* 0x00000005080d7c11 */ /* 0x000fe400080f1c0d */
[----:B0-----:R-:W-:-:S04]  /*07f0*/  SHF.R.S32.HI R10, RZ, 0x1f, R7 ;  /* 0x0000001fff0a7819 */ /* 0x001fc80000011407 */
[C---:B------:R-:W-:Y:S01]  /*0800*/  SHF.L.U64.HI R14, R7.reuse, 0x3, R10 ;  /* 0x00000003070e7819 */ /* 0x040fe2000001020a */
[----:B------:R-:W-:-:S07]  /*0810*/  IMAD.SHL.U32 R7, R7, 0x8, RZ ;  /* 0x0000000807077824 */ /* 0x000fce00078e00ff */
.L_x_704:
[----:B------:R-:W-:Y:S01]  /*0820*/  MOV R10, R15 ;  /* 0x0000000f000a7202 */ /* 0x000fe20000000f00 */
[----:B------:R-:W-:Y:S01]  /*0830*/  IMAD.MOV.U32 R11, RZ, RZ, R17 ;  /* 0x000000ffff0b7224 */ /* 0x000fe200078e0011 */
[----:B------:R0:W2:Y:S05]  /*0840*/  LDG.E.64 R8, desc[UR8][R12.64] ;  /* 0x000000080c087981 */ /* 0x0000aa000c1e1b00 */
[----:B------:R-:W2:Y:S01]  /*0850*/  LDG.E.64 R10, desc[UR8][R10.64] ;  /* 0x000000080a0a7981 */ /* 0x000ea2000c1e1b00 */
[-C--:B------:R-:W-:Y:S02]  /*0860*/  IADD3 R15, P0, R15, R7.reuse, RZ ;  /* 0x000000070f0f7210 */ /* 0x080fe40007f1e0ff */
[----:B0-----:R-:W-:-:S03]  /*0870*/  IADD3 R12, P1, R12, R7, RZ ;  /* 0x000000070c0c7210 */ /* 0x001fc60007f3e0ff */
[----:B------:R-:W-:Y:S01]  /*0880*/  IMAD.X R17, R17, 0x1, R14, P0 ;  /* 0x0000000111117824 */ /* 0x000fe200000e060e */
[----:B------:R-:W-:Y:S02]  /*0890*/  ISETP.GE.U32.AND P0, PT, R15, R0, PT ;  /* 0x000000000f00720c */ /* 0x000fe40003f06070 */
[----:B------:R-:W-:Y:S02]  /*08a0*/  IADD3.X R13, R13, R14, RZ, P1, !PT ;  /* 0x0000000e0d0d7210 */ /* 0x000fe40000ffe4ff */
[----:B------:R-:W-:Y:S01]  /*08b0*/  ISETP.GE.U32.AND.EX P0, PT, R17, R6, PT, P0 ;  /* 0x000000061100720c */ /* 0x000fe20003f06100 */
[----:B--2---:R-:W-:-:S08]  /*08c0*/  DADD R8, -R8, R10 ;  /* 0x0000000008087229 */ /* 0x004fd0000000010a */
[----:B------:R-:W-:-:S04]  /*08d0*/  DFMA R2, |R8|, |R8|, R2 ;  /* 0x400000080802722b */ /* 0x000fc80000000202 */
[----:B------:R-:W-:Y:S07]  /*08e0*/  @!P0 BRA `(.L_x_704) ;  /* 0xfffffffc00cc8947 */ /* 0x000fee000383ffff */
.L_x_703:
[----:B------:R-:W-:Y:S05]  /*08f0*/  BSYNC B0 ;  /* 0x0000000000007941 */ /* 0x000fea0003800000 */
.L_x_702:
        /* <DEDUP_REMOVED lines=9> */
[----:B0-----:R-:W-:Y:S01]  /*0990*/  DADD R6, R6, R2 ;  /* 0x0000000006067229 */ /* 0x001fe20000000002 */
[----:B------:R-:W-:-:S06]  /*09a0*/  LOP3.LUT R3, R0, 0xffffffe0, RZ, 0xc0, !PT ;  /* 0xffffffe000037812 */ /* 0x000fcc00078ec0ff */
[----:B------:R-:W-:Y:S01]  /*09b0*/  SHFL.DOWN PT, R9, R7, 0x8, 0x1f ;  /* 0x09001f0007097f89 */ /* 0x000fe200000e0000 */
[----:B------:R-:W-:-:S03]  /*09c0*/  IMAD.IADD R14, R4, 0x1, -R3 ;  /* 0x00000001040e7824 */ /* 0x000fc600078e0a03 */
[----:B------:R-:W0:Y:S02]  /*09d0*/  SHFL.DOWN PT, R8, R6, 0x8, 0x1f ;  /* 0x09001f0006087f89 */ /* 0x000e2400000e0000 */
[----:B------:R-:W-:-:S13]  /*09e0*/  ISETP.NE.AND P0, PT, R14, RZ, PT ;  /* 0x000000ff0e00720c */ /* 0x000fda0003f05270 */
[----:B------:R-:W-:Y:S01]  /*09f0*/  @!P0 SHF.R.S32.HI R0, RZ, 0x5, R0 ;  /* 0x00000005ff008819 */ /* 0x000fe20000011400 */
[----:B0-----:R-:W-:Y:S01]  /*0a00*/  DADD R8, R6, R8 ;  /* 0x0000000006087229 */ /* 0x001fe20000000008 */
[----:B------:R-:W-:Y:S02]  /*0a10*/  @!P0 MOV R6, 0x400 ;  /* 0x0000040000068802 */ /* 0x000fe40000000f00 */
[----:B------:R-:W-:-:S04]  /*0a20*/  @!P1 MOV R7, 0x400 ;  /* 0x0000040000079802 */ /* 0x000fc80000000f00 */
[----:B------:R-:W-:Y:S04]  /*0a30*/  SHFL.DOWN PT, R11, R9, 0x4, 0x1f ;  /* 0x08801f00090b7f89 */ /* 0x000fe800000e0000 */
[----:B------:R-:W0:Y:S02]  /*0a40*/  SHFL.DOWN PT, R10, R8, 0x4, 0x1f ;  /* 0x08801f00080a7f89 */ /* 0x000e2400000e0000 */
[----:B0-----:R-:W-:Y:S01]  /*0a50*/  DADD R10, R8, R10 ;  /* 0x00000000080a7229 */ /* 0x001fe2000000000a */
[----:B------:R-:W0:Y:S01]  /*0a60*/  @!P0 S2R R9, SR_CgaCtaId ;  /* 0x0000000000098919 */ /* 0x000e220000008800 */
[----:B------:R-:W1:Y:S05]  /*0a70*/  @!P1 S2R R8, SR_CgaCtaId ;  /* 0x0000000000089919 */ /* 0x000e6a0000008800 */
[----:B------:R-:W-:Y:S04]  /*0a80*/  SHFL.DOWN PT, R13, R11, 0x2, 0x1f ;  /* 0x08401f000b0d7f89 */ /* 0x000fe800000e0000 */
[----:B------:R-:W2:Y:S01]  /*0a90*/  SHFL.DOWN PT, R12, R10, 0x2, 0x1f ;  /* 0x08401f000a0c7f89 */ /* 0x000ea200000e0000 */
[----:B0-----:R-:W-:Y:S01]  /*0aa0*/  @!P0 LEA R9, R9, R6, 0x18 ;  /* 0x0000000609098211 */ /* 0x001fe200078ec0ff */
[----:B--2---:R-:W-:-:S04]  /*0ab0*/  DADD R12, R10, R12 ;  /* 0x000000000a0c7229 */ /* 0x004fc8000000000c */
[----:B------:R-:W-:Y:S01]  /*0ac0*/  @!P0 IMAD R9, R0, 0x8, R9 ;  /* 0x0000000800098824 */ /* 0x000fe200078e0209 */
[----:B-1----:R-:W-:Y:S01]  /*0ad0*/  @!P1 LEA R11, R8, R7, 0x18 ;  /* 0x00000007080b9211 */ /* 0x002fe200078ec0ff */
[----:B------:R-:W-:-:S03]  /*0ae0*/  VIADD R0, R4, 0x1f ;  /* 0x0000001f04007836 */ /* 0x000fc60000000000 */
[----:B------:R-:W-:Y:S01]  /*0af0*/  @!P1 LEA R14, R14, R11, 0x3 ;  /* 0x0000000b0e0e9211 */ /* 0x000fe200078e18ff */
        /* <DEDUP_REMOVED lines=29> */
.L_x_720:
[----:B012---:R-:W-:-:S11]  /*0cd0*/  DADD R2, R2, R6 ;  /* 0x0000000002027229 */ /* 0x007fd60000000006 */
.L_x_706:
[----:B------:R-:W-:Y:S05]  /*0ce0*/  BSYNC B0 ;  /* 0x0000000000007941 */ /* 0x000fea0003800000 */
.L_x_705:
[----:B------:R-:W-:-:S13]  /*0cf0*/  ISETP.NE.AND P0, PT, R4, RZ, PT ;  /* 0x000000ff0400720c */ /* 0x000fda0003f05270 */
[----:B------:R-:W-:Y:S05]  /*0d00*/  @P0 EXIT ;  /* 0x000000000000094d */ /* 0x000fea0003800000 */
[----:B-1----:R-:W0:Y:S01]  /*0d10*/  MUFU.RSQ64H R5, R3 ;  /* 0x0000000300057308 */ /* 0x002e220000001c00 */
[----:B------:R-:W-:Y:S01]  /*0d20*/  IADD3 R4, R3, -0x3500000, RZ ;  /* 0xfcb0000003047810 */ /* 0x000fe20007ffe0ff */
[----:B------:R-:W-:Y:S01]  /*0d30*/  IMAD.MOV.U32 R8, RZ, RZ, 0x0 ;  /* 0x00000000ff087424 */ /* 0x000fe200078e00ff */
[----:B------:R-:W-:Y:S01]  /*0d40*/  BSSY B0, `(.L_x_708) ;  /* 0x0000010000007945 */ /* 0x000fe20003800000 */
[----:B------:R-:W-:Y:S01]  /*0d50*/  IMAD.MOV.U32 R9, RZ, RZ, 0x3fd80000 ;  /* 0x3fd80000ff097424 */ /* 0x000fe200078e00ff */
[----:B------:R-:W-:Y:S02]  /*0d60*/  ISETP.GE.U32.AND P0, PT, R4, 0x7ca00000, PT ;  /* 0x7ca000000400780c */ /* 0x000fe40003f06070 */
[----:B0-----:R-:W-:-:S08]  /*0d70*/  DMUL R6, R4, R4 ;  /* 0x0000000404067228 */ /* 0x001fd00000000000 */
[----:B------:R-:W-:-:S08]  /*0d80*/  DFMA R6, -R6, R2, 1 ;  /* 0x3ff000000606742b */ /* 0x000fd00000000102 */
        /* <DEDUP_REMOVED lines=10> */
[----:B------:R-:W-:Y:S05]  /*0e30*/  CALL.REL.NOINC `($__internal_44_$__cuda_sm20_dsqrt_rn_f64_mediumpath_v1) ;  /* 0x0000000800687944 */ /* 0x000fea0003c00000 */
.L_x_709:
[----:B------:R-:W-:Y:S05]  /*0e40*/  BSYNC B0 ;  /* 0x0000000000007941 */ /* 0x000fea0003800000 */
.L_x_708:
[----:B------:R-:W-:Y:S02]  /*0e50*/  ULDC.64 UR4, c[0x0][0x210] ;  /* 0x0000840000047ab9 */ /* 0x000fe40000000a00 */
[----:B------:R-:W-:-:S04]  /*0e60*/  ULEA UR4, UP0, UR6, UR4, 0x3 ;  /* 0x0000000406047291 */ /* 0x000fc8000f80183f */
[----:B------:R-:W-:Y:S02]  /*0e70*/  ULEA.HI.X UR5, UR6, UR5, URZ, 0x3, UP0 ;  /* 0x0000000506057291 */ /* 0x000fe400080f1c3f */
[----:B------:R-:W-:-:S04]  /*0e80*/  IMAD.U32 R2, RZ, RZ, UR4 ;  /* 0x00000004ff027e24 */ /* 0x000fc8000f8e00ff */
[----:B------:R-:W-:-:S05]  /*0e90*/  MOV R3, UR5 ;  /* 0x0000000500037c02 */ /* 0x000fca0008000f00 */
[----:B------:R-:W-:Y:S01]  /*0ea0*/  STG.E.64 desc[UR8][R2.64], R6 ;  /* 0x0000000602007986 */ /* 0x000fe2000c101b08 */
[----:B------:R-:W-:Y:S05]  /*0eb0*/  EXIT ;  /* 0x000000000000794d */ /* 0x000fea0003800000 */
.L_x_707:
[----:B-1----:R-:W-:Y:S01]  /*0ec0*/  IMAD.MOV.U32 R13, RZ, RZ, R3 ;  /* 0x000000ffff0d7224 */ /* 0x002fe200078e0003 */
[----:B------:R-:W-:Y:S01]  /*0ed0*/  MOV R15, 0x1f ;  /* 0x0000001f000f7802 */ /* 0x000fe20000000f00 */
[----:B------:R-:W-:Y:S02]  /*0ee0*/  IMAD.MOV.U32 R14, RZ, RZ, 0x10 ;  /* 0x00000010ff0e7424 */ /* 0x000fe400078e00ff */
[----:B------:R-:W-:-:S07]  /*0ef0*/  IMAD.MOV.U32 R0, RZ, RZ, -0x1 ;  /* 0xffffffffff007424 */ /* 0x000fce00078e00ff */
[----:B------:R-:W-:Y:S05]  /*0f00*/  WARPSYNC.COLLECTIVE R0, `(.L_x_710) ;  /* 0x0000000000087348 */ /* 0x000fea0003c00000 */
[----:B------:R0:W1:Y:S02]  /*0f10*/  SHFL.DOWN P0, R12, R13, R14, R15 ;  /* 0x0800000e0d0c7389 */ /* 0x000064000000000f */
[----:B01----:R-:W-:Y:S01]  /*0f20*/  ENDCOLLECTIVE ;  /* 0x000000000000791b */ /* 0x003fe20003800000 */
.L_x_710:
[----:B------:R-:W-:Y:S01]  /*0f30*/  MOV R13, R2 ;  /* 0x00000002000d7202 */ /* 0x000fe20000000f00 */
[----:B------:R-:W-:-:S07]  /*0f40*/  IMAD.MOV.U32 R7, RZ, RZ, R12 ;  /* 0x000000ffff077224 */ /* 0x000fce00078e000c */
[----:B------:R-:W-:Y:S05]  /*0f50*/  WARPSYNC.COLLECTIVE R0, `(.L_x_711) ;  /* 0x0000000000087348 */ /* 0x000fea0003c00000 */
[----:B------:R0:W1:Y:S02]  /*0f60*/  SHFL.DOWN P0, R12, R13, R14, R15 ;  /* 0x0800000e0d0c7389 */ /* 0x000064000000000f */
[----:B01----:R-:W-:Y:S01]  /*0f70*/  ENDCOLLECTIVE ;  /* 0x000000000000791b */ /* 0x003fe20003800000 */
.L_x_711:
[----:B------:R-:W-:Y:S01]  /*0f80*/  MOV R14, 0x8 ;  /* 0x00000008000e7802 */ /* 0x000fe20000000f00 */
[----:B------:R-:W-:-:S06]  /*0f90*/  IMAD.MOV.U32 R6, RZ, RZ, R12 ;  /* 0x000000ffff067224 */ /* 0x000fcc00078e000c */
[----:B------:R-:W-:-:S10]  /*0fa0*/  DADD R6, R2, R6 ;  /* 0x0000000002067229 */ /* 0x000fd40000000006 */
[----:B------:R-:W-:-:S07]  /*0fb0*/  IMAD.MOV.U32 R13, RZ, RZ, R7 ;  /* 0x000000ffff0d7224 */ /* 0x000fce00078e0007 */
[----:B------:R-:W-:Y:S05]  /*0fc0*/  WARPSYNC.COLLECTIVE R0, `(.L_x_712) ;  /* 0x0000000000087348 */ /* 0x000fea0003c00000 */
[----:B------:R0:W1:Y:S02]  /*0fd0*/  SHFL.DOWN P0, R12, R13, R14, R15 ;  /* 0x0800000e0d0c7389 */ /* 0x000064000000000f */
[----:B01----:R-:W-:Y:S01]  /*0fe0*/  ENDCOLLECTIVE ;  /* 0x000000000000791b */ /* 0x003fe20003800000 */
.L_x_712:
[----:B------:R-:W-:Y:S02]  /*0ff0*/  IMAD.MOV.U32 R13, RZ, RZ, R6 ;  /* 0x000000ffff0d7224 */ /* 0x000fe400078e0006 */
[----:B------:R-:W-:-:S07]  /*1000*/  IMAD.MOV.U32 R9, RZ, RZ, R12 ;  /* 0x000000ffff097224 */ /* 0x000fce00078e000c */
[----:B------:R-:W-:Y:S05]  /*1010*/  WARPSYNC.COLLECTIVE R0, `(.L_x_713) ;  /* 0x0000000000087348 */ /* 0x000fea0003c00000 */
[----:B------:R0:W1:Y:S02]  /*1020*/  SHFL.DOWN P0, R12, R13, R14, R15 ;  /* 0x0800000e0d0c7389 */ /* 0x000064000000000f */
[----:B01----:R-:W-:Y:S01]  /*1030*/  ENDCOLLECTIVE ;  /* 0x000000000000791b */ /* 0x003fe20003800000 */
.L_x_713:
[----:B------:R-:W-:Y:S01]  /*1040*/  IMAD.MOV.U32 R14, RZ, RZ, 0x4 ;  /* 0x00000004ff0e7424 */ /* 0x000fe200078e00ff */
[----:B------:R-:W-:-:S06]  /*1050*/  MOV R8, R12 ;  /* 0x0000000c00087202 */ /* 0x000fcc0000000f00 */
[----:B------:R-:W-:-:S10]  /*1060*/  DADD R8, R6, R8 ;  /* 0x0000000006087229 */ /* 0x000fd40000000008 */
[----:B------:R-:W-:-:S07]  /*1070*/  IMAD.MOV.U32 R13, RZ, RZ, R9 ;  /* 0x000000ffff0d7224 */ /* 0x000fce00078e0009 */
[----:B------:R-:W-:Y:S05]  /*1080*/  WARPSYNC.COLLECTIVE R0, `(.L_x_714) ;  /* 0x0000000000087348 */ /* 0x000fea0003c00000 */
[----:B------:R0:W1:Y:S02]  /*1090*/  SHFL.DOWN P0, R12, R13, R14, R15 ;  /* 0x0800000e0d0c7389 */ /* 0x000064000000000f */
[----:B01----:R-:W-:Y:S01]  /*10a0*/  ENDCOLLECTIVE ;  /* 0x000000000000791b */ /* 0x003fe20003800000 */
.L_x_714:
[----:B------:R-:W-:Y:S01]  /*10b0*/  IMAD.MOV.U32 R13, RZ, RZ, R8 ;  /* 0x000000ffff0d7224 */ /* 0x000fe200078e0008 */
[----:B------:R-:W-:-:S07]  /*10c0*/  MOV R11, R12 ;  /* 0x0000000c000b7202 */ /* 0x000fce0000000f00 */
[----:B------:R-:W-:Y:S05]  /*10d0*/  WARPSYNC.COLLECTIVE R0, `(.L_x_715) ;  /* 0x0000000000087348 */ /* 0x000fea0003c00000 */
[----:B------:R0:W1:Y:S02]  /*10e0*/  SHFL.DOWN P0, R12, R13, R14, R15 ;  /* 0x0800000e0d0c7389 */ /* 0x000064000000000f */
[----:B01----:R-:W-:Y:S01]  /*10f0*/  ENDCOLLECTIVE ;  /* 0x000000000000791b */ /* 0x003fe20003800000 */
.L_x_715:
[----:B------:R-:W-:Y:S02]  /*1100*/  IMAD.MOV.U32 R14, RZ, RZ, 0x2 ;  /* 0x00000002ff0e7424 */ /* 0x000fe400078e00ff */
[----:B------:R-:W-:-:S06]  /*1110*/  IMAD.MOV.U32 R10, RZ, RZ, R12 ;  /* 0x000000ffff0a7224 */ /* 0x000fcc00078e000c */
[----:B------:R-:W-:-:S10]  /*1120*/  DADD R10, R8, R10 ;  /* 0x00000000080a7229 */ /* 0x000fd4000000000a */
[----:B------:R-:W-:-:S07]  /*1130*/  MOV R13, R11 ;  /* 0x0000000b000d7202 */ /* 0x000fce0000000f00 */
[----:B------:R-:W-:Y:S05]  /*1140*/  WARPSYNC.COLLECTIVE R0, `(.L_x_716) ;  /* 0x0000000000087348 */ /* 0x000fea0003c00000 */
[----:B------:R0:W1:Y:S02]  /*1150*/  SHFL.DOWN P0, R12, R13, R14, R15 ;  /* 0x0800000e0d0c7389 */ /* 0x000064000000000f */
[----:B01----:R-:W-:Y:S01]  /*1160*/  ENDCOLLECTIVE ;  /* 0x000000000000791b */ /* 0x003fe20003800000 */
.L_x_716:
[----:B------:R-:W-:Y:S01]  /*1170*/  MOV R13, R10 ;  /* 0x0000000a000d7202 */ /* 0x000fe20000000f00 */
[----:B------:R-:W-:-:S07]  /*1180*/  IMAD.MOV.U32 R3, RZ, RZ, R12 ;  /* 0x000000ffff037224 */ /* 0x000fce00078e000c */
[----:B------:R-:W-:Y:S05]  /*1190*/  WARPSYNC.COLLECTIVE R0, `(.L_x_717) ;  /* 0x0000000000087348 */ /* 0x000fea0003c00000 */
[----:B------:R0:W1:Y:S02]  /*11a0*/  SHFL.DOWN P0, R12, R13, R14, R15 ;  /* 0x0800000e0d0c7389 */ /* 0x000064000000000f */
[----:B01----:R-:W-:Y:S01]  /*11b0*/  ENDCOLLECTIVE ;  /* 0x000000000000791b */ /* 0x003fe20003800000 */
.L_x_717:
[----:B------:R-:W-:Y:S01]  /*11c0*/  MOV R14, 0x1 ;  /* 0x00000001000e7802 */ /* 0x000fe20000000f00 */
[----:B------:R-:W-:-:S06]  /*11d0*/  IMAD.MOV.U32 R2, RZ, RZ, R12 ;  /* 0x000000ffff027224 */ /* 0x000fcc00078e000c */
[----:B------:R-:W-:-:S10]  /*11e0*/  DADD R2, R10, R2 ;  /* 0x000000000a027229 */ /* 0x000fd40000000002 */
[----:B------:R-:W-:-:S07]  /*11f0*/  IMAD.MOV.U32 R13, RZ, RZ, R3 ;  /* 0x000000ffff0d7224 */ /* 0x000fce00078e0003 */
[----:B------:R-:W-:Y:S05]  /*1200*/  WARPSYNC.COLLECTIVE R0, `(.L_x_718) ;  /* 0x0000000000087348 */ /* 0x000fea0003c00000 */
[----:B------:R0:W1:Y:S02]  /*1210*/  SHFL.DOWN P0, R12, R13, R14, R15 ;  /* 0x0800000e0d0c7389 */ /* 0x000064000000000f */
[----:B01----:R-:W-:Y:S01]  /*1220*/  ENDCOLLECTIVE ;  /* 0x000000000000791b */ /* 0x003fe20003800000 */
.L_x_718:
[----:B------:R-:W-:Y:S02]  /*1230*/  IMAD.MOV.U32 R13, RZ, RZ, R2 ;  /* 0x000000ffff0d7224 */ /* 0x000fe400078e0002 */
[----:B------:R-:W-:-:S07]  /*1240*/  IMAD.MOV.U32 R7, RZ, RZ, R12 ;  /* 0x000000ffff077224 */ /* 0x000fce00078e000c */
[----:B------:R-:W-:Y:S05]  /*1250*/  WARPSYNC.COLLECTIVE R0, `(.L_x_719) ;  /* 0x0000000000087348 */ /* 0x000fea0003c00000 */
[----:B------:R0:W1:Y:S02]  /*1260*/  SHFL.DOWN P0, R12, R13, R14, R15 ;  /* 0x0800000e0d0c7389 */ /* 0x000064000000000f */
[----:B01----:R-:W-:Y:S01]  /*1270*/  ENDCOLLECTIVE ;  /* 0x000000000000791b */ /* 0x003fe20003800000 */
.L_x_719:
[----:B------:R-:W-:Y:S01]  /*1280*/  MOV R6, R12 ;  /* 0x0000000c00067202 */ /* 0x000fe20000000f00 */
[----:B------:R-:W-:Y:S06]  /*1290*/  BRA `(.L_x_720) ;  /* 0xfffffff8008c7947 */ /* 0x000fec000383ffff */
        .weak           $__internal_43_$__cuda_sm20_div_s64
        .type           $__internal_43_$__cuda_sm20_div_s64,@function
        .size           $__internal_43_$__cuda_sm20_div_s64,($__internal_44_$__cuda_sm20_dsqrt_rn_f64_mediumpath_v1 - $__internal_43_$__cuda_sm20_div_s64)
$__internal_43_$__cuda_sm20_div_s64:
        /* <DEDUP_REMOVED lines=14> */
[----:B------:R-:W-:-:S03]  /*1380*/  IMAD.HI.U32 R12, R10, R15, RZ ;  /* 0x0000000f0a0c7227 */ /* 0x000fc600078e00ff */
[----:B------:R-:W-:Y:S01]  /*1390*/  IADD3.X R17, RZ, ~R13, RZ, P0, !PT ;  /* 0x8000000dff117210 */ /* 0x000fe200007fe4ff */
[----:B------:R-:W-:-:S04]  /*13a0*/  IMAD.MOV.U32 R13, RZ, RZ, R10 ;  /* 0x000000ffff0d7224 */ /* 0x000fc800078e000a */
[----:B------:R-:W-:-:S04]  /*13b0*/  IMAD.WIDE.U32 R12, P0, R10, R17, R12 ;  /* 0x000000110a0c7225 */ /* 0x000fc8000780000c */
[C---:B------:R-:W-:Y:S02]  /*13c0*/  IMAD R19, R11.reuse, R17, RZ ;  /* 0x000000110b137224 */ /* 0x040fe400078e02ff */
        /* <DEDUP_REMOVED lines=22> */
[----:B------:R-:W-:Y:S01]  /*1530*/  IADD3.X R14, RZ, RZ, R11, P2, P1 ;  /* 0x000000ffff0e7210 */ /* 0x000fe200017e240b */
[----:B------:R-:W-:-:S04]  /*1540*/  HFMA2.MMA R11, -RZ, RZ, 0, 0 ;  /* 0x00000000ff0b7435 */ /* 0x000fc800000001ff */
[----:B------:R-:W-:-:S04]  /*1550*/  IMAD R17, R14, R15, RZ ;  /* 0x0000000f0e117224 */ /* 0x000fc800078e02ff */
[----:B------:R-:W-:-:S04]  /*1560*/  IMAD.WIDE.U32 R10, R12, R15, R10 ;  /* 0x0000000f0c0a7225 */ /* 0x000fc800078e000a */
[----:B------:R-:W-:-:S04]  /*1570*/  IMAD.HI.U32 R12, R14, R15, RZ ;  /* 0x0000000f0e0c7227 */ /* 0x000fc800078e00ff */
[----:B------:R-:W-:-:S04]  /*1580*/  IMAD.HI.U32 R10, P0, R14, R13, R10 ;  /* 0x0000000d0e0a7227 */ /* 0x000fc8000780000a */
[----:B------:R-:W-:Y:S01]  /*1590*/  IMAD.X R12, RZ, RZ, R12, P0 ;  /* 0x000000ffff0c7224 */ /* 0x000fe200000e060c */
[----:B------:R-:W-:-:S05]  /*15a0*/  IADD3 R17, P1, R17, R10, RZ ;  /* 0x0000000a11117210 */ /* 0x000fca0007f3e0ff */
        /* <DEDUP_REMOVED lines=12> */
[----:B------:R-:W-:Y:S01]  /*1670*/  SEL R17, R10, R17, P0 ;  /* 0x000000110a117207 */ /* 0x000fe20000000000 */
[----:B------:R-:W-:Y:S01]  /*1680*/  IMAD.X R12, RZ, RZ, R19, P2 ;  /* 0x000000ffff0c7224 */ /* 0x000fe200010e0613 */
[----:B------:R-:W-:-:S02]  /*1690*/  SEL R13, R13, R15, P0 ;  /* 0x0000000f0d0d7207 */ /* 0x000fc40000000000 */
[----:B------:R-:W-:Y:S02]  /*16a0*/  ISETP.GE.U32.AND P1, PT, R11, R4, PT ;  /* 0x000000040b00720c */ /* 0x000fe40003f26070 */
[----:B------:R-:W-:Y:S02]  /*16b0*/  SEL R10, R12, R19, P0 ;  /* 0x000000130c0a7207 */ /* 0x000fe40000000000 */
[----:B------:R-:W-:Y:S02]  /*16c0*/  IADD3 R4, P2, R17, 0x1, RZ ;  /* 0x0000000111047810 */ /* 0x000fe40007f5e0ff */
[----:B------:R-:W-:Y:S02]  /*16d0*/  ISETP.GE.U32.AND.EX P0, PT, R13, R5, PT, P1 ;  /* 0x000000050d00720c */ /* 0x000fe40003f06110 */
[----:B------:R-:W-:Y:S02]  /*16e0*/  IADD3.X R11, RZ, R10, RZ, P2, !PT ;  /* 0x0000000aff0b7210 */ /* 0x000fe400017fe4ff */
[----:B------:R-:W-:-:S02]  /*16f0*/  SEL R4, R4, R17, P0 ;  /* 0x0000001104047207 */ /* 0x000fc40000000000 */
[----:B------:R-:W-:Y:S02]  /*1700*/  SEL R11, R11, R10, P0 ;  /* 0x0000000a0b0b7207 */ /* 0x000fe40000000000 */
[----:B------:R-:W-:Y:S02]  /*1710*/  IADD3 R5, P2, RZ, -R4, RZ ;  /* 0x80000004ff057210 */ /* 0x000fe40007f5e0ff */
[----:B------:R-:W-:Y:S02]  /*1720*/  LOP3.LUT R12, R8, R7, RZ, 0x3c, !PT ;  /* 0x00000007080c7212 */ /* 0x000fe400078e3cff */
[----:B------:R-:W-:Y:S01]  /*1730*/  ISETP.NE.U32.AND P0, PT, R9, RZ, PT ;  /* 0x000000ff0900720c */ /* 0x000fe20003f05070 */
[----:B------:R-:W-:Y:S01]  /*1740*/  IMAD.X R10, RZ, RZ, ~R11, P2 ;  /* 0x000000ffff0a7224 */ /* 0x000fe200010e0e0b */
[----:B------:R-:W-:Y:S02]  /*1750*/  ISETP.GE.AND P1, PT, R12, RZ, PT ;  /* 0x000000ff0c00720c */ /* 0x000fe40003f26270 */
[----:B------:R-:W-:Y:S01]  /*1760*/  ISETP.NE.AND.EX P0, PT, R8, RZ, PT, P0 ;  /* 0x000000ff0800720c */ /* 0x000fe20003f05300 */
[----:B------:R-:W-:Y:S01]  /*1770*/  IMAD.MOV.U32 R8, RZ, RZ, R0 ;  /* 0x000000ffff087224 */ /* 0x000fe200078e0000 */
[----:B------:R-:W-:-:S02]  /*1780*/  MOV R9, 0x0 ;  /* 0x0000000000097802 */ /* 0x000fc40000000f00 */
[----:B------:R-:W-:Y:S02]  /*1790*/  SEL R4, R5, R4, !P1 ;  /* 0x0000000405047207 */ /* 0x000fe40004800000 */
[----:B------:R-:W-:Y:S02]  /*17a0*/  SEL R11, R10, R11, !P1 ;  /* 0x0000000b0a0b7207 */ /* 0x000fe40004800000 */
[----:B------:R-:W-:Y:S02]  /*17b0*/  SEL R4, R4, 0xffffffff, P0 ;  /* 0xffffffff04047807 */ /* 0x000fe40000000000 */
[----:B------:R-:W-:Y:S01]  /*17c0*/  SEL R11, R11, 0xffffffff, P0 ;  /* 0xffffffff0b0b7807 */ /* 0x000fe20000000000 */
[----:B------:R-:W-:Y:S06]  /*17d0*/  RET.REL.NODEC R8 `(_ZN2at6native55_GLOBAL__N__6c1c77d0_17_DistanceKernel_cu_7dd49032_293822cdist_kernel_cuda_implIdNS1_5distsIdE3twoEEEvPT_PKS6_S9_S6_lllll) ;  /* 0xffffffe808087950 */ /* 0x000fec0003c3ffff */
        .weak           $__internal_44_$__cuda_sm20_dsqrt_rn_f64_mediumpath_v1
        .type           $__internal_44_$__cuda_sm20_dsqrt_rn_f64_mediumpath_v1,@function
        .size           $__internal_44_$__cuda_sm20_dsqrt_rn_f64_mediumpath_v1,(.L_x_918 - $__internal_44_$__cuda_sm20_dsqrt_rn_f64_mediumpath_v1)
$__internal_44_$__cuda_sm20_dsqrt_rn_f64_mediumpath_v1:
[----:B------:R-:W-:Y:S01]  /*17e0*/  ISETP.GE.U32.AND P0, PT, R4, -0x3400000, PT ;  /* 0xfcc000000400780c */ /* 0x000fe20003f06070 */
[----:B------:R-:W-:Y:S01]  /*17f0*/  BSSY B1, `(.L_x_721) ;  /* 0x0000028000017945 */ /* 0x000fe20003800000 */
[----:B------:R-:W-:Y:S01]  /*1800*/  IMAD.MOV.U32 R4, RZ, RZ, R2 ;  /* 0x000000ffff047224 */ /* 0x000fe200078e0002 */
[----:B------:R-:W-:Y:S01]  /*1810*/  MOV R5, R3 ;  /* 0x0000000300057202 */ /* 0x000fe20000000f00 */
[----:B------:R-:W-:Y:S02]  /*1820*/  IMAD.MOV.U32 R8, RZ, RZ, R10 ;  /* 0x000000ffff087224 */ /* 0x000fe400078e000a */
[----:B------:R-:W-:Y:S02]  /*1830*/  IMAD.MOV.U32 R2, RZ, RZ, R14 ;  /* 0x000000ffff027224 */ /* 0x000fe400078e000e */
[----:B------:R-:W-:-:S05]  /*1840*/  IMAD.MOV.U32 R3, RZ, RZ, R15 ;  /* 0x000000ffff037224 */ /* 0x000fca00078e000f */
        /* <DEDUP_REMOVED lines=9> */
.L_x_722:
        /* <DEDUP_REMOVED lines=9> */
[----:B------:R-:W-:Y:S01]  /*1970*/  IMAD.MOV.U32 R8, RZ, RZ, 0x0 ;  /* 0x00000000ff087424 */ /* 0x000fe200078e00ff */
[----:B------:R-:W-:Y:S01]  /*1980*/  MOV R4, RZ ;  /* 0x000000ff00047202 */ /* 0x000fe20000000f00 */
        /* <DEDUP_REMOVED lines=13> */
.L_x_724:
[----:B------:R-:W-:-:S11]  /*1a60*/  DADD R2, R4, R4 ;  /* 0x0000000004027229 */ /* 0x000fd60000000004 */
.L_x_723:
[----:B------:R-:W-:Y:S05]  /*1a70*/  BSYNC B1 ;  /* 0x0000000000017941 */ /* 0x000fea0003800000 */
.L_x_721:
[----:B------:R-:W-:Y:S01]  /*1a80*/  MOV R7, R3 ;  /* 0x0000000300077202 */ /* 0x000fe20000000f00 */
[----:B------:R-:W-:Y:S01]  /*1a90*/  HFMA2.MMA R3, -RZ, RZ, 0, 0 ;  /* 0x00000000ff037435 */ /* 0x000fe200000001ff */
[----:B------:R-:W-:Y:S02]  /*1aa0*/  IMAD.MOV.U32 R6, RZ, RZ, R2 ;  /* 0x000000ffff067224 */ /* 0x000fe400078e0002 */
[----:B------:R-:W-:-:S04]  /*1ab0*/  IMAD.MOV.U32 R2, RZ, RZ, R0 ;  /* 0x000000ffff027224 */ /* 0x000fc800078e0000 */
[----:B------:R-:W-:Y:S05]  /*1ac0*/  RET.REL.NODEC R2 `(_ZN2at6native55_GLOBAL__N__6c1c77d0_17_DistanceKernel_cu_7dd49032_293822cdist_kernel_cuda_implIdNS1_5distsIdE3twoEEEvPT_PKS6_S9_S6_lllll) ;  /* 0xffffffe4024c7950 */ /* 0x000fea0003c3ffff */
.L_x_725:
        /* <DEDUP_REMOVED lines=11> */
.L_x_918:


//--------------------- .text._ZN2at6native55_GLOBAL__N__6c1c77d0_17_DistanceKernel_cu_7dd49032_293822cdist_kernel_cuda_implIdNS1_5distsIdE3oneEEEvPT_PKS6_S9_S6_lllll --------------------------
	.section	.text._ZN2at6native55_GLOBAL__N__6c1c77d0_17_DistanceKernel_cu_7dd49032_293822cdist_kernel_cuda_implIdNS1_5distsIdE3oneEEEvPT_PKS6_S9_S6_lllll,"ax",@progbits
	.align	128
.text._ZN2at6native55_GLOBAL__N__6c1c77d0_17_DistanceKernel_cu_7dd49032_293822cdist_kernel_cuda_implIdNS1_5distsIdE3oneEEEvPT_PKS6_S9_S6_lllll:
        .type           _ZN2at6native55_GLOBAL__N__6c1c77d0_17_DistanceKernel_cu_7dd49032_293822cdist_kernel_cuda_implIdNS1_5distsIdE3oneEEEvPT_PKS6_S9_S6_lllll,@function
        .size           _ZN2at6native55_GLOBAL__N__6c1c77d0_17_DistanceKernel_cu_7dd49032_293822cdist_kernel_cuda_implIdNS1_5distsIdE3oneEEEvPT_PKS6_S9_S6_lllll,(.L_x_921 - _ZN2at6native55_GLOBAL__N__6c1c77d0_17_DistanceKernel_cu_7dd49032_293822cdist_kernel_cuda_implIdNS1_5distsIdE3oneEEEvPT_PKS6_S9_S6_lllll)
        .other          _ZN2at6native55_GLOBAL__N__6c1c77d0_17_DistanceKernel_cu_7dd49032_293822cdist_kernel_cuda_implIdNS1_5distsIdE3oneEEEvPT_PKS6_S9_S6_lllll,@"STO_CUDA_ENTRY STV_DEFAULT"
_ZN2at6native55_GLOBAL__N__6c1c77d0_17_DistanceKernel_cu_7dd49032_293822cdist_kernel_cuda_implIdNS1_5distsIdE3oneEEEvPT_PKS6_S9_S6_lllll:
        /* <DEDUP_REMOVED lines=10> */
[----:B01----:R-:W-:Y:S05]  /*00a0*/  CALL.REL.NOINC `($__internal_45_$__cuda_sm20_div_s64) ;  /* 0x00000010002c7944 */ /* 0x003fea0003c00000 */
        /* <DEDUP_REMOVED lines=12> */
.L_x_726:
        /* <DEDUP_REMOVED lines=23> */
.L_x_727:
[----:B------:R-:W-:Y:S02]  /*02e0*/  ULDC UR4, c[0x0][0x234] ;  /* 0x00008d0000047ab9 */ /* 0x000fe40000000800 */
[----:B------:R-:W-:-:S04]  /*02f0*/  LOP3.LUT R0, R7, UR4, RZ, 0xfc, !PT ;  /* 0x0000000407007c12 */ /* 0x000fc8000f8efcff */
[----:B------:R-:W-:-:S13]  /*0300*/  ISETP.NE.U32.AND P0, PT, R0, RZ, PT ;  /* 0x000000ff0000720c */ /* 0x000fda0003f05070 */
[----:B------:R-:W-:Y:S05]  /*0310*/  @!P0 BRA `(.L_x_728) ;  /* 0x0000000000348947 */ /* 0x000fea0003800000 */
[----:B------:R-:W0:Y:S01]  /*0320*/  LDC R9, c[0x0][0x230] ;  /* 0x00008c00ff097b82 */ /* 0x000e220000000800 */
[----:B------:R-:W-:-:S07]  /*0330*/  MOV R0, 0x360 ;  /* 0x0000036000007802 */ /* 0x000fce0000000f00 */
[----:B------:R-:W1:Y:S02]  /*0340*/  LDC R8, c[0x0][0x234] ;  /* 0x00008d00ff087b82 */ /* 0x000e640000000800 */
[----:B01----:R-:W-:Y:S05]  /*0350*/  CALL.REL.NOINC `($__internal_45_$__cuda_sm20_div_s64) ;  /* 0x0000000c00807944 */ /* 0x003fea0003c00000 */
        /* <DEDUP_REMOVED lines=9> */
.L_x_728:
        /* <DEDUP_REMOVED lines=23> */
.L_x_729:
        /* <DEDUP_REMOVED lines=44> */
.L_x_732:
        /* <DEDUP_REMOVED lines=11> */
[----:B------:R-:W-:-:S04]  /*08d0*/  DADD R2, |R8|, R2 ;  /* 0x0000000008027229 */ /* 0x000fc80000000202 */
[----:B------:R-:W-:Y:S07]  /*08e0*/  @!P0 BRA `(.L_x_732) ;  /* 0xfffffffc00cc8947 */ /* 0x000fee000383ffff */
.L_x_731:
[----:B------:R-:W-:Y:S05]  /*08f0*/  BSYNC B0 ;  /* 0x0000000000007941 */ /* 0x000fea0003800000 */
.L_x_730:
        /* <DEDUP_REMOVED lines=61> */
.L_x_746:
[----:B012---:R-:W-:-:S11]  /*0cd0*/  DADD R2, R2, R6 ;  /* 0x0000000002027229 */ /* 0x007fd60000000006 */
.L_x_734:
[----:B------:R-:W-:Y:S05]  /*0ce0*/  BSYNC B0 ;  /* 0x0000000000007941 */ /* 0x000fea0003800000 */
.L_x_733:
[----:B------:R-:W-:-:S13]  /*0cf0*/  ISETP.NE.AND P0, PT, R4, RZ, PT ;  /* 0x000000ff0400720c */ /* 0x000fda0003f05270 */
[----:B------:R-:W-:Y:S05]  /*0d00*/  @P0 EXIT ;  /* 0x000000000000094d */ /* 0x000fea0003800000 */
[----:B------:R-:W-:Y:S02]  /*0d10*/  ULDC.64 UR4, c[0x0][0x210] ;  /* 0x0000840000047ab9 */ /* 0x000fe40000000a00 */
[----:B------:R-:W-:-:S04]  /*0d20*/  ULEA UR4, UP0, UR6, UR4, 0x3 ;  /* 0x0000000406047291 */ /* 0x000fc8000f80183f */
[----:B------:R-:W-:Y:S02]  /*0d30*/  ULEA.HI.X UR5, UR6, UR5, URZ, 0x3, UP0 ;  /* 0x0000000506057291 */ /* 0x000fe400080f1c3f */
[----:B------:R-:W-:-:S04]  /*0d40*/  MOV R4, UR4 ;  /* 0x0000000400047c02 */ /* 0x000fc80008000f00 */
[----:B------:R-:W-:-:S05]  /*0d50*/  IMAD.U32 R5, RZ, RZ, UR5 ;  /* 0x00000005ff057e24 */ /* 0x000fca000f8e00ff */
[----:B-1----:R-:W-:Y:S01]  /*0d60*/  STG.E.64 desc[UR8][R4.64], R2 ;  /* 0x0000000204007986 */ /* 0x002fe2000c101b08 */
[----:B------:R-:W-:Y:S05]  /*0d70*/  EXIT ;  /* 0x000000000000794d */ /* 0x000fea0003800000 */
.L_x_735:
[----:B-1----:R-:W-:Y:S01]  /*0d80*/  IMAD.MOV.U32 R13, RZ, RZ, R3 ;  /* 0x000000ffff0d7224 */ /* 0x002fe200078e0003 */
[----:B------:R-:W-:Y:S01]  /*0d90*/  MOV R14, 0x10 ;  /* 0x00000010000e7802 */ /* 0x000fe20000000f00 */
[----:B------:R-:W-:Y:S02]  /*0da0*/  IMAD.MOV.U32 R15, RZ, RZ, 0x1f ;  /* 0x0000001fff0f7424 */ /* 0x000fe400078e00ff */
[----:B------:R-:W-:-:S07]  /*0db0*/  IMAD.MOV.U32 R0, RZ, RZ, -0x1 ;  /* 0xffffffffff007424 */ /* 0x000fce00078e00ff */
[----:B------:R-:W-:Y:S05]  /*0dc0*/  WARPSYNC.COLLECTIVE R0, `(.L_x_736) ;  /* 0x0000000000087348 */ /* 0x000fea0003c00000 */
[----:B------:R0:W1:Y:S02]  /*0dd0*/  SHFL.DOWN P0, R12, R13, R14, R15 ;  /* 0x0800000e0d0c7389 */ /* 0x000064000000000f */
[----:B01----:R-:W-:Y:S01]  /*0de0*/  ENDCOLLECTIVE ;  /* 0x000000000000791b */ /* 0x003fe20003800000 */
.L_x_736:
[----:B------:R-:W-:Y:S01]  /*0df0*/  IMAD.MOV.U32 R13, RZ, RZ, R2 ;  /* 0x000000ffff0d7224 */ /* 0x000fe200078e0002 */
[----:B------:R-:W-:-:S07]  /*0e00*/  MOV R7, R12 ;  /* 0x0000000c00077202 */ /* 0x000fce0000000f00 */
[----:B------:R-:W-:Y:S05]  /*0e10*/  WARPSYNC.COLLECTIVE R0, `(.L_x_737) ;  /* 0x0000000000087348 */ /* 0x000fea0003c00000 */
[----:B------:R0:W1:Y:S02]  /*0e20*/  SHFL.DOWN P0, R12, R13, R14, R15 ;  /* 0x0800000e0d0c7389 */ /* 0x000064000000000f */
[----:B01----:R-:W-:Y:S01]  /*0e30*/  ENDCOLLECTIVE ;  /* 0x000000000000791b */ /* 0x003fe20003800000 */
.L_x_737:
[----:B------:R-:W-:Y:S02]  /*0e40*/  IMAD.MOV.U32 R14, RZ, RZ, 0x8 ;  /* 0x00000008ff0e7424 */ /* 0x000fe400078e00ff */
[----:B------:R-:W-:-:S06]  /*0e50*/  IMAD.MOV.U32 R6, RZ, RZ, R12 ;  /* 0x000000ffff067224 */ /* 0x000fcc00078e000c */
[----:B------:R-:W-:-:S10]  /*0e60*/  DADD R6, R2, R6 ;  /* 0x0000000002067229 */ /* 0x000fd40000000006 */
[----:B------:R-:W-:-:S07]  /*0e70*/  MOV R13, R7 ;  /* 0x00000007000d7202 */ /* 0x000fce0000000f00 */
[----:B------:R-:W-:Y:S05]  /*0e80*/  WARPSYNC.COLLECTIVE R0, `(.L_x_738) ;  /* 0x0000000000087348 */ /* 0x000fea0003c00000 */
[----:B------:R0:W1:Y:S02]  /*0e90*/  SHFL.DOWN P0, R12, R13, R14, R15 ;  /* 0x0800000e0d0c7389 */ /* 0x000064000000000f */
[----:B01----:R-:W-:Y:S01]  /*0ea0*/  ENDCOLLECTIVE ;  /* 0x000000000000791b */ /* 0x003fe20003800000 */
.L_x_738:
[----:B------:R-:W-:Y:S01]  /*0eb0*/  MOV R13, R6 ;  /* 0x00000006000d7202 */ /* 0x000fe20000000f00 */
[----:B------:R-:W-:-:S07]  /*0ec0*/  IMAD.MOV.U32 R9, RZ, RZ, R12 ;  /* 0x000000ffff097224 */ /* 0x000fce00078e000c */
[----:B------:R-:W-:Y:S05]  /*0ed0*/  WARPSYNC.COLLECTIVE R0, `(.L_x_739) ;  /* 0x0000000000087348 */ /* 0x000fea0003c00000 */
[----:B------:R0:W1:Y:S02]  /*0ee0*/  SHFL.DOWN P0, R12, R13, R14, R15 ;  /* 0x0800000e0d0c7389 */ /* 0x000064000000000f */
[----:B01----:R-:W-:Y:S01]  /*0ef0*/  ENDCOLLECTIVE ;  /* 0x000000000000791b */ /* 0x003fe20003800000 */
.L_x_739:
[----:B------:R-:W-:Y:S01]  /*0f00*/  MOV R14, 0x4 ;  /* 0x00000004000e7802 */ /* 0x000fe20000000f00 */
[----:B------:R-:W-:-:S06]  /*0f10*/  IMAD.MOV.U32 R8, RZ, RZ, R12 ;  /* 0x000000ffff087224 */ /* 0x000fcc00078e000c */
[----:B------:R-:W-:-:S10]  /*0f20*/  DADD R8, R6, R8 ;  /* 0x0000000006087229 */ /* 0x000fd40000000008 */
[----:B------:R-:W-:-:S07]  /*0f30*/  IMAD.MOV.U32 R13, RZ, RZ, R9 ;  /* 0x000000ffff0d7224 */ /* 0x000fce00078e0009 */
[----:B------:R-:W-:Y:S05]  /*0f40*/  WARPSYNC.COLLECTIVE R0, `(.L_x_740) ;  /* 0x0000000000087348 */ /* 0x000fea0003c00000 */
[----:B------:R0:W1:Y:S02]  /*0f50*/  SHFL.DOWN P0, R12, R13, R14, R15 ;  /* 0x0800000e0d0c7389 */ /* 0x000064000000000f */
[----:B01----:R-:W-:Y:S01]  /*0f60*/  ENDCOLLECTIVE ;  /* 0x000000000000791b */ /* 0x003fe20003800000 */
.L_x_740:
[----:B------:R-:W-:Y:S02]  /*0f70*/  IMAD.MOV.U32 R13, RZ, RZ, R8 ;  /* 0x000000ffff0d7224 */ /* 0x000fe400078e0008 */
[----:B------:R-:W-:-:S07]  /*0f80*/  IMAD.MOV.U32 R11, RZ, RZ, R12 ;  /* 0x000000ffff0b7224 */ /* 0x000fce00078e000c */
[----:B------:R-:W-:Y:S05]  /*0f90*/  WARPSYNC.COLLECTIVE R0, `(.L_x_741) ;  /* 0x0000000000087348 */ /* 0x000fea0003c00000 */
[----:B------:R0:W1:Y:S02]  /*0fa0*/  SHFL.DOWN P0, R12, R13, R14, R15 ;  /* 0x0800000e0d0c7389 */ /* 0x000064000000000f */
[----:B01----:R-:W-:Y:S01]  /*0fb0*/  ENDCOLLECTIVE ;  /* 0x000000000000791b */ /* 0x003fe20003800000 */
.L_x_741:
[----:B------:R-:W-:Y:S01]  /*0fc0*/  IMAD.MOV.U32 R14, RZ, RZ, 0x2 ;  /* 0x00000002ff0e7424 */ /* 0x000fe200078e00ff */
[----:B------:R-:W-:-:S06]  /*0fd0*/  MOV R10, R12 ;  /* 0x0000000c000a7202 */ /* 0x000fcc0000000f00 */
[----:B------:R-:W-:-:S10]  /*0fe0*/  DADD R10, R8, R10 ;  /* 0x00000000080a7229 */ /* 0x000fd4000000000a */
[----:B------:R-:W-:-:S07]  /*0ff0*/  IMAD.MOV.U32 R13, RZ, RZ, R11 ;  /* 0x000000ffff0d7224 */ /* 0x000fce00078e000b */
[----:B------:R-:W-:Y:S05]  /*1000*/  WARPSYNC.COLLECTIVE R0, `(.L_x_742) ;  /* 0x0000000000087348 */ /* 0x000fea0003c00000 */
[----:B------:R0:W1:Y:S02]  /*1010*/  SHFL.DOWN P0, R12, R13, R14, R15 ;  /* 0x0800000e0d0c7389 */ /* 0x000064000000000f */
[----:B01----:R-:W-:Y:S01]  /*1020*/  ENDCOLLECTIVE ;  /* 0x000000000000791b */ /* 0x003fe20003800000 */
.L_x_742:
[----:B------:R-:W-:Y:S01]  /*1030*/  IMAD.MOV.U32 R13, RZ, RZ, R10 ;  /* 0x000000ffff0d7224 */ /* 0x000fe200078e000a */
[----:B------:R-:W-:-:S07]  /*1040*/  MOV R3, R12 ;  /* 0x0000000c00037202 */ /* 0x000fce0000000f00 */
[----:B------:R-:W-:Y:S05]  /*1050*/  WARPSYNC.COLLECTIVE R0, `(.L_x_743) ;  /* 0x0000000000087348 */ /* 0x000fea0003c00000 */
[----:B------:R0:W1:Y:S02]  /*1060*/  SHFL.DOWN P0, R12, R13, R14, R15 ;  /* 0x0800000e0d0c7389 */ /* 0x000064000000000f */
[----:B01----:R-:W-:Y:S01]  /*1070*/  ENDCOLLECTIVE ;  /* 0x000000000000791b */ /* 0x003fe20003800000 */
.L_x_743:
[----:B------:R-:W-:Y:S02]  /*1080*/  IMAD.MOV.U32 R14, RZ, RZ, 0x1 ;  /* 0x00000001ff0e7424 */ /* 0x000fe400078e00ff */
[----:B------:R-:W-:-:S06]  /*1090*/  IMAD.MOV.U32 R2, RZ, RZ, R12 ;  /* 0x000000ffff027224 */ /* 0x000fcc00078e000c */
[----:B------:R-:W-:-:S10]  /*10a0*/  DADD R2, R10, R2 ;  /* 0x000000000a027229 */ /* 0x000fd40000000002 */
[----:B------:R-:W-:-:S07]  /*10b0*/  MOV R13, R3 ;  /* 0x00000003000d7202 */ /* 0x000fce0000000f00 */
[----:B------:R-:W-:Y:S05]  /*10c0*/  WARPSYNC.COLLECTIVE R0, `(.L_x_744) ;  /* 0x0000000000087348 */ /* 0x000fea0003c00000 */
[----:B------:R0:W1:Y:S02]  /*10d0*/  SHFL.DOWN P0, R12, R13, R14, R15 ;  /* 0x0800000e0d0c7389 */ /* 0x000064000000000f */
[----:B01----:R-:W-:Y:S01]  /*10e0*/  ENDCOLLECTIVE ;  /* 0x000000000000791b */ /* 0x003fe20003800000 */
.L_x_744:
[----:B------:R-:W-:Y:S01]  /*10f0*/  MOV R13, R2 ;  /* 0x00000002000d7202 */ /* 0x000fe20000000f00 */
[----:B------:R-:W-:-:S07]  /*1100*/  IMAD.MOV.U32 R7, RZ, RZ, R12 ;  /* 0x000000ffff077224 */ /* 0x000fce00078e000c */
[----:B------:R-:W-:Y:S05]  /*1110*/  WARPSYNC.COLLECTIVE R0, `(.L_x_745) ;  /* 0x0000000000087348 */ /* 0x000fea0003c00000 */
[----:B------:R0:W1:Y:S02]  /*1120*/  SHFL.DOWN P0, R12, R13, R14, R15 ;  /* 0x0800000e0d0c7389 */ /* 0x000064000000000f */
[----:B01----:R-:W-:Y:S01]  /*1130*/  ENDCOLLECTIVE ;  /* 0x000000000000791b */ /* 0x003fe20003800000 */
.L_x_745:
[----:B------:R-:W-:Y:S01]  /*1140*/  IMAD.MOV.U32 R6, RZ, RZ, R12 ;  /* 0x000000ffff067224 */ /* 0x000fe200078e000c */
[----:B------:R-:W-:Y:S06]  /*1150*/  BRA `(.L_x_746) ;  /* 0xfffffff800dc7947 */ /* 0x000fec000383ffff */
        .weak           $__internal_45_$__cuda_sm20_div_s64
        .type           $__internal_45_$__cuda_sm20_div_s64,@function
        .size           $__internal_45_$__cuda_sm20_div_s64,(.L_x_921 - $__internal_45_$__cuda_sm20_div_s64)
$__internal_45_$__cuda_sm20_div_s64:
        /* <DEDUP_REMOVED lines=74> */
[----:B------:R-:W-:Y:S01]  /*1600*/  ISETP.NE.U32.AND P0, PT, R9, RZ, PT ;  /* 0x000000ff0900720c */ /* 0x000fe20003f05070 */
[----:B------:R-:W-:Y:S01]  /*1610*/  HFMA2.MMA R9, -RZ, RZ, 0, 0 ;  /* 0x00000000ff097435 */ /* 0x000fe200000001ff */
[----:B------:R-:W-:Y:S02]  /*1620*/  IADD3.X R10, RZ, ~R11, RZ, P2, !PT ;  /* 0x8000000bff0a7210 */ /* 0x000fe400017fe4ff */
[----:B------:R-:W-:Y:S01]  /*1630*/  ISETP.NE.AND.EX P0, PT, R8, RZ, PT, P0 ;  /* 0x000000ff0800720c */ /* 0x000fe20003f05300 */
[----:B------:R-:W-:Y:S01]  /*1640*/  IMAD.MOV.U32 R8, RZ, RZ, R0 ;  /* 0x000000ffff087224 */ /* 0x000fe200078e0000 */
[----:B------:R-:W-:-:S02]  /*1650*/  SEL R4, R5, R4, !P1 ;  /* 0x0000000405047207 */ /* 0x000fc40004800000 */
[----:B------:R-:W-:Y:S02]  /*1660*/  SEL R11, R10, R11, !P1 ;  /* 0x0000000b0a0b7207 */ /* 0x000fe40004800000 */
[----:B------:R-:W-:Y:S02]  /*1670*/  SEL R4, R4, 0xffffffff, P0 ;  /* 0xffffffff04047807 */ /* 0x000fe40000000000 */
[----:B------:R-:W-:Y:S01]  /*1680*/  SEL R11, R11, 0xffffffff, P0 ;  /* 0xffffffff0b0b7807 */ /* 0x000fe20000000000 */
[----:B------:R-:W-:Y:S06]  /*1690*/  RET.REL.NODEC R8 `(_ZN2at6native55_GLOBAL__N__6c1c77d0_17_DistanceKernel_cu_7dd49032_293822cdist_kernel_cuda_implIdNS1_5distsIdE3oneEEEvPT_PKS6_S9_S6_lllll) ;  /* 0xffffffe808587950 */ /* 0x000fec0003c3ffff */
.L_x_747:
        /* <DEDUP_REMOVED lines=14> */
.L_x_921:


//--------------------- .text._ZN2at6native55_GLOBAL__N__6c1c77d0_17_DistanceKernel_cu_7dd49032_293822cdist_kernel_cuda_implIdNS1_5distsIdE4zeroEEEvPT_PKS6_S9_S6_lllll --------------------------
	.section	.text._ZN2at6native55_GLOBAL__N__6c1c77d0_17_DistanceKernel_cu_7dd49032_293822cdist_kernel_cuda_implIdNS1_5distsIdE4zeroEEEvPT_PKS6_S9_S6_lllll,"ax",@progbits
	.align	128
.text._ZN2at6native55_GLOBAL__N__6c1c77d0_17_DistanceKernel_cu_7dd49032_293822cdist_kernel_cuda_implIdNS1_5distsIdE4zeroEEEvPT_PKS6_S9_S6_lllll:
        .type           _ZN2at6native55_GLOBAL__N__6c1c77d0_17_DistanceKernel_cu_7dd49032_293822cdist_kernel_cuda_implIdNS1_5distsIdE4zeroEEEvPT_PKS6_S9_S6_lllll,@function
        .size           _ZN2at6native55_GLOBAL__N__6c1c77d0_17_DistanceKernel_cu_7dd49032_293822cdist_kernel_cuda_implIdNS1_5distsIdE4zeroEEEvPT_PKS6_S9_S6_lllll,(.L_x_923 - _ZN2at6native55_GLOBAL__N__6c1c77d0_17_DistanceKernel_cu_7dd49032_293822cdist_kernel_cuda_implIdNS1_5distsIdE4zeroEEEvPT_PKS6_S9_S6_lllll)
        .other          _ZN2at6native55_GLOBAL__N__6c1c77d0_17_DistanceKernel_cu_7dd49032_293822cdist_kernel_cuda_implIdNS1_5distsIdE4zeroEEEvPT_PKS6_S9_S6_lllll,@"STO_CUDA_ENTRY STV_DEFAULT"
_ZN2at6native55_GLOBAL__N__6c1c77d0_17_DistanceKernel_cu_7dd49032_293822cdist_kernel_cuda_implIdNS1_5distsIdE4zeroEEEvPT_PKS6_S9_S6_lllll:
        /* <DEDUP_REMOVED lines=10> */
[----:B01----:R-:W-:Y:S05]  /*00a0*/  CALL.REL.NOINC `($__internal_46_$__cuda_sm20_div_s64) ;  /* 0x0000001000607944 */ /* 0x003fea0003c00000 */
[----:B------:R-:W0:Y:S01]  /*00b0*/  LDC.64 R8, c[0x0][0x240] ;  /* 0x00009000ff087b82 */ /* 0x000e220000000a00 */
[----:B------:R-:W-:Y:S01]  /*00c0*/  IADD3 R3, P0, RZ, -R4, RZ ;  /* 0x80000004ff037210 */ /* 0x000fe20007f1e0ff */
[----:B------:R-:W-:Y:S02]  /*00d0*/  IMAD.U32 R6, RZ, RZ, UR6 ;  /* 0x00000006ff067e24 */ /* 0x000fe4000f8e00ff */
[----:B------:R-:W-:Y:S01]  /*00e0*/  IMAD.MOV.U32 R2, RZ, RZ, R4 ;  /* 0x000000ffff027224 */ /* 0x000fe200078e0004 */
[----:B------:R-:W-:-:S05]  /*00f0*/  IADD3.X R7, RZ, ~R5, RZ, P0, !PT ;  /* 0x80000005ff077210 */ /* 0x000fca00007fe4ff */
[-C--:B0-----:R-:W-:Y:S02]  /*0100*/  IMAD R0, R7, R8.reuse, RZ ;  /* 0x0000000807007224 */ /* 0x081fe400078e02ff */
[----:B------:R-:W-:Y:S02]  /*0110*/  IMAD.MOV.U32 R7, RZ, RZ, RZ ;  /* 0x000000ffff077224 */ /* 0x000fe400078e00ff */
[----:B------:R-:W-:-:S04]  /*0120*/  IMAD.WIDE.U32 R6, R3, R8, R6 ;  /* 0x0000000803067225 */ /* 0x000fc800078e0006 */
[----:B------:R-:W-:-:S05]  /*0130*/  IMAD R3, R3, R9, R0 ;  /* 0x0000000903037224 */ /* 0x000fca00078e0200 */
[----:B------:R-:W-:Y:S01]  /*0140*/  IADD3 R7, R7, R3, RZ ;  /* 0x0000000307077210 */ /* 0x000fe20007ffe0ff */
[----:B------:R-:W-:Y:S01]  /*0150*/  IMAD.MOV.U32 R3, RZ, RZ, R5 ;  /* 0x000000ffff037224 */ /* 0x000fe200078e0005 */
[----:B------:R-:W-:Y:S06]  /*0160*/  BRA `(.L_x_749) ;  /* 0x00000000005c7947 */ /* 0x000fec0003800000 */
.L_x_748:
        /* <DEDUP_REMOVED lines=23> */
.L_x_749:
[----:B------:R-:W-:Y:S02]  /*02e0*/  ULDC UR4, c[0x0][0x234] ;  /* 0x00008d0000047ab9 */ /* 0x000fe40000000800 */
[----:B------:R-:W-:-:S04]  /*02f0*/  LOP3.LUT R0, R7, UR4, RZ, 0xfc, !PT ;  /* 0x0000000407007c12 */ /* 0x000fc8000f8efcff */
[----:B------:R-:W-:-:S13]  /*0300*/  ISETP.NE.U32.AND P0, PT, R0, RZ, PT ;  /* 0x000000ff0000720c */ /* 0x000fda0003f05070 */
[----:B------:R-:W-:Y:S05]  /*0310*/  @!P0 BRA `(.L_x_750) ;  /* 0x0000000000388947 */ /* 0x000fea0003800000 */
[----:B------:R-:W0:Y:S01]  /*0320*/  LDC R9, c[0x0][0x230] ;  /* 0x00008c00ff097b82 */ /* 0x000e220000000800 */
[----:B------:R-:W-:-:S07]  /*0330*/  MOV R0, 0x360 ;  /* 0x0000036000007802 */ /* 0x000fce0000000f00 */
[----:B------:R-:W1:Y:S02]  /*0340*/  LDC R8, c[0x0][0x234] ;  /* 0x00008d00ff087b82 */ /* 0x000e640000000800 */
[----:B01----:R-:W-:Y:S05]  /*0350*/  CALL.REL.NOINC `($__internal_46_$__cuda_sm20_div_s64) ;  /* 0x0000000c00b47944 */ /* 0x003fea0003c00000 */
[-C--:B------:R-:W-:Y:S01]  /*0360*/  IADD3 R9, P0, RZ, -R4.reuse, RZ ;  /* 0x80000004ff097210 */ /* 0x080fe20007f1e0ff */
[----:B------:R-:W-:Y:S01]  /*0370*/  ULDC.64 UR4, c[0x0][0x230] ;  /* 0x00008c0000047ab9 */ /* 0x000fe20000000a00 */
[----:B------:R-:W-:-:S03]  /*0380*/  MOV R8, R4 ;  /* 0x0000000400087202 */ /* 0x000fc60000000f00 */
[----:B------:R-:W-:Y:S02]  /*0390*/  IMAD.X R0, RZ, RZ, ~R5, P0 ;  /* 0x000000ffff007224 */ /* 0x000fe400000e0e05 */
[----:B------:R-:W-:-:S04]  /*03a0*/  IMAD.WIDE.U32 R10, R9, UR4, R6 ;  /* 0x00000004090a7c25 */ /* 0x000fc8000f8e0006 */
[----:B------:R-:W-:-:S04]  /*03b0*/  IMAD R0, R0, UR4, RZ ;  /* 0x0000000400007c24 */ /* 0x000fc8000f8e02ff */
[----:B------:R-:W-:Y:S02]  /*03c0*/  IMAD R7, R9, UR5, R0 ;  /* 0x0000000509077c24 */ /* 0x000fe4000f8e0200 */
[----:B------:R-:W-:Y:S02]  /*03d0*/  IMAD.MOV.U32 R9, RZ, RZ, R5 ;  /* 0x000000ffff097224 */ /* 0x000fe400078e0005 */
[----:B------:R-:W-:Y:S01]  /*03e0*/  IMAD.IADD R0, R11, 0x1, R7 ;  /* 0x000000010b007824 */ /* 0x000fe200078e0207 */
[----:B------:R-:W-:Y:S06]  /*03f0*/  BRA `(.L_x_751) ;  /* 0x00000000005c7947 */ /* 0x000fec0003800000 */
.L_x_750:
        /* <DEDUP_REMOVED lines=22> */
[----:B------:R-:W-:-:S07]  /*0560*/  IMAD R10, R10, R5, R6 ;  /* 0x000000050a0a7224 */ /* 0x000fce00078e0206 */
.L_x_751:
        /* <DEDUP_REMOVED lines=17> */
[----:B0-----:R-:W-:Y:S01]  /*0680*/  IMAD.WIDE.U32 R8, R2, UR8, R4 ;  /* 0x0000000802087c25 */ /* 0x001fe2000f8e0004 */
[----:B------:R-:W-:-:S03]  /*0690*/  ULDC.64 UR8, c[0x0][0x208] ;  /* 0x0000820000087ab9 */ /* 0x000fc60000000a00 */
[----:B------:R-:W-:Y:S01]  /*06a0*/  IMAD.IADD R2, R13, 0x1, R11 ;  /* 0x000000010d027824 */ /* 0x000fe200078e020b */
[----:B------:R-:W-:Y:S01]  /*06b0*/  IADD3 R13, P1, R4, R12, RZ ;  /* 0x0000000c040d7210 */ /* 0x000fe20007f3e0ff */
[----:B------:R-:W-:Y:S01]  /*06c0*/  IMAD R11, R0, UR4, RZ ;  /* 0x00000004000b7c24 */ /* 0x000fe2000f8e02ff */
[----:B------:R-:W-:Y:S02]  /*06d0*/  IADD3 R9, R9, R3, RZ ;  /* 0x0000000309097210 */ /* 0x000fe40007ffe0ff */
        /* <DEDUP_REMOVED lines=14> */
[----:B------:R-:W-:Y:S01]  /*07c0*/  IMAD.IADD R15, R11, 0x1, R15 ;  /* 0x000000010b0f7824 */ /* 0x000fe200078e020f */
[----:B------:R-:W-:Y:S02]  /*07d0*/  MOV R7, R12 ;  /* 0x0000000c00077202 */ /* 0x000fe40000000f00 */
[----:B------:R-:W-:Y:S02]  /*07e0*/  CS2R R2, SRZ ;  /* 0x0000000000027805 */ /* 0x000fe4000001ff00 */
[----:B------:R-:W-:-:S04]  /*07f0*/  LEA R8, P0, R10, UR4, 0x3 ;  /* 0x000000040a087c11 */ /* 0x000fc8000f8018ff */
[----:B------:R-:W-:Y:S02]  /*0800*/  LEA.HI.X R17, R10, UR5, R15, 0x3, P0 ;  /* 0x000000050a117c11 */ /* 0x000fe400080f1c0f */
[----:B0-----:R-:W-:Y:S01]  /*0810*/  SHF.R.S32.HI R12, RZ, 0x1f, R9 ;  /* 0x0000001fff0c7819 */ /* 0x001fe20000011409 */
[----:B------:R-:W-:-:S03]  /*0820*/  IMAD.SHL.U32 R16, R9, 0x8, RZ ;  /* 0x0000000809107824 */ /* 0x000fc600078e00ff */
[----:B------:R-:W-:-:S07]  /*0830*/  SHF.L.U64.HI R18, R9, 0x3, R12 ;  /* 0x0000000309127819 */ /* 0x000fce000001020c */
.L_x_756:
[----:B------:R-:W-:Y:S01]  /*0840*/  MOV R12, R7 ;  /* 0x00000007000c7202 */ /* 0x000fe20000000f00 */
[----:B------:R-:W-:Y:S02]  /*0850*/  IMAD.MOV.U32 R13, RZ, RZ, R19 ;  /* 0x000000ffff0d7224 */ /* 0x000fe400078e0013 */
[----:B------:R-:W-:-:S04]  /*0860*/  IMAD.MOV.U32 R9, RZ, RZ, R17 ;  /* 0x000000ffff097224 */ /* 0x000fc800078e0011 */
[----:B------:R-:W2:Y:S04]  /*0870*/  LDG.E.64 R12, desc[UR8][R12.64] ;  /* 0x000000080c0c7981 */ /* 0x000ea8000c1e1b00 */
[----:B------:R0:W2:Y:S01]  /*0880*/  LDG.E.64 R10, desc[UR8][R8.64] ;  /* 0x00000008080a7981 */ /* 0x0000a2000c1e1b00 */
[----:B------:R-:W-:Y:S01]  /*0890*/  IADD3 R7, P0, R7, R16, RZ ;  /* 0x0000001007077210 */ /* 0x000fe20007f1e0ff */
[----:B------:R-:W-:Y:S01]  /*08a0*/  IMAD.MOV.U32 R15, RZ, RZ, R3 ;  /* 0x000000ffff0f7224 */ /* 0x000fe200078e0003 */
[----:B------:R-:W-:Y:S01]  /*08b0*/  MOV R14, R2 ;  /* 0x00000002000e7202 */ /* 0x000fe20000000f00 */
[----:B------:R-:W-:Y:S02]  /*08c0*/  BSSY B1, `(.L_x_754) ;  /* 0x000000d000017945 */ /* 0x000fe40003800000 */
[----:B------:R-:W-:Y:S01]  /*08d0*/  IMAD.X R19, R19, 0x1, R18, P0 ;  /* 0x0000000113137824 */ /* 0x000fe200000e0612 */
[----:B------:R-:W-:-:S02]  /*08e0*/  ISETP.GE.U32.AND P0, PT, R7, R0, PT ;  /* 0x000000000700720c */ /* 0x000fc40003f06070 */
[----:B0-----:R-:W-:Y:S02]  /*08f0*/  IADD3 R8, P2, R8, R16, RZ ;  /* 0x0000001008087210 */ /* 0x001fe40007f5e0ff */
[----:B------:R-:W-:Y:S01]  /*0900*/  ISETP.GE.U32.AND.EX P0, PT, R19, R6, PT, P0 ;  /* 0x000000061300720c */ /* 0x000fe20003f06100 */
[----:B--2---:R-:W-:-:S08]  /*0910*/  DADD R10, -R10, R12 ;  /* 0x000000000a0a7229 */ /* 0x004fd0000000010c */
[--C-:B------:R-:W-:Y:S02]  /*0920*/  DSETP.NAN.AND P1, PT, |R10|, |R10|.reuse, PT ;  /* 0x4000000a0a00722a */ /* 0x100fe40003f28200 */
[----:B------:R-:W-:-:S12]  /*0930*/  DADD R2, -RZ, |R10| ;  /* 0x00000000ff027229 */ /* 0x000fd8000000050a */
[----:B------:R-:W-:Y:S05]  /*0940*/  @P1 BRA `(.L_x_755) ;  /* 0x0000000000101947 */ /* 0x000fea0003800000 */
[----:B------:R-:W-:Y:S01]  /*0950*/  DSETP.NEU.AND P1, PT, R2, RZ, PT ;  /* 0x000000ff0200722a */ /* 0x000fe20003f2d000 */
[----:B------:R-:W-:Y:S01]  /*0960*/  IMAD.MOV.U32 R2, RZ, RZ, R14 ;  /* 0x000000ffff027224 */ /* 0x000fe200078e000e */
[----:B------:R-:W-:-:S12]  /*0970*/  MOV R3, R15 ;  /* 0x0000000f00037202 */ /* 0x000fd80000000f00 */
[----:B------:R-:W-:-:S11]  /*0980*/  @P1 DADD R2, R14, 1 ;  /* 0x3ff000000e021429 */ /* 0x000fd60000000000 */
.L_x_755:
[----:B------:R-:W-:Y:S05]  /*0990*/  BSYNC B1 ;  /* 0x0000000000017941 */ /* 0x000fea0003800000 */
.L_x_754:
[----:B------:R-:W-:Y:S01]  /*09a0*/  IMAD.X R17, R17, 0x1, R18, P2 ;  /* 0x0000000111117824 */ /* 0x000fe200010e0612 */
[----:B------:R-:W-:Y:S06]  /*09b0*/  @!P0 BRA `(.L_x_756) ;  /* 0xfffffffc00a08947 */ /* 0x000fec000383ffff */
.L_x_753:
[----:B------:R-:W-:Y:S05]  /*09c0*/  BSYNC B0 ;  /* 0x0000000000007941 */ /* 0x000fea0003800000 */
.L_x_752:
        /* <DEDUP_REMOVED lines=27> */
[----:B--2---:R-:W-:-:S03]  /*0b80*/  DADD R12, R10, R12 ;  /* 0x000000000a0c7229 */ /* 0x004fc6000000000c */
[----:B------:R-:W-:Y:S01]  /*0b90*/  @!P0 LEA R9, R0, R9, 0x3 ;  /* 0x0000000900098211 */ /* 0x000fe200078e18ff */
[----:B------:R-:W-:Y:S01]  /*0ba0*/  VIADD R0, R4, 0x1f ;  /* 0x0000001f04007836 */ /* 0x000fe20000000000 */
[----:B-1----:R-:W-:Y:S02]  /*0bb0*/  @!P1 LEA R11, R8, R7, 0x18 ;  /* 0x00000007080b9211 */ /* 0x002fe400078ec0ff */
[----:B------:R-:W-:Y:S03]  /*0bc0*/  SHFL.DOWN PT, R3, R13, 0x1, 0x1f ;  /* 0x08201f000d037f89 */ /* 0x000fe600000e0000 */
[----:B------:R-:W-:Y:S01]  /*0bd0*/  @!P1 IMAD R14, R14, 0x8, R11 ;  /* 0x000000080e0e9824 */ /* 0x000fe200078e020b */
        /* <DEDUP_REMOVED lines=20> */
[----:B0-----:R-:W-:Y:S01]  /*0d20*/  MOV R3, R11 ;  /* 0x0000000b00037202 */ /* 0x001fe20000000f00 */
[----:B-1----:R-:W-:-:S06]  /*0d30*/  IMAD.MOV.U32 R2, RZ, RZ, R10 ;  /* 0x000000ffff027224 */ /* 0x002fcc00078e000a */
[----:B------:R-:W-:-:S07]  /*0d40*/  DADD R10, R8, R2 ;  /* 0x00000000080a7229 */ /* 0x000fce0000000002 */
[----:B------:R-:W-:Y:S04]  /*0d50*/  SHFL.DOWN PT, R3, R11, 0x2, 0x1f ;  /* 0x08401f000b037f89 */ /* 0x000fe800000e0000 */
[----:B------:R-:W0:Y:S02]  /*0d60*/  SHFL.DOWN PT, R2, R10, 0x2, 0x1f ;  /* 0x08401f000a027f89 */ /* 0x000e2400000e0000 */
[----:B0-----:R-:W-:-:S07]  /*0d70*/  DADD R2, R10, R2 ;  /* 0x000000000a027229 */ /* 0x001fce0000000002 */
[----:B------:R0:W1:Y:S04]  /*0d80*/  SHFL.DOWN PT, R7, R3, 0x1, 0x1f ;  /* 0x08201f0003077f89 */ /* 0x00006800000e0000 */
[----:B------:R0:W2:Y:S02]  /*0d90*/  SHFL.DOWN PT, R6, R2, 0x1, 0x1f ;  /* 0x08201f0002067f89 */ /* 0x0000a400000e0000 */
.L_x_770:
[----:B012---:R-:W-:-:S11]  /*0da0*/  DADD R2, R2, R6 ;  /* 0x0000000002027229 */ /* 0x007fd60000000006 */
.L_x_758:
[----:B------:R-:W-:Y:S05]  /*0db0*/  BSYNC B0 ;  /* 0x0000000000007941 */ /* 0x000fea0003800000 */
.L_x_757:
[----:B------:R-:W-:-:S13]  /*0dc0*/  ISETP.NE.AND P0, PT, R4, RZ, PT ;  /* 0x000000ff0400720c */ /* 0x000fda0003f05270 */
[----:B------:R-:W-:Y:S05]  /*0dd0*/  @P0 EXIT ;  /* 0x000000000000094d */ /* 0x000fea0003800000 */
[----:B------:R-:W-:Y:S02]  /*0de0*/  ULDC.64 UR4, c[0x0][0x210] ;  /* 0x0000840000047ab9 */ /* 0x000fe40000000a00 */
[----:B------:R-:W-:-:S04]  /*0df0*/  ULEA UR4, UP0, UR6, UR4, 0x3 ;  /* 0x0000000406047291 */ /* 0x000fc8000f80183f */
[----:B------:R-:W-:Y:S02]  /*0e00*/  ULEA.HI.X UR5, UR6, UR5, URZ, 0x3, UP0 ;  /* 0x0000000506057291 */ /* 0x000fe400080f1c3f */
[----:B------:R-:W-:-:S04]  /*0e10*/  IMAD.U32 R4, RZ, RZ, UR4 ;  /* 0x00000004ff047e24 */ /* 0x000fc8000f8e00ff */
[----:B------:R-:W-:-:S05]  /*0e20*/  IMAD.U32 R5, RZ, RZ, UR5 ;  /* 0x00000005ff057e24 */ /* 0x000fca000f8e00ff */
[----:B-1----:R-:W-:Y:S01]  /*0e30*/  STG.E.64 desc[UR8][R4.64], R2 ;  /* 0x0000000204007986 */ /* 0x002fe2000c101b08 */
[----:B------:R-:W-:Y:S05]  /*0e40*/  EXIT ;  /* 0x000000000000794d */ /* 0x000fea0003800000 */
.L_x_759:
[----:B-1----:R-:W-:Y:S01]  /*0e50*/  MOV R13, R3 ;  /* 0x00000003000d7202 */ /* 0x002fe20000000f00 */
[----:B------:R-:W-:Y:S01]  /*0e60*/  IMAD.MOV.U32 R14, RZ, RZ, 0x10 ;  /* 0x00000010ff0e7424 */ /* 0x000fe200078e00ff */
[----:B------:R-:W-:Y:S01]  /*0e70*/  MOV R0, 0xffffffff ;  /* 0xffffffff00007802 */ /* 0x000fe20000000f00 */
[----:B------:R-:W-:-:S07]  /*0e80*/  IMAD.MOV.U32 R15, RZ, RZ, 0x1f ;  /* 0x0000001fff0f7424 */ /* 0x000fce00078e00ff */
[----:B------:R-:W-:Y:S05]  /*0e90*/  WARPSYNC.COLLECTIVE R0, `(.L_x_760) ;  /* 0x0000000000087348 */ /* 0x000fea0003c00000 */
[----:B------:R0:W1:Y:S02]  /*0ea0*/  SHFL.DOWN P0, R12, R13, R14, R15 ;  /* 0x0800000e0d0c7389 */ /* 0x000064000000000f */
[----:B01----:R-:W-:Y:S01]  /*0eb0*/  ENDCOLLECTIVE ;  /* 0x000000000000791b */ /* 0x003fe20003800000 */
.L_x_760:
[----:B------:R-:W-:Y:S02]  /*0ec0*/  IMAD.MOV.U32 R13, RZ, RZ, R2 ;  /* 0x000000ffff0d7224 */ /* 0x000fe400078e0002 */
[----:B------:R-:W-:-:S07]  /*0ed0*/  IMAD.MOV.U32 R7, RZ, RZ, R12 ;  /* 0x000000ffff077224 */ /* 0x000fce00078e000c */
[----:B------:R-:W-:Y:S05]  /*0ee0*/  WARPSYNC.COLLECTIVE R0, `(.L_x_761) ;  /* 0x0000000000087348 */ /* 0x000fea0003c00000 */
[----:B------:R0:W1:Y:S02]  /*0ef0*/  SHFL.DOWN P0, R12, R13, R14, R15 ;  /* 0x0800000e0d0c7389 */ /* 0x000064000000000f */
[----:B01----:R-:W-:Y:S01]  /*0f00*/  ENDCOLLECTIVE ;  /* 0x000000000000791b */ /* 0x003fe20003800000 */
.L_x_761:
[----:B------:R-:W-:Y:S01]  /*0f10*/  IMAD.MOV.U32 R14, RZ, RZ, 0x8 ;  /* 0x00000008ff0e7424 */ /* 0x000fe200078e00ff */
[----:B------:R-:W-:-:S06]  /*0f20*/  MOV R6, R12 ;  /* 0x0000000c00067202 */ /* 0x000fcc0000000f00 */
[----:B------:R-:W-:-:S10]  /*0f30*/  DADD R6, R2, R6 ;  /* 0x0000000002067229 */ /* 0x000fd40000000006 */
[----:B------:R-:W-:-:S07]  /*0f40*/  IMAD.MOV.U32 R13, RZ, RZ, R7 ;  /* 0x000000ffff0d7224 */ /* 0x000fce00078e0007 */
[----:B------:R-:W-:Y:S05]  /*0f50*/  WARPSYNC.COLLECTIVE R0, `(.L_x_762) ;  /* 0x0000000000087348 */ /* 0x000fea0003c00000 */
[----:B------:R0:W1:Y:S02]  /*0f60*/  SHFL.DOWN P0, R12, R13, R14, R15 ;  /* 0x0800000e0d0c7389 */ /* 0x000064000000000f */
[----:B01----:R-:W-:Y:S01]  /*0f70*/  ENDCOLLECTIVE ;  /* 0x000000000000791b */ /* 0x003fe20003800000 */
.L_x_762:
[----:B------:R-:W-:Y:S01]  /*0f80*/  IMAD.MOV.U32 R13, RZ, RZ, R6 ;  /* 0x000000ffff0d7224 */ /* 0x000fe200078e0006 */
[----:B------:R-:W-:-:S07]  /*0f90*/  MOV R9, R12 ;  /* 0x0000000c00097202 */ /* 0x000fce0000000f00 */
[----:B------:R-:W-:Y:S05]  /*0fa0*/  WARPSYNC.COLLECTIVE R0, `(.L_x_763) ;  /* 0x0000000000087348 */ /* 0x000fea0003c00000 */
[----:B------:R0:W1:Y:S02]  /*0fb0*/  SHFL.DOWN P0, R12, R13, R14, R15 ;  /* 0x0800000e0d0c7389 */ /* 0x000064000000000f */
[----:B01----:R-:W-:Y:S01]  /*0fc0*/  ENDCOLLECTIVE ;  /* 0x000000000000791b */ /* 0x003fe20003800000 */
.L_x_763:
[----:B------:R-:W-:Y:S02]  /*0fd0*/  IMAD.MOV.U32 R14, RZ, RZ, 0x4 ;  /* 0x00000004ff0e7424 */ /* 0x000fe400078e00ff */
[----:B------:R-:W-:-:S06]  /*0fe0*/  IMAD.MOV.U32 R8, RZ, RZ, R12 ;  /* 0x000000ffff087224 */ /* 0x000fcc00078e000c */
[----:B------:R-:W-:-:S10]  /*0ff0*/  DADD R8, R6, R8 ;  /* 0x0000000006087229 */ /* 0x000fd40000000008 */
[----:B------:R-:W-:-:S07]  /*1000*/  MOV R13, R9 ;  /* 0x00000009000d7202 */ /* 0x000fce0000000f00 */
[----:B------:R-:W-:Y:S05]  /*1010*/  WARPSYNC.COLLECTIVE R0, `(.L_x_764) ;  /* 0x0000000000087348 */ /* 0x000fea0003c00000 */
[----:B------:R0:W1:Y:S02]  /*1020*/  SHFL.DOWN P0, R12, R13, R14, R15 ;  /* 0x0800000e0d0c7389 */ /* 0x000064000000000f */
[----:B01----:R-:W-:Y:S01]  /*1030*/  ENDCOLLECTIVE ;  /* 0x000000000000791b */ /* 0x003fe20003800000 */
.L_x_764:
[----:B------:R-:W-:Y:S01]  /*1040*/  MOV R13, R8 ;  /* 0x00000008000d7202 */ /* 0x000fe20000000f00 */
[----:B------:R-:W-:-:S07]  /*1050*/  IMAD.MOV.U32 R11, RZ, RZ, R12 ;  /* 0x000000ffff0b7224 */ /* 0x000fce00078e000c */
[----:B------:R-:W-:Y:S05]  /*1060*/  WARPSYNC.COLLECTIVE R0, `(.L_x_765) ;  /* 0x0000000000087348 */ /* 0x000fea0003c00000 */
[----:B------:R0:W1:Y:S02]  /*1070*/  SHFL.DOWN P0, R12, R13, R14, R15 ;  /* 0x0800000e0d0c7389 */ /* 0x000064000000000f */
[----:B01----:R-:W-:Y:S01]  /*1080*/  ENDCOLLECTIVE ;  /* 0x000000000000791b */ /* 0x003fe20003800000 */
.L_x_765:
[----:B------:R-:W-:Y:S01]  /*1090*/  MOV R14, 0x2 ;  /* 0x00000002000e7802 */ /* 0x000fe20000000f00 */
[----:B------:R-:W-:-:S06]  /*10a0*/  IMAD.MOV.U32 R10, RZ, RZ, R12 ;  /* 0x000000ffff0a7224 */ /* 0x000fcc00078e000c */
[----:B------:R-:W-:-:S10]  /*10b0*/  DADD R10, R8, R10 ;  /* 0x00000000080a7229 */ /* 0x000fd4000000000a */
[----:B------:R-:W-:-:S07]  /*10c0*/  IMAD.MOV.U32 R13, RZ, RZ, R11 ;  /* 0x000000ffff0d7224 */ /* 0x000fce00078e000b */
[----:B------:R-:W-:Y:S05]  /*10d0*/  WARPSYNC.COLLECTIVE R0, `(.L_x_766) ;  /* 0x0000000000087348 */ /* 0x000fea0003c00000 */
[----:B------:R0:W1:Y:S02]  /*10e0*/  SHFL.DOWN P0, R12, R13, R14, R15 ;  /* 0x0800000e0d0c7389 */ /* 0x000064000000000f */
[----:B01----:R-:W-:Y:S01]  /*10f0*/  ENDCOLLECTIVE ;  /* 0x000000000000791b */ /* 0x003fe20003800000 */
.L_x_766:
[----:B------:R-:W-:Y:S02]  /*1100*/  IMAD.MOV.U32 R13, RZ, RZ, R10 ;  /* 0x000000ffff0d7224 */ /* 0x000fe400078e000a */
[----:B------:R-:W-:-:S07]  /*1110*/  IMAD.MOV.U32 R3, RZ, RZ, R12 ;  /* 0x000000ffff037224 */ /* 0x000fce00078e000c */
[----:B------:R-:W-:Y:S05]  /*1120*/  WARPSYNC.COLLECTIVE R0, `(.L_x_767) ;  /* 0x0000000000087348 */ /* 0x000fea0003c00000 */
[----:B------:R0:W1:Y:S02]  /*1130*/  SHFL.DOWN P0, R12, R13, R14, R15 ;  /* 0x0800000e0d0c7389 */ /* 0x000064000000000f */
[----:B01----:R-:W-:Y:S01]  /*1140*/  ENDCOLLECTIVE ;  /* 0x000000000000791b */ /* 0x003fe20003800000 */
.L_x_767:
[----:B------:R-:W-:Y:S01]  /*1150*/  IMAD.MOV.U32 R14, RZ, RZ, 0x1 ;  /* 0x00000001ff0e7424 */ /* 0x000fe200078e00ff */
[----:B------:R-:W-:-:S06]  /*1160*/  MOV R2, R12 ;  /* 0x0000000c00027202 */ /* 0x000fcc0000000f00 */
[----:B------:R-:W-:-:S10]  /*1170*/  DADD R2, R10, R2 ;  /* 0x000000000a027229 */ /* 0x000fd40000000002 */
[----:B------:R-:W-:-:S07]  /*1180*/  IMAD.MOV.U32 R13, RZ, RZ, R3 ;  /* 0x000000ffff0d7224 */ /* 0x000fce00078e0003 */
[----:B------:R-:W-:Y:S05]  /*1190*/  WARPSYNC.COLLECTIVE R0, `(.L_x_768) ;  /* 0x0000000000087348 */ /* 0x000fea0003c00000 */
[----:B------:R0:W1:Y:S02]  /*11a0*/  SHFL.DOWN P0, R12, R13, R14, R15 ;  /* 0x0800000e0d0c7389 */ /* 0x000064000000000f */
[----:B01----:R-:W-:Y:S01]  /*11b0*/  ENDCOLLECTIVE ;  /* 0x000000000000791b */ /* 0x003fe20003800000 */
.L_x_768:
[----:B------:R-:W-:Y:S01]  /*11c0*/  IMAD.MOV.U32 R13, RZ, RZ, R2 ;  /* 0x000000ffff0d7224 */ /* 0x000fe200078e0002 */
[----:B------:R-:W-:-:S07]  /*11d0*/  MOV R7, R12 ;  /* 0x0000000c00077202 */ /* 0x000fce0000000f00 */
[----:B------:R-:W-:Y:S05]  /*11e0*/  WARPSYNC.COLLECTIVE R0, `(.L_x_769) ;  /* 0x0000000000087348 */ /* 0x000fea0003c00000 */
[----:B------:R0:W1:Y:S02]  /*11f0*/  SHFL.DOWN P0, R12, R13, R14, R15 ;  /* 0x0800000e0d0c7389 */ /* 0x000064000000000f */
[----:B01----:R-:W-:Y:S01]  /*1200*/  ENDCOLLECTIVE ;  /* 0x000000000000791b */ /* 0x003fe20003800000 */
.L_x_769:
[----:B------:R-:W-:Y:S01]  /*1210*/  IMAD.MOV.U32 R6, RZ, RZ, R12 ;  /* 0x000000ffff067224 */ /* 0x000fe200078e000c */
[----:B------:R-:W-:Y:S06]  /*1220*/  BRA `(.L_x_770) ;  /* 0xfffffff800dc7947 */ /* 0x000fec000383ffff */
        .weak           $__internal_46_$__cuda_sm20_div_s64
        .type           $__internal_46_$__cuda_sm20_div_s64,@function
        .size           $__internal_46_$__cuda_sm20_div_s64,(.L_x_923 - $__internal_46_$__cuda_sm20_div_s64)
$__internal_46_$__cuda_sm20_div_s64:
[-C--:B------:R-:W-:Y:S02]  /*1230*/  IADD3 R4, P1, RZ, -R9.reuse, RZ ;  /* 0x80000009ff047210 */ /* 0x080fe40007f3e0ff */
[----:B------:R-:W-:Y:S02]  /*1240*/  ISETP.GE.AND P0, PT, R8, RZ, PT ;  /* 0x000000ff0800720c */ /* 0x000fe40003f06270 */
[-C--:B------:R-:W-:Y:S02]  /*1250*/  IADD3.X R5, RZ, ~R8.reuse, RZ, P1, !PT ;  /* 0x80000008ff057210 */ /* 0x080fe40000ffe4ff */
        /* <DEDUP_REMOVED lines=80> */
[----:B------:R-:W-:Y:S06]  /*1760*/  RET.REL.NODEC R8 `(_ZN2at6native55_GLOBAL__N__6c1c77d0_17_DistanceKernel_cu_7dd49032_293822cdist_kernel_cuda_implIdNS1_5distsIdE4zeroEEEvPT_PKS6_S9_S6_lllll) ;  /* 0xffffffe808247950 */ /* 0x000fec0003c3ffff */
.L_x_771:
        /* <DEDUP_REMOVED lines=9> */
.L_x_923:


//--------------------- .text._ZN2at6native55_GLOBAL__N__6c1c77d0_17_DistanceKernel_cu_7dd49032_293822cdist_kernel_cuda_implIdNS1_5distsIdE1pEEEvPT_PKS6_S9_S6_lllll --------------------------
	.section	.text._ZN2at6native55_GLOBAL__N__6c1c77d0_17_DistanceKernel_cu_7dd49032_293822cdist_kernel_cuda_implIdNS1_5distsIdE1pEEEvPT_PKS6_S9_S6_lllll,"ax",@progbits
	.align	128
.text._ZN2at6native55_GLOBAL__N__6c1c77d0_17_DistanceKernel_cu_7dd49032_293822cdist_kernel_cuda_implIdNS1_5distsIdE1pEEEvPT_PKS6_S9_S6_lllll:
        .type           _ZN2at6native55_GLOBAL__N__6c1c77d0_17_DistanceKernel_cu_7dd49032_293822cdist_kernel_cuda_implIdNS1_5distsIdE1pEEEvPT_PKS6_S9_S6_lllll,@function
        .size           _ZN2at6native55_GLOBAL__N__6c1c77d0_17_DistanceKernel_cu_7dd49032_293822cdist_kernel_cuda_implIdNS1_5distsIdE1pEEEvPT_PKS6_S9_S6_lllll,(.L_x_925 - _ZN2at6native55_GLOBAL__N__6c1c77d0_17_DistanceKernel_cu_7dd49032_293822cdist_kernel_cuda_implIdNS1_5distsIdE1pEEEvPT_PKS6_S9_S6_lllll)
        .other          _ZN2at6native55_GLOBAL__N__6c1c77d0_17_DistanceKernel_cu_7dd49032_293822cdist_kernel_cuda_implIdNS1_5distsIdE1pEEEvPT_PKS6_S9_S6_lllll,@"STO_CUDA_ENTRY STV_DEFAULT"
_ZN2at6native55_GLOBAL__N__6c1c77d0_17_DistanceKernel_cu_7dd49032_293822cdist_kernel_cuda_implIdNS1_5distsIdE1pEEEvPT_PKS6_S9_S6_lllll:
        /* <DEDUP_REMOVED lines=10> */
[----:B01----:R-:W-:Y:S05]  /*00a0*/  CALL.REL.NOINC `($__internal_48_$__cuda_sm20_div_s64) ;  /* 0x0000002400d87944 */ /* 0x003fea0003c00000 */
[----:B------:R-:W0:Y:S01]  /*00b0*/  LDC.64 R4, c[0x0][0x240] ;  /* 0x00009000ff047b82 */ /* 0x000e220000000a00 */
[----:B------:R-:W-:Y:S01]  /*00c0*/  IADD3 R7, P0, RZ, -R8, RZ ;  /* 0x80000008ff077210 */ /* 0x000fe20007f1e0ff */
[----:B------:R-:W-:-:S04]  /*00d0*/  IMAD.U32 R2, RZ, RZ, UR6 ;  /* 0x00000006ff027e24 */ /* 0x000fc8000f8e00ff */
[----:B------:R-:W-:-:S04]  /*00e0*/  IMAD.X R3, RZ, RZ, ~R9, P0 ;  /* 0x000000ffff037224 */ /* 0x000fc800000e0e09 */
[-C--:B0-----:R-:W-:Y:S02]  /*00f0*/  IMAD R0, R3, R4.reuse, RZ ;  /* 0x0000000403007224 */ /* 0x081fe400078e02ff */
[----:B------:R-:W-:Y:S02]  /*0100*/  IMAD.MOV.U32 R3, RZ, RZ, RZ ;  /* 0x000000ffff037224 */ /* 0x000fe400078e00ff */
[----:B------:R-:W-:-:S04]  /*0110*/  IMAD.WIDE.U32 R2, R7, R4, R2 ;  /* 0x0000000407027225 */ /* 0x000fc800078e0002 */
[----:B------:R-:W-:Y:S02]  /*0120*/  IMAD R7, R7, R5, R0 ;  /* 0x0000000507077224 */ /* 0x000fe400078e0200 */
[----:B------:R-:W-:Y:S01]  /*0130*/  IMAD.MOV.U32 R0, RZ, RZ, R2 ;  /* 0x000000ffff007224 */ /* 0x000fe200078e0002 */
[----:B------:R-:W-:Y:S01]  /*0140*/  MOV R2, R8 ;  /* 0x0000000800027202 */ /* 0x000fe20000000f00 */
[----:B------:R-:W-:Y:S02]  /*0150*/  IMAD.IADD R7, R3, 0x1, R7 ;  /* 0x0000000103077824 */ /* 0x000fe400078e0207 */
[----:B------:R-:W-:Y:S01]  /*0160*/  IMAD.MOV.U32 R3, RZ, RZ, R9 ;  /* 0x000000ffff037224 */ /* 0x000fe200078e0009 */
[----:B------:R-:W-:Y:S06]  /*0170*/  BRA `(.L_x_773) ;  /* 0x00000000005c7947 */ /* 0x000fec0003800000 */
.L_x_772:
        /* <DEDUP_REMOVED lines=11> */
[----:B0-----:R-:W-:-:S04]  /*0230*/  IMAD.HI.U32 R2, R3, UR6, RZ ;  /* 0x0000000603027c27 */ /* 0x001fc8000f8e00ff */
[----:B------:R-:W-:-:S04]  /*0240*/  IMAD.MOV R3, RZ, RZ, -R2 ;  /* 0x000000ffff037224 */ /* 0x000fc800078e0a02 */
[----:B------:R-:W-:-:S05]  /*0250*/  IMAD R3, R4, R3, UR6 ;  /* 0x0000000604037e24 */ /* 0x000fca000f8e0203 */
[----:B------:R-:W-:-:S13]  /*0260*/  ISETP.GE.U32.AND P0, PT, R3, R4, PT ;  /* 0x000000040300720c */ /* 0x000fda0003f06070 */
[----:B------:R-:W-:Y:S02]  /*0270*/  @P0 IMAD.IADD R3, R3, 0x1, -R4 ;  /* 0x0000000103030824 */ /* 0x000fe400078e0a04 */
[----:B------:R-:W-:-:S03]  /*0280*/  @P0 VIADD R2, R2, 0x1 ;  /* 0x0000000102020836 */ /* 0x000fc60000000000 */
[----:B------:R-:W-:Y:S01]  /*0290*/  ISETP.GE.U32.AND P1, PT, R3, R4, PT ;  /* 0x000000040300720c */ /* 0x000fe20003f26070 */
[----:B------:R-:W-:-:S12]  /*02a0*/  IMAD.MOV.U32 R3, RZ, RZ, RZ ;  /* 0x000000ffff037224 */ /* 0x000fd800078e00ff */
[----:B------:R-:W-:Y:S02]  /*02b0*/  @P1 IADD3 R2, R2, 0x1, RZ ;  /* 0x0000000102021810 */ /* 0x000fe40007ffe0ff */
[----:B------:R-:W-:-:S05]  /*02c0*/  @!P2 LOP3.LUT R2, RZ, R4, RZ, 0x33, !PT ;  /* 0x00000004ff02a212 */ /* 0x000fca00078e33ff */
[----:B------:R-:W-:-:S04]  /*02d0*/  IMAD.MOV R0, RZ, RZ, -R2 ;  /* 0x000000ffff007224 */ /* 0x000fc800078e0a02 */
[----:B------:R-:W-:-:S07]  /*02e0*/  IMAD R0, R4, R0, UR6 ;  /* 0x0000000604007e24 */ /* 0x000fce000f8e0200 */
.L_x_773:
[----:B------:R-:W-:Y:S02]  /*02f0*/  ULDC UR4, c[0x0][0x234] ;  /* 0x00008d0000047ab9 */ /* 0x000fe40000000800 */
[----:B------:R-:W-:-:S04]  /*0300*/  LOP3.LUT R4, R7, UR4, RZ, 0xfc, !PT ;  /* 0x0000000407047c12 */ /* 0x000fc8000f8efcff */
[----:B------:R-:W-:-:S13]  /*0310*/  ISETP.NE.U32.AND P0, PT, R4, RZ, PT ;  /* 0x000000ff0400720c */ /* 0x000fda0003f05070 */
[----:B------:R-:W-:Y:S05]  /*0320*/  @!P0 BRA `(.L_x_774) ;  /* 0x0000000000408947 */ /* 0x000fea0003800000 */
[----:B------:R-:W0:Y:S01]  /*0330*/  LDC R9, c[0x0][0x230] ;  /* 0x00008c00ff097b82 */ /* 0x000e220000000800 */
[----:B------:R-:W-:-:S07]  /*0340*/  MOV R6, 0x370 ;  /* 0x0000037000067802 */ /* 0x000fce0000000f00 */
[----:B------:R-:W1:Y:S02]  /*0350*/  LDC R8, c[0x0][0x234] ;  /* 0x00008d00ff087b82 */ /* 0x000e640000000800 */
[----:B01----:R-:W-:Y:S05]  /*0360*/  CALL.REL.NOINC `($__internal_48_$__cuda_sm20_div_s64) ;  /* 0x0000002400287944 */ /* 0x003fea0003c00000 */
[----:B------:R-:W-:Y:S01]  /*0370*/  IADD3 R11, P0, RZ, -R8, RZ ;  /* 0x80000008ff0b7210 */ /* 0x000fe20007f1e0ff */
[----:B------:R-:W-:Y:S01]  /*0380*/  ULDC.64 UR4, c[0x0][0x230] ;  /* 0x00008c0000047ab9 */ /* 0x000fe20000000a00 */
[----:B------:R-:W-:-:S03]  /*0390*/  IMAD.MOV.U32 R6, RZ, RZ, R0 ;  /* 0x000000ffff067224 */ /* 0x000fc600078e0000 */
[----:B------:R-:W-:Y:S02]  /*03a0*/  IMAD.X R10, RZ, RZ, ~R9, P0 ;  /* 0x000000ffff0a7224 */ /* 0x000fe400000e0e09 */
[----:B------:R-:W-:Y:S01]  /*03b0*/  IMAD.WIDE.U32 R4, R11, UR4, R6 ;  /* 0x000000040b047c25 */ /* 0x000fe2000f8e0006 */
[----:B------:R-:W-:-:S03]  /*03c0*/  MOV R6, R8 ;  /* 0x0000000800067202 */ /* 0x000fc60000000f00 */
[----:B------:R-:W-:Y:S02]  /*03d0*/  IMAD R10, R10, UR4, RZ ;  /* 0x000000040a0a7c24 */ /* 0x000fe4000f8e02ff */
[----:B------:R-:W-:Y:S02]  /*03e0*/  IMAD.MOV.U32 R13, RZ, RZ, R4 ;  /* 0x000000ffff0d7224 */ /* 0x000fe400078e0004 */
[----:B------:R-:W-:-:S04]  /*03f0*/  IMAD R7, R11, UR5, R10 ;  /* 0x000000050b077c24 */ /* 0x000fc8000f8e020a */
[----:B------:R-:W-:Y:S02]  /*0400*/  IMAD.IADD R12, R5, 0x1, R7 ;  /* 0x00000001050c7824 */ /* 0x000fe400078e0207 */
[----:B------:R-:W-:Y:S01]  /*0410*/  IMAD.MOV.U32 R7, RZ, RZ, R9 ;  /* 0x000000ffff077224 */ /* 0x000fe200078e0009 */
[----:B------:R-:W-:Y:S06]  /*0420*/  BRA `(.L_x_775) ;  /* 0x0000000000607947 */ /* 0x000fec0003800000 */
.L_x_774:
[----:B------:R-:W0:Y:S01]  /*0430*/  LDC R8, c[0x0][0x230] ;  /* 0x00008c00ff087b82 */ /* 0x000e220000000800 */
[----:B------:R-:W-:Y:S01]  /*0440*/  IMAD.MOV.U32 R12, RZ, RZ, RZ ;  /* 0x000000ffff0c7224 */ /* 0x000fe200078e00ff */
[----:B0-----:R-:W0:Y:S01]  /*0450*/  I2F.U32.RP R6, R8 ;  /* 0x0000000800067306 */ /* 0x001e220000209000 */
[----:B------:R-:W-:-:S07]  /*0460*/  ISETP.NE.U32.AND P2, PT, R8, RZ, PT ;  /* 0x000000ff0800720c */ /* 0x000fce0003f45070 */
[----:B0-----:R-:W0:Y:S02]  /*0470*/  MUFU.RCP R6, R6 ;  /* 0x0000000600067308 */ /* 0x001e240000001000 */
[----:B0-----:R-:W-:-:S06]  /*0480*/  VIADD R4, R6, 0xffffffe ;  /* 0x0ffffffe06047836 */ /* 0x001fcc0000000000 */
        /* <DEDUP_REMOVED lines=11> */
[----:B------:R-:W-:Y:S01]  /*0540*/  ISETP.GE.U32.AND P1, PT, R7, R8, PT ;  /* 0x000000080700720c */ /* 0x000fe20003f26070 */
[----:B------:R-:W-:-:S12]  /*0550*/  IMAD.MOV.U32 R7, RZ, RZ, RZ ;  /* 0x000000ffff077224 */ /* 0x000fd800078e00ff */
[----:B------:R-:W-:Y:S02]  /*0560*/  @P1 IADD3 R5, R5, 0x1, RZ ;  /* 0x0000000105051810 */ /* 0x000fe40007ffe0ff */
[----:B------:R-:W-:-:S05]  /*0570*/  @!P2 LOP3.LUT R5, RZ, R8, RZ, 0x33, !PT ;  /* 0x00000008ff05a212 */ /* 0x000fca00078e33ff */
[--C-:B------:R-:W-:Y:S02]  /*0580*/  IMAD.MOV R13, RZ, RZ, -R5.reuse ;  /* 0x000000ffff0d7224 */ /* 0x100fe400078e0a05 */
[----:B------:R-:W-:Y:S02]  /*0590*/  IMAD.MOV.U32 R6, RZ, RZ, R5 ;  /* 0x000000ffff067224 */ /* 0x000fe400078e0005 */
[----:B------:R-:W-:-:S07]  /*05a0*/  IMAD R13, R8, R13, R0 ;  /* 0x0000000d080d7224 */ /* 0x000fce00078e0200 */
.L_x_775:
[----:B------:R-:W0:Y:S01]  /*05b0*/  S2R R14, SR_TID.X ;  /* 0x00000000000e7919 */ /* 0x000e220000002100 */
[----:B------:R-:W-:Y:S01]  /*05c0*/  ULDC.64 UR4, c[0x0][0x248] ;  /* 0x0000920000047ab9 */ /* 0x000fe20000000a00 */
[----:B------:R-:W-:Y:S01]  /*05d0*/  ULDC.64 UR8, c[0x0][0x250] ;  /* 0x0000940000087ab9 */ /* 0x000fe20000000a00 */
[C---:B------:R-:W-:Y:S01]  /*05e0*/  IMAD R5, R3.reuse, UR4, RZ ;  /* 0x0000000403057c24 */ /* 0x040fe2000f8e02ff */
[----:B------:R-:W-:Y:S01]  /*05f0*/  ULDC.64 UR10, c[0x0][0x228] ;  /* 0x00008a00000a7ab9 */ /* 0x000fe20000000a00 */
[C---:B------:R-:W-:Y:S01]  /*0600*/  IMAD.WIDE.U32 R8, R2.reuse, UR4, RZ ;  /* 0x0000000402087c25 */ /* 0x040fe2000f8e00ff */
[----:B------:R-:W-:Y:S01]  /*0610*/  ULDC.64 UR12, c[0x0][0x228] ;  /* 0x00008a00000c7ab9 */ /* 0x000fe20000000a00 */
[----:B------:R-:W-:Y:S01]  /*0620*/  ULDC UR7, c[0x0][0x22c] ;  /* 0x00008b0000077ab9 */ /* 0x000fe20000000800 */
[----:B------:R-:W-:Y:S01]  /*0630*/  BSSY B0, `(.L_x_776) ;  /* 0x000010f000007945 */ /* 0x000fe20003800000 */
[----:B------:R-:W-:Y:S01]  /*0640*/  IMAD R11, R2, UR5, R5 ;  /* 0x00000005020b7c24 */ /* 0x000fe2000f8e0205 */
[----:B------:R-:W-:Y:S01]  /*0650*/  ULDC.64 UR4, c[0x0][0x238] ;  /* 0x00008e0000047ab9 */ /* 0x000fe20000000a00 */
[----:B------:R-:W-:Y:S01]  /*0660*/  IMAD R17, R3, UR8, RZ ;  /* 0x0000000803117c24 */ /* 0x000fe2000f8e02ff */
[----:B------:R-:W1:Y:S01]  /*0670*/  LDC.64 R4, c[0x0][0x218] ;  /* 0x00008600ff047b82 */ /* 0x000e620000000a00 */
[----:B------:R-:W-:-:S02]  /*0680*/  IMAD R3, R7, UR4, RZ ;  /* 0x0000000407037c24 */ /* 0x000fc4000f8e02ff */
[----:B------:R-:W-:Y:S02]  /*0690*/  IMAD.IADD R9, R9, 0x1, R11 ;  /* 0x0000000109097824 */ /* 0x000fe400078e020b */
[C---:B------:R-:W-:Y:S02]  /*06a0*/  IMAD R3, R6.reuse, UR5, R3 ;  /* 0x0000000506037c24 */ /* 0x040fe4000f8e0203 */
[----:B------:R-:W-:-:S04]  /*06b0*/  IMAD.WIDE.U32 R6, R6, UR4, R8 ;  /* 0x0000000406067c25 */ /* 0x000fc8000f8e0008 */
[----:B------:R-:W-:Y:S01]  /*06c0*/  IMAD.MOV.U32 R15, RZ, RZ, RZ ;  /* 0x000000ffff0f7224 */ /* 0x000fe200078e00ff */
[----:B------:R-:W-:Y:S01]  /*06d0*/  IADD3 R9, R7, R3, RZ ;  /* 0x0000000307097210 */ /* 0x000fe20007ffe0ff */
[----:B------:R-:W-:Y:S01]  /*06e0*/  IMAD R17, R2, UR9, R17 ;  /* 0x0000000902117c24 */ /* 0x000fe2000f8e0211 */
[----:B------:R-:W-:Y:S01]  /*06f0*/  IADD3 R3, P0, R6, UR4, RZ ;  /* 0x0000000406037c10 */ /* 0x000fe2000ff1e0ff */
[----:B------:R-:W-:-:S03]  /*0700*/  IMAD R12, R12, UR4, RZ ;  /* 0x000000040c0c7c24 */ /* 0x000fc6000f8e02ff */
[----:B------:R-:W-:Y:S01]  /*0710*/  IADD3.X R0, R9, UR5, RZ, P0, !PT ;  /* 0x0000000509007c10 */ /* 0x000fe200087fe4ff */
[----:B------:R-:W-:Y:S01]  /*0720*/  IMAD R7, R13, UR5, R12 ;  /* 0x000000050d077c24 */ /* 0x000fe2000f8e020c */
[----:B0-----:R-:W-:Y:S01]  /*0730*/  IADD3 R6, P1, R14, R6, RZ ;  /* 0x000000060e067210 */ /* 0x001fe20007f3e0ff */
[----:B------:R-:W-:Y:S01]  /*0740*/  IMAD.WIDE.U32 R10, R2, UR8, R14 ;  /* 0x00000008020a7c25 */ /* 0x000fe2000f8e000e */
[----:B------:R-:W-:Y:S02]  /*0750*/  ULDC.64 UR8, c[0x0][0x208] ;  /* 0x0000820000087ab9 */ /* 0x000fe40000000a00 */
[C---:B------:R-:W-:Y:S01]  /*0760*/  ISETP.GE.U32.AND P0, PT, R6.reuse, R3, PT ;  /* 0x000000030600720c */ /* 0x040fe20003f06070 */
[----:B------:R-:W-:Y:S01]  /*0770*/  IMAD.X R9, RZ, RZ, R9, P1 ;  /* 0x000000ffff097224 */ /* 0x000fe200008e0609 */
[-C--:B-1----:R-:W-:Y:S01]  /*0780*/  LEA R2, P1, R3, R4.reuse, 0x3 ;  /* 0x0000000403027211 */ /* 0x082fe200078218ff */
[----:B------:R-:W-:Y:S01]  /*0790*/  IMAD.IADD R11, R11, 0x1, R17 ;  /* 0x000000010b0b7824 */ /* 0x000fe200078e0211 */
[----:B------:R-:W-:-:S02]  /*07a0*/  LEA R8, P2, R6, R4, 0x3 ;  /* 0x0000000406087211 */ /* 0x000fc400078418ff */
[----:B------:R-:W-:Y:S01]  /*07b0*/  ISETP.GE.AND.EX P0, PT, R9, R0, PT, P0 ;  /* 0x000000000900720c */ /* 0x000fe20003f06300 */
[----:B------:R-:W-:Y:S01]  /*07c0*/  IMAD.WIDE.U32 R10, R13, UR4, R10 ;  /* 0x000000040d0a7c25 */ /* 0x000fe2000f8e000a */
[----:B------:R-:W-:Y:S01]  /*07d0*/  ULDC.64 UR4, c[0x0][0x228] ;  /* 0x00008a0000047ab9 */ /* 0x000fe20000000a00 */
[-C--:B------:R-:W-:Y:S02]  /*07e0*/  LEA.HI.X R3, R3, R5.reuse, R0, 0x3, P1 ;  /* 0x0000000503037211 */ /* 0x080fe400008f1c00 */
[----:B------:R-:W-:Y:S02]  /*07f0*/  CS2R R12, SRZ ;  /* 0x00000000000c7805 */ /* 0x000fe4000001ff00 */
[----:B------:R-:W-:-:S06]  /*0800*/  LEA.HI.X R9, R6, R5, R9, 0x3, P2 ;  /* 0x0000000506097211 */ /* 0x000fcc00010f1c09 */
[----:B------:R-:W-:Y:S05]  /*0810*/  @P0 BRA `(.L_x_777) ;  /* 0x0000000c00c00947 */ /* 0x000fea0003800000 */
[----:B------:R-:W0:Y:S01]  /*0820*/  LDC.64 R16, c[0x0][0x228] ;  /* 0x00008a00ff107b82 */ /* 0x000e220000000a00 */
[----:B------:R-:W-:Y:S01]  /*0830*/  ULDC.64 UR14, c[0x0][0x220] ;  /* 0x00008800000e7ab9 */ /* 0x000fe20000000a00 */
[----:B------:R-:W-:Y:S01]  /*0840*/  IMAD.IADD R7, R11, 0x1, R7 ;  /* 0x000000010b077824 */ /* 0x000fe200078e0207 */
[C---:B------:R-:W-:Y:S02]  /*0850*/  LEA R6, P1, R10.reuse, UR14, 0x3 ;  /* 0x0000000e0a067c11 */ /* 0x040fe4000f8218ff */
[----:B------:R-:W-:Y:S02]  /*0860*/  CS2R R12, SRZ ;  /* 0x00000000000c7805 */ /* 0x000fe4000001ff00 */
[----:B------:R-:W-:Y:S01]  /*0870*/  LEA.HI.X R7, R10, UR15, R7, 0x3, P1 ;  /* 0x0000000f0a077c11 */ /* 0x000fe200088f1c07 */
[----:B------:R-:W1:Y:S08]  /*0880*/  LDC R4, c[0x0][RZ] ;  /* 0x00000000ff047b82 */ /* 0x000e700000000800 */
[----:B------:R-:W2:Y:S01]  /*0890*/  LDC.64 R34, c[0x0][0x228] ;  /* 0x00008a00ff227b82 */ /* 0x000ea20000000a00 */
[----:B0-----:R-:W-:-:S02]  /*08a0*/  LOP3.LUT R0, R17, 0x7ff00000, RZ, 0xc0, !PT ;  /* 0x7ff0000011007812 */ /* 0x001fc400078ec0ff */
[C---:B------:R-:W-:Y:S02]  /*08b0*/  ISETP.GT.AND P1, PT, R17.reuse, -0x1, PT ;  /* 0xffffffff1100780c */ /* 0x040fe40003f24270 */
[----:B------:R-:W-:Y:S02]  /*08c0*/  LEA.HI R5, R0, 0xfffffc0c, RZ, 0xc ;  /* 0xfffffc0c00057811 */ /* 0x000fe400078f60ff */
[----:B------:R-:W-:Y:S02]  /*08d0*/  LOP3.LUT R10, R17, 0x7fffffff, RZ, 0xc0, !PT ;  /* 0x7fffffff110a7812 */ /* 0x000fe400078ec0ff */
[CC--:B------:R-:W-:Y:S02]  /*08e0*/  SHF.L.U32 R0, R16.reuse, R5.reuse, RZ ;  /* 0x0000000510007219 */ /* 0x0c0fe400000006ff */
[----:B------:R-:W-:Y:S02]  /*08f0*/  SHF.L.U64.HI R5, R16, R5, R17 ;  /* 0x0000000510057219 */ /* 0x000fe40000010211 */
[----:B------:R-:W-:-:S02]  /*0900*/  ISETP.NE.U32.AND P0, PT, R0, RZ, PT ;  /* 0x000000ff0000720c */ /* 0x000fc40003f05070 */
[----:B-1----:R-:W-:Y:S02]  /*0910*/  SHF.R.S32.HI R11, RZ, 0x1f, R4 ;  /* 0x0000001fff0b7819 */ /* 0x002fe40000011404 */
[----:B------:R-:W-:Y:S01]  /*0920*/  ISETP.NE.AND.EX P0, PT, R5, -0x80000000, PT, P0 ;  /* 0x800000000500780c */ /* 0x000fe20003f05300 */
[----:B------:R-:W-:Y:S02]  /*0930*/  IMAD.MOV.U32 R5, RZ, RZ, R8 ;  /* 0x000000ffff057224 */ /* 0x000fe400078e0008 */
[----:B------:R-:W-:Y:S01]  /*0940*/  IMAD.MOV.U32 R8, RZ, RZ, R9 ;  /* 0x000000ffff087224 */ /* 0x000fe200078e0009 */
[----:B------:R-:W-:-:S05]  /*0950*/  SEL R9, RZ, 0x7ff00000, !P1 ;  /* 0x7ff00000ff097807 */ /* 0x000fca0004800000 */
[----:B------:R-:W-:-:S04]  /*0960*/  VIADD R36, R9, 0x80000000 ;  /* 0x8000000009247836 */ /* 0x000fc80000000000 */
[----:B--2---:R-:W-:Y:S05]  /*0970*/  @!P0 BRA `(.L_x_778) ;  /* 0x0000000800348947 */ /* 0x004fea0003800000 */
[----:B------:R-:W-:-:S13]  /*0980*/  ISETP.GE.AND P0, PT, R17, RZ, PT ;  /* 0x000000ff1100720c */ /* 0x000fda0003f06270 */
[----:B------:R-:W-:Y:S05]  /*0990*/  @!P0 BRA `(.L_x_779) ;  /* 0x0000000400148947 */ /* 0x000fea0003800000 */
[----:B------:R-:W0:Y:S01]  /*09a0*/  LDC.64 R34, c[0x0][0x228] ;  /* 0x00008a00ff227b82 */ /* 0x000e220000000a00 */
[----:B------:R-:W-:Y:S01]  /*09b0*/  BSSY B1, `(.L_x_780) ;  /* 0x0000042000017945 */ /* 0x000fe20003800000 */
[C---:B------:R-:W-:Y:S01]  /*09c0*/  SHF.L.U64.HI R11, R4.reuse, 0x3, R11 ;  /* 0x00000003040b7819 */ /* 0x040fe2000001020b */
[----:B------:R-:W-:-:S07]  /*09d0*/  IMAD.SHL.U32 R4, R4, 0x8, RZ ;  /* 0x0000000804047824 */ /* 0x000fce00078e00ff */
.L_x_788:
[----:B------:R-:W-:Y:S01]  /*09e0*/  IMAD.MOV.U32 R16, RZ, RZ, R5 ;  /* 0x000000ffff107224 */ /* 0x000fe200078e0005 */
[----:B------:R-:W-:Y:S01]  /*09f0*/  MOV R17, R8 ;  /* 0x0000000800117202 */ /* 0x000fe20000000f00 */
[----:B------:R-:W2:Y:S05]  /*0a00*/  LDG.E.64 R40, desc[UR8][R6.64] ;  /* 0x0000000806287981 */ /* 0x000eaa000c1e1b00 */
        /* <DEDUP_REMOVED lines=12> */
[----:B0-----:R-:W-:Y:S05]  /*0ad0*/  CALL.REL.NOINC `($_ZN2at6native55_GLOBAL__N__6c1c77d0_17_DistanceKernel_cu_7dd49032_293822cdist_kernel_cuda_implIdNS1_5distsIdE1pEEEvPT_PKS6_S9_S6_lllll$__internal_accurate_pow) ;  /* 0x00000020009c7944 */ /* 0x001fea0003c00000 */
        /* <DEDUP_REMOVED lines=8> */
.L_x_782:
[----:B------:R-:W-:-:S07]  /*0b60*/  CS2R R16, SRZ ;  /* 0x0000000000107805 */ /* 0x000fce000001ff00 */
.L_x_783:
[----:B------:R-:W-:Y:S05]  /*0b70*/  BSYNC B2 ;  /* 0x0000000000027941 */ /* 0x000fea0003800000 */
.L_x_781:
        /* <DEDUP_REMOVED lines=17> */
.L_x_787:
[C---:B------:R-:W-:Y:S02]  /*0c90*/  DSETP.GT.AND P0, PT, |R40|.reuse, 1, PT ;  /* 0x3ff000002800742a */ /* 0x040fe40003f04200 */
[----:B------:R-:W-:-:S04]  /*0ca0*/  DSETP.NEU.AND P1, PT, |R40|, -1, PT ;  /* 0xbff000002800742a */ /* 0x000fc80003f2d200 */
[----:B------:R-:W-:-:S04]  /*0cb0*/  SEL R16, RZ, 0x7ff00000, !P0 ;  /* 0x7ff00000ff107807 */ /* 0x000fc80004000000 */
[----:B------:R-:W-:Y:S02]  /*0cc0*/  SEL R17, R16, 0x3ff00000, P1 ;  /* 0x3ff0000010117807 */ /* 0x000fe40000800000 */
[----:B------:R-:W-:Y:S01]  /*0cd0*/  MOV R16, RZ ;  /* 0x000000ff00107202 */ /* 0x000fe20000000f00 */
[----:B------:R-:W-:Y:S06]  /*0ce0*/  BRA `(.L_x_785) ;  /* 0x0000000000047947 */ /* 0x000fec0003800000 */
.L_x_786:
[----:B------:R-:W-:-:S11]  /*0cf0*/  DADD R16, |R40|, R34 ;  /* 0x0000000028107229 */ /* 0x000fd60000000222 */
.L_x_785:
[----:B------:R-:W-:Y:S05]  /*0d00*/  BSYNC B2 ;  /* 0x0000000000027941 */ /* 0x000fea0003800000 */
.L_x_784:
        /* <DEDUP_REMOVED lines=13> */
.L_x_780:
[----:B------:R-:W-:Y:S05]  /*0de0*/  BRA `(.L_x_777) ;  /* 0x00000008004c7947 */ /* 0x000fea0003800000 */
.L_x_779:
[----:B------:R-:W0:Y:S01]  /*0df0*/  LDC.64 R34, c[0x0][0x228] ;  /* 0x00008a00ff227b82 */ /* 0x000e220000000a00 */
[----:B------:R-:W-:Y:S01]  /*0e00*/  BSSY B1, `(.L_x_789) ;  /* 0x0000043000017945 */ /* 0x000fe20003800000 */
[C---:B------:R-:W-:Y:S01]  /*0e10*/  SHF.L.U64.HI R11, R4.reuse, 0x3, R11 ;  /* 0x00000003040b7819 */ /* 0x040fe2000001020b */
[----:B------:R-:W-:-:S07]  /*0e20*/  IMAD.SHL.U32 R4, R4, 0x8, RZ ;  /* 0x0000000804047824 */ /* 0x000fce00078e00ff */
.L_x_797:
[----:B------:R-:W-:Y:S01]  /*0e30*/  IMAD.MOV.U32 R16, RZ, RZ, R5 ;  /* 0x000000ffff107224 */ /* 0x000fe200078e0005 */
[----:B------:R-:W2:Y:S01]  /*0e40*/  LDG.E.64 R40, desc[UR8][R6.64] ;  /* 0x0000000806287981 */ /* 0x000ea2000c1e1b00 */
[----:B------:R-:W-:-:S06]  /*0e50*/  IMAD.MOV.U32 R17, RZ, RZ, R8 ;  /* 0x000000ffff117224 */ /* 0x000fcc00078e0008 */
        /* <DEDUP_REMOVED lines=8> */
[----:B------:R-:W-:Y:S01]  /*0ee0*/  MOV R37, UR15 ;  /* 0x0000000f00257c02 */ /* 0x000fe20008000f00 */
[----:B------:R-:W-:Y:S01]  /*0ef0*/  IMAD.U32 R38, RZ, RZ, UR14 ;  /* 0x0000000eff267e24 */ /* 0x000fe2000f8e00ff */
[----:B------:R-:W-:Y:S01]  /*0f00*/  MOV R0, 0xf30 ;  /* 0x00000f3000007802 */ /* 0x000fe20000000f00 */
        /* <DEDUP_REMOVED lines=10> */
.L_x_791:
[----:B------:R-:W-:Y:S02]  /*0fb0*/  IMAD.MOV.U32 R16, RZ, RZ, 0x0 ;  /* 0x00000000ff107424 */ /* 0x000fe400078e00ff */
[----:B------:R-:W-:-:S07]  /*0fc0*/  IMAD.MOV.U32 R17, RZ, RZ, 0x7ff00000 ;  /* 0x7ff00000ff117424 */ /* 0x000fce00078e00ff */
.L_x_792:
[----:B------:R-:W-:Y:S05]  /*0fd0*/  BSYNC B2 ;  /* 0x0000000000027941 */ /* 0x000fea0003800000 */
.L_x_790:
        /* <DEDUP_REMOVED lines=17> */
.L_x_796:
[C---:B------:R-:W-:Y:S02]  /*10f0*/  DSETP.GT.AND P0, PT, |R40|.reuse, 1, PT ;  /* 0x3ff000002800742a */ /* 0x040fe40003f04200 */
[----:B------:R-:W-:-:S04]  /*1100*/  DSETP.NEU.AND P1, PT, |R40|, -1, PT ;  /* 0xbff000002800742a */ /* 0x000fc80003f2d200 */
[----:B------:R-:W-:-:S04]  /*1110*/  SEL R16, RZ, 0x7ff00000, P0 ;  /* 0x7ff00000ff107807 */ /* 0x000fc80000000000 */
[----:B------:R-:W-:Y:S01]  /*1120*/  SEL R17, R16, 0x3ff00000, P1 ;  /* 0x3ff0000010117807 */ /* 0x000fe20000800000 */
[----:B------:R-:W-:Y:S01]  /*1130*/  IMAD.MOV.U32 R16, RZ, RZ, RZ ;  /* 0x000000ffff107224 */ /* 0x000fe200078e00ff */
[----:B------:R-:W-:Y:S06]  /*1140*/  BRA `(.L_x_794) ;  /* 0x0000000000047947 */ /* 0x000fec0003800000 */
.L_x_795:
[----:B------:R-:W-:-:S11]  /*1150*/  DADD R16, |R40|, R34 ;  /* 0x0000000028107229 */ /* 0x000fd60000000222 */
.L_x_794:
[----:B------:R-:W-:Y:S05]  /*1160*/  BSYNC B2 ;  /* 0x0000000000027941 */ /* 0x000fea0003800000 */
.L_x_793:
[----:B------:R-:W-:Y:S01]  /*1170*/  DSETP.NEU.AND P0, PT, |R40|, 1, PT ;  /* 0x3ff000002800742a */ /* 0x000fe20003f0d200 */
[----:B------:R-:W-:-:S04]  /*1180*/  IADD3 R5, P1, R5, R4, RZ ;  /* 0x0000000405057210 */ /* 0x000fc80007f3e0ff */
[----:B------:R-:W-:Y:S01]  /*1190*/  IADD3.X R8, R8, R11, RZ, P1, !PT ;  /* 0x0000000b08087210 */ /* 0x000fe20000ffe4ff */
[----:B------:R-:W-:Y:S01]  /*11a0*/  DSETP.EQ.OR P0, PT, R34, RZ, !P0 ;  /* 0x000000ff2200722a */ /* 0x000fe20004702400 */
[----:B------:R-:W-:-:S05]  /*11b0*/  IADD3 R6, P1, R6, R4, RZ ;  /* 0x0000000406067210 */ /* 0x000fca0007f3e0ff */
        /* <DEDUP_REMOVED lines=8> */
.L_x_789:
[----:B------:R-:W-:Y:S05]  /*1240*/  BRA `(.L_x_777) ;  /* 0x0000000400347947 */ /* 0x000fea0003800000 */
.L_x_778:
[----:B------:R-:W-:Y:S01]  /*1250*/  IMAD.MOV.U32 R16, RZ, RZ, R5 ;  /* 0x000000ffff107224 */ /* 0x000fe200078e0005 */
[----:B------:R-:W2:Y:S01]  /*1260*/  LDG.E.64 R40, desc[UR8][R6.64] ;  /* 0x0000000806287981 */ /* 0x000ea2000c1e1b00 */
[----:B------:R-:W-:Y:S01]  /*1270*/  IMAD.MOV.U32 R17, RZ, RZ, R8 ;  /* 0x000000ffff117224 */ /* 0x000fe200078e0008 */
[----:B------:R-:W-:-:S05]  /*1280*/  ULDC.64 UR14, c[0x0][0x228] ;  /* 0x00008a00000e7ab9 */ /* 0x000fca0000000a00 */
        /* <DEDUP_REMOVED lines=9> */
[----:B------:R-:W-:Y:S05]  /*1320*/  CALL.REL.NOINC `($_ZN2at6native55_GLOBAL__N__6c1c77d0_17_DistanceKernel_cu_7dd49032_293822cdist_kernel_cuda_implIdNS1_5distsIdE1pEEEvPT_PKS6_S9_S6_lllll$__internal_accurate_pow) ;  /* 0x0000001800887944 */ /* 0x000fea0003c00000 */
[----:B------:R-:W-:Y:S05]  /*1330*/  BSYNC B1 ;  /* 0x0000000000017941 */ /* 0x000fea0003800000 */
.L_x_798:
[----:B------:R-:W-:Y:S01]  /*1340*/  DSETP.NEU.AND P1, PT, |R40|, RZ, PT ;  /* 0x000000ff2800722a */ /* 0x000fe20003f2d200 */
[----:B------:R-:W-:-:S13]  /*1350*/  BSSY B1, `(.L_x_799) ;  /* 0x0000013000017945 */ /* 0x000fda0003800000 */
[----:B------:R-:W-:Y:S05]  /*1360*/  @!P1 BRA `(.L_x_800) ;  /* 0x0000000000309947 */ /* 0x000fea0003800000 */
[----:B------:R-:W-:Y:S02]  /*1370*/  ISETP.GT.AND P2, PT, R43, -0x1, PT ;  /* 0xffffffff2b00780c */ /* 0x000fe40003f44270 */
[----:B------:R-:W-:-:S11]  /*1380*/  PLOP3.LUT P1, PT, P0, PT, PT, 0x8, 0x0 ;  /* 0x000000000000781c */ /* 0x000fd6000072e170 */
[----:B------:R-:W-:Y:S05]  /*1390*/  @P2 BRA `(.L_x_801) ;  /* 0x0000000000382947 */ /* 0x000fea0003800000 */
[----:B------:R-:W0:Y:S01]  /*13a0*/  FRND.F64.TRUNC R18, UR12 ;  /* 0x0000000c00127d13 */ /* 0x000e22000830d800 */
[----:B------:R-:W-:Y:S01]  /*13b0*/  DADD R16, -RZ, -R16 ;  /* 0x00000000ff107229 */ /* 0x000fe20000000910 */
[----:B------:R-:W-:Y:S01]  /*13c0*/  PLOP3.LUT P1, PT, P0, PT, PT, 0x8, 0x0 ;  /* 0x000000000000781c */ /* 0x000fe2000072e170 */
[----:B0-----:R-:W-:-:S14]  /*13d0*/  DSETP.NEU.AND P2, PT, R18, UR12, PT ;  /* 0x0000000c12007e2a */ /* 0x001fdc000bf4d000 */
[----:B------:R-:W-:Y:S05]  /*13e0*/  @!P2 BRA `(.L_x_801) ;  /* 0x000000000024a947 */ /* 0x000fea0003800000 */
[----:B------:R-:W-:Y:S01]  /*13f0*/  PLOP3.LUT P1, PT, P0, PT, PT, 0x8, 0x0 ;  /* 0x000000000000781c */ /* 0x000fe2000072e170 */
[----:B------:R-:W-:Y:S01]  /*1400*/  IMAD.MOV.U32 R17, RZ, RZ, -0x80000 ;  /* 0xfff80000ff117424 */ /* 0x000fe200078e00ff */
[----:B------:R-:W-:Y:S01]  /*1410*/  MOV R16, 0x0 ;  /* 0x0000000000107802 */ /* 0x000fe20000000f00 */
[----:B------:R-:W-:Y:S10]  /*1420*/  BRA `(.L_x_801) ;  /* 0x0000000000147947 */ /* 0x000ff40003800000 */
.L_x_800:
[----:B------:R-:W-:Y:S01]  /*1430*/  ISETP.LE.AND P2, PT, RZ, UR7, PT ;  /* 0x00000007ff007c0c */ /* 0x000fe2000bf43270 */
[----:B------:R-:W-:Y:S01]  /*1440*/  DSETP.NEU.AND P1, PT, |R34|, 0.5, PT ;  /* 0x3fe000002200742a */ /* 0x000fe20003f2d200 */
[----:B------:R-:W-:-:S05]  /*1450*/  IMAD.MOV.U32 R16, RZ, RZ, RZ ;  /* 0x000000ffff107224 */ /* 0x000fca00078e00ff */
[----:B------:R-:W-:-:S06]  /*1460*/  SEL R17, R43, RZ, P1 ;  /* 0x000000ff2b117207 */ /* 0x000fcc0000800000 */
[----:B------:R-:W-:-:S07]  /*1470*/  @!P2 LOP3.LUT R17, R17, 0x7ff00000, RZ, 0xfc, !PT ;  /* 0x7ff000001111a812 */ /* 0x000fce00078efcff */
.L_x_801:
[----:B------:R-:W-:Y:S05]  /*1480*/  BSYNC B1 ;  /* 0x0000000000017941 */ /* 0x000fea0003800000 */
.L_x_799:
[----:B------:R-:W-:Y:S01]  /*1490*/  DADD R18, |R40|, R34 ;  /* 0x0000000028127229 */ /* 0x000fe20000000222 */
        /* <DEDUP_REMOVED lines=16> */
.L_x_805:
        /* <DEDUP_REMOVED lines=8> */
.L_x_804:
[----:B------:R-:W-:-:S11]  /*1620*/  DADD R16, |R40|, R34 ;  /* 0x0000000028107229 */ /* 0x000fd60000000222 */
.L_x_803:
[----:B------:R-:W-:Y:S05]  /*1630*/  BSYNC B1 ;  /* 0x0000000000017941 */ /* 0x000fea0003800000 */
.L_x_802:
[----:B------:R-:W-:Y:S01]  /*1640*/  DSETP.NEU.AND P1, PT, |R40|, 1, PT ;  /* 0x3ff000002800742a */ /* 0x000fe20003f2d200 */
[C---:B------:R-:W-:Y:S01]  /*1650*/  IMAD.SHL.U32 R18, R4.reuse, 0x8, RZ ;  /* 0x0000000804127824 */ /* 0x040fe200078e00ff */
[----:B------:R-:W-:-:S04]  /*1660*/  SHF.L.U64.HI R0, R4, 0x3, R11 ;  /* 0x0000000304007819 */ /* 0x000fc8000001020b */
[----:B------:R-:W-:Y:S01]  /*1670*/  DSETP.EQ.OR P1, PT, R34, RZ, !P1 ;  /* 0x000000ff2200722a */ /* 0x000fe20004f22400 */
[----:B------:R-:W-:-:S05]  /*1680*/  IADD3 R5, P2, R5, R18, RZ ;  /* 0x0000001205057210 */ /* 0x000fca0007f5e0ff */
[----:B------:R-:W-:Y:S01]  /*1690*/  FSEL R16, R16, RZ, !P1 ;  /* 0x000000ff10107208 */ /* 0x000fe20004800000 */
[--C-:B------:R-:W-:Y:S01]  /*16a0*/  IMAD.X R8, R8, 0x1, R0.reuse, P2 ;  /* 0x0000000108087824 */ /* 0x100fe200010e0600 */
[----:B------:R-:W-:Y:S02]  /*16b0*/  FSEL R17, R17, 1.875, !P1 ;  /* 0x3ff0000011117808 */ /* 0x000fe40004800000 */
[----:B------:R-:W-:Y:S02]  /*16c0*/  ISETP.GE.U32.AND P1, PT, R5, R2, PT ;  /* 0x000000020500720c */ /* 0x000fe40003f26070 */
[----:B------:R-:W-:Y:S02]  /*16d0*/  IADD3 R6, P2, R6, R18, RZ ;  /* 0x0000001206067210 */ /* 0x000fe40007f5e0ff */
[----:B------:R-:W-:Y:S01]  /*16e0*/  ISETP.GE.U32.AND.EX P1, PT, R8, R3, PT, P1 ;  /* 0x000000030800720c */ /* 0x000fe20003f26110 */
[----:B------:R-:W-:Y:S02]  /*16f0*/  DADD R12, R12, R16 ;  /* 0x000000000c0c7229 */ /* 0x000fe40000000010 */
[----:B------:R-:W-:-:S10]  /*1700*/  IMAD.X R7, R7, 0x1, R0, P2 ;  /* 0x0000000107077824 */ /* 0x000fd400010e0600 */
[----:B------:R-:W-:Y:S05]  /*1710*/  @!P1 BRA `(.L_x_778) ;  /* 0xfffffff800cc9947 */ /* 0x000fea000383ffff */
.L_x_777:
[----:B------:R-:W-:Y:S05]  /*1720*/  BSYNC B0 ;  /* 0x0000000000007941 */ /* 0x000fea0003800000 */
.L_x_776:
        /* <DEDUP_REMOVED lines=19> */
[----:B------:R-:W-:Y:S01]  /*1860*/  @!P0 SHF.R.S32.HI R0, RZ, 0x5, R0 ;  /* 0x00000005ff008819 */ /* 0x000fe20000011400 */
[----:B0-----:R-:W-:Y:S01]  /*1870*/  DADD R6, R4, R6 ;  /* 0x0000000004067229 */ /* 0x001fe20000000006 */
[----:B------:R-:W0:Y:S01]  /*1880*/  @!P0 S2R R5, SR_CgaCtaId ;  /* 0x0000000000058919 */ /* 0x000e220000008800 */
[----:B------:R-:W-:-:S05]  /*1890*/  @!P0 MOV R4, 0x400 ;  /* 0x0000040000048802 */ /* 0x000fca0000000f00 */
[----:B------:R-:W-:Y:S04]  /*18a0*/  SHFL.DOWN PT, R9, R7, 0x2, 0x1f ;  /* 0x08401f0007097f89 */ /* 0x000fe800000e0000 */
[----:B------:R-:W2:Y:S01]  /*18b0*/  SHFL.DOWN PT, R8, R6, 0x2, 0x1f ;  /* 0x08401f0006087f89 */ /* 0x000ea200000e0000 */
[----:B0-----:R-:W-:Y:S01]  /*18c0*/  @!P0 LEA R5, R5, R4, 0x18 ;  /* 0x0000000405058211 */ /* 0x001fe200078ec0ff */
[----:B--2---:R-:W-:Y:S01]  /*18d0*/  DADD R8, R6, R8 ;  /* 0x0000000006087229 */ /* 0x004fe20000000008 */
[----:B------:R-:W-:-:S03]  /*18e0*/  @!P1 MOV R6, 0x400 ;  /* 0x0000040000069802 */ /* 0x000fc60000000f00 */
[----:B------:R-:W-:Y:S01]  /*18f0*/  @!P0 IMAD R7, R0, 0x8, R5 ;  /* 0x0000000800078824 */ /* 0x000fe200078e0205 */
[----:B------:R-:W-:Y:S02]  /*1900*/  CS2R R4, SRZ ;  /* 0x0000000000047805 */ /* 0x000fe4000001ff00 */
[----:B-1----:R-:W-:Y:S01]  /*1910*/  @!P1 LEA R11, R11, R6, 0x18 ;  /* 0x000000060b0b9211 */ /* 0x002fe200078ec0ff */
        /* <DEDUP_REMOVED lines=27> */
[----:B0-----:R-:W-:Y:S01]  /*1ad0*/  IMAD.MOV.U32 R3, RZ, RZ, R5 ;  /* 0x000000ffff037224 */ /* 0x001fe200078e0005 */
[----:B-1----:R-:W-:-:S06]  /*1ae0*/  MOV R2, R4 ;  /* 0x0000000400027202 */ /* 0x002fcc0000000f00 */
[----:B------:R-:W-:-:S07]  /*1af0*/  DADD R4, R8, R2 ;  /* 0x0000000008047229 */ /* 0x000fce0000000002 */
[----:B------:R0:W1:Y:S04]  /*1b00*/  SHFL.DOWN PT, R3, R5, 0x1, 0x1f ;  /* 0x08201f0005037f89 */ /* 0x00006800000e0000 */
[----:B------:R0:W2:Y:S02]  /*1b10*/  SHFL.DOWN PT, R2, R4, 0x1, 0x1f ;  /* 0x08201f0004027f89 */ /* 0x0000a400000e0000 */
.L_x_828:
[----:B012---:R-:W-:-:S11]  /*1b20*/  DADD R4, R4, R2 ;  /* 0x0000000004047229 */ /* 0x007fd60000000002 */
.L_x_807:
[----:B------:R-:W-:Y:S05]  /*1b30*/  BSYNC B0 ;  /* 0x0000000000007941 */ /* 0x000fea0003800000 */
.L_x_806:
        /* <DEDUP_REMOVED lines=16> */
[----:B-1----:R-:W-:Y:S05]  /*1c40*/  CALL.REL.NOINC `($__internal_47_$__cuda_sm20_dblrcp_rn_slowpath_v3) ;  /* 0x0000000800407944 */ /* 0x002fea0003c00000 */
.L_x_809:
        /* <DEDUP_REMOVED lines=9> */
[----:B------:R-:W-:Y:S05]  /*1ce0*/  CALL.REL.NOINC `($_ZN2at6native55_GLOBAL__N__6c1c77d0_17_DistanceKernel_cu_7dd49032_293822cdist_kernel_cuda_implIdNS1_5distsIdE1pEEEvPT_PKS6_S9_S6_lllll$__internal_accurate_pow) ;  /* 0x0000001000187944 */ /* 0x000fea0003c00000 */
[----:B------:R-:W-:Y:S05]  /*1cf0*/  BSYNC B0 ;  /* 0x0000000000007941 */ /* 0x000fea0003800000 */
.L_x_810:
[----:B------:R-:W-:Y:S01]  /*1d00*/  DSETP.NEU.AND P0, PT, R4, RZ, PT ;  /* 0x000000ff0400722a */ /* 0x000fe20003f0d000 */
[----:B------:R-:W-:-:S13]  /*1d10*/  BSSY B0, `(.L_x_811) ;  /* 0x000001c000007945 */ /* 0x000fda0003800000 */
[----:B------:R-:W-:Y:S05]  /*1d20*/  @!P0 BRA `(.L_x_812) ;  /* 0x00000000004c8947 */ /* 0x000fea0003800000 */
[----:B------:R-:W-:Y:S01]  /*1d30*/  IMAD.MOV.U32 R8, RZ, RZ, R16 ;  /* 0x000000ffff087224 */ /* 0x000fe200078e0010 */
[----:B------:R-:W-:Y:S01]  /*1d40*/  ISETP.NE.U32.AND P0, PT, R3, RZ, PT ;  /* 0x000000ff0300720c */ /* 0x000fe20003f05070 */
[----:B------:R-:W-:Y:S01]  /*1d50*/  IMAD.MOV.U32 R9, RZ, RZ, R17 ;  /* 0x000000ffff097224 */ /* 0x000fe200078e0011 */
[----:B------:R-:W-:Y:S02]  /*1d60*/  ISETP.GT.AND P2, PT, R5, -0x1, PT ;  /* 0xffffffff0500780c */ /* 0x000fe40003f44270 */
[----:B------:R-:W-:-:S03]  /*1d70*/  ISETP.NE.AND.EX P0, PT, R2, -0x80000000, PT, P0 ;  /* 0x800000000200780c */ /* 0x000fc60003f05300 */
[----:B------:R-:W-:Y:S01]  /*1d80*/  DADD R2, -RZ, -R8 ;  /* 0x00000000ff027229 */ /* 0x000fe20000000908 */
[----:B------:R-:W-:Y:S02]  /*1d90*/  ISETP.LT.AND P1, PT, R5, RZ, !P0 ;  /* 0x000000ff0500720c */ /* 0x000fe40004721270 */
[----:B------:R-:W-:-:S07]  /*1da0*/  PLOP3.LUT P0, PT, P0, PT, PT, 0x8, 0x0 ;  /* 0x000000000000781c */ /* 0x000fce000070e170 */
[----:B------:R-:W-:Y:S02]  /*1db0*/  FSEL R0, R2, R8, P1 ;  /* 0x0000000802007208 */ /* 0x000fe40000800000 */
[----:B------:R-:W-:Y:S01]  /*1dc0*/  FSEL R11, R3, R9, P1 ;  /* 0x00000009030b7208 */ /* 0x000fe20000800000 */
[----:B------:R-:W-:Y:S06]  /*1dd0*/  @P2 BRA `(.L_x_813) ;  /* 0x00000000003c2947 */ /* 0x000fec0003800000 */
[----:B------:R-:W0:Y:S01]  /*1de0*/  FRND.F64.TRUNC R2, R6 ;  /* 0x0000000600027313 */ /* 0x000e22000030d800 */
[----:B------:R-:W-:Y:S01]  /*1df0*/  MOV R8, R0 ;  /* 0x0000000000087202 */ /* 0x000fe20000000f00 */
[----:B------:R-:W-:Y:S01]  /*1e00*/  IMAD.MOV.U32 R9, RZ, RZ, R11 ;  /* 0x000000ffff097224 */ /* 0x000fe200078e000b */
[----:B0-----:R-:W-:-:S14]  /*1e10*/  DSETP.NEU.AND P1, PT, R2, R6, PT ;  /* 0x000000060200722a */ /* 0x001fdc0003f2d000 */
[----:B------:R-:W-:Y:S05]  /*1e20*/  @!P1 BRA `(.L_x_813) ;  /* 0x0000000000289947 */ /* 0x000fea0003800000 */
[----:B------:R-:W-:Y:S02]  /*1e30*/  IMAD.MOV.U32 R8, RZ, RZ, 0x0 ;  /* 0x00000000ff087424 */ /* 0x000fe400078e00ff */
[----:B------:R-:W-:Y:S01]  /*1e40*/  IMAD.MOV.U32 R9, RZ, RZ, -0x80000 ;  /* 0xfff80000ff097424 */ /* 0x000fe200078e00ff */
[----:B------:R-:W-:Y:S06]  /*1e50*/  BRA `(.L_x_813) ;  /* 0x00000000001c7947 */ /* 0x000fec0003800000 */
.L_x_812:
[----:B------:R-:W-:Y:S01]  /*1e60*/  DSETP.NEU.AND P0, PT, |R6|, 0.5, PT ;  /* 0x3fe000000600742a */ /* 0x000fe20003f0d200 */
[----:B------:R-:W-:Y:S01]  /*1e70*/  ISETP.GE.AND P2, PT, R7, RZ, PT ;  /* 0x000000ff0700720c */ /* 0x000fe20003f46270 */
[----:B------:R-:W-:Y:S01]  /*1e80*/  IMAD.MOV.U32 R8, RZ, RZ, RZ ;  /* 0x000000ffff087224 */ /* 0x000fe200078e00ff */
[----:B------:R-:W-:-:S04]  /*1e90*/  ISETP.EQ.U32.AND P1, PT, R3, RZ, PT ;  /* 0x000000ff0300720c */ /* 0x000fc80003f22070 */
[----:B------:R-:W-:-:S04]  /*1ea0*/  ISETP.EQ.AND.EX P0, PT, R2, -0x80000000, P0, P1 ;  /* 0x800000000200780c */ /* 0x000fc80000702310 */
[----:B------:R-:W-:-:S04]  /*1eb0*/  SEL R9, R5, RZ, P0 ;  /* 0x000000ff05097207 */ /* 0x000fc80000000000 */
[----:B------:R-:W-:-:S07]  /*1ec0*/  @!P2 LOP3.LUT R9, R9, 0x7ff00000, RZ, 0xfc, !PT ;  /* 0x7ff000000909a812 */ /* 0x000fce00078efcff */
.L_x_813:
[----:B------:R-:W-:Y:S05]  /*1ed0*/  BSYNC B0 ;  /* 0x0000000000007941 */ /* 0x000fea0003800000 */
.L_x_811:
        /* <DEDUP_REMOVED lines=18> */
.L_x_817:
        /* <DEDUP_REMOVED lines=10> */
.L_x_816:
[----:B------:R-:W-:-:S11]  /*20a0*/  DADD R8, R6, R4 ;  /* 0x0000000006087229 */ /* 0x000fd60000000004 */
.L_x_815:
[----:B------:R-:W-:Y:S05]  /*20b0*/  BSYNC B0 ;  /* 0x0000000000007941 */ /* 0x000fea0003800000 */
.L_x_814:
[----:B------:R-:W-:Y:S01]  /*20c0*/  DSETP.NEU.AND P0, PT, R4, 1, PT ;  /* 0x3ff000000400742a */ /* 0x000fe20003f0d000 */
[----:B------:R-:W-:Y:S02]  /*20d0*/  ULDC.64 UR4, c[0x0][0x210] ;  /* 0x0000840000047ab9 */ /* 0x000fe40000000a00 */
[----:B------:R-:W-:-:S03]  /*20e0*/  ULEA UR4, UP0, UR6, UR4, 0x3 ;  /* 0x0000000406047291 */ /* 0x000fc6000f80183f */
[----:B------:R-:W-:Y:S01]  /*20f0*/  DSETP.EQ.OR P0, PT, R6, RZ, !P0 ;  /* 0x000000ff0600722a */ /* 0x000fe20004702400 */
[----:B------:R-:W-:Y:S02]  /*2100*/  ULEA.HI.X UR5, UR6, UR5, URZ, 0x3, UP0 ;  /* 0x0000000506057291 */ /* 0x000fe400080f1c3f */
[----:B------:R-:W-:-:S03]  /*2110*/  MOV R4, UR4 ;  /* 0x0000000400047c02 */ /* 0x000fc60008000f00 */
[----:B------:R-:W-:Y:S01]  /*2120*/  FSEL R2, R8, RZ, !P0 ;  /* 0x000000ff08027208 */ /* 0x000fe20004000000 */
[----:B------:R-:W-:Y:S01]  /*2130*/  IMAD.U32 R5, RZ, RZ, UR5 ;  /* 0x00000005ff057e24 */ /* 0x000fe2000f8e00ff */
[----:B------:R-:W-:-:S05]  /*2140*/  FSEL R3, R9, 1.875, !P0 ;  /* 0x3ff0000009037808 */ /* 0x000fca0004000000 */
[----:B------:R-:W-:Y:S01]  /*2150*/  STG.E.64 desc[UR8][R4.64], R2 ;  /* 0x0000000204007986 */ /* 0x000fe2000c101b08 */
[----:B------:R-:W-:Y:S05]  /*2160*/  EXIT ;  /* 0x000000000000794d */ /* 0x000fea0003800000 */
.L_x_808:
[----:B-1----:R-:W-:Y:S02]  /*2170*/  IMAD.MOV.U32 R11, RZ, RZ, R5 ;  /* 0x000000ffff0b7224 */ /* 0x002fe400078e0005 */
[----:B------:R-:W-:Y:S02]  /*2180*/  IMAD.MOV.U32 R12, RZ, RZ, 0x10 ;  /* 0x00000010ff0c7424 */ /* 0x000fe400078e00ff */
[----:B------:R-:W-:Y:S02]  /*2190*/  IMAD.MOV.U32 R13, RZ, RZ, 0x1f ;  /* 0x0000001fff0d7424 */ /* 0x000fe400078e00ff */
[----:B------:R-:W-:-:S07]  /*21a0*/  IMAD.MOV.U32 R0, RZ, RZ, -0x1 ;  /* 0xffffffffff007424 */ /* 0x000fce00078e00ff */
[----:B------:R-:W-:Y:S05]  /*21b0*/  WARPSYNC.COLLECTIVE R0, `(.L_x_818) ;  /* 0x0000000000087348 */ /* 0x000fea0003c00000 */
[----:B------:R0:W1:Y:S02]  /*21c0*/  SHFL.DOWN P0, R10, R11, R12, R13 ;  /* 0x0800000c0b0a7389 */ /* 0x000064000000000d */
[----:B01----:R-:W-:Y:S01]  /*21d0*/  ENDCOLLECTIVE ;  /* 0x000000000000791b */ /* 0x003fe20003800000 */
.L_x_818:
[----:B------:R-:W-:Y:S02]  /*21e0*/  IMAD.MOV.U32 R11, RZ, RZ, R4 ;  /* 0x000000ffff0b7224 */ /* 0x000fe400078e0004 */
[----:B------:R-:W-:-:S07]  /*21f0*/  IMAD.MOV.U32 R3, RZ, RZ, R10 ;  /* 0x000000ffff037224 */ /* 0x000fce00078e000a */
[----:B------:R-:W-:Y:S05]  /*2200*/  WARPSYNC.COLLECTIVE R0, `(.L_x_819) ;  /* 0x0000000000087348 */ /* 0x000fea0003c00000 */
[----:B------:R0:W1:Y:S02]  /*2210*/  SHFL.DOWN P0, R10, R11, R12, R13 ;  /* 0x0800000c0b0a7389 */ /* 0x000064000000000d */
[----:B01----:R-:W-:Y:S01]  /*2220*/  ENDCOLLECTIVE ;  /* 0x000000000000791b */ /* 0x003fe20003800000 */
.L_x_819:
[----:B------:R-:W-:Y:S01]  /*2230*/  IMAD.MOV.U32 R12, RZ, RZ, 0x8 ;  /* 0x00000008ff0c7424 */ /* 0x000fe200078e00ff */
[----:B------:R-:W-:-:S06]  /*2240*/  MOV R2, R10 ;  /* 0x0000000a00027202 */ /* 0x000fcc0000000f00 */
[----:B------:R-:W-:-:S10]  /*2250*/  DADD R2, R4, R2 ;  /* 0x0000000004027229 */ /* 0x000fd40000000002 */
[----:B------:R-:W-:-:S07]  /*2260*/  IMAD.MOV.U32 R11, RZ, RZ, R3 ;  /* 0x000000ffff0b7224 */ /* 0x000fce00078e0003 */
[----:B------:R-:W-:Y:S05]  /*2270*/  WARPSYNC.COLLECTIVE R0, `(.L_x_820) ;  /* 0x0000000000087348 */ /* 0x000fea0003c00000 */
[----:B------:R0:W1:Y:S02]  /*2280*/  SHFL.DOWN P0, R10, R11, R12, R13 ;  /* 0x0800000c0b0a7389 */ /* 0x000064000000000d */
[----:B01----:R-:W-:Y:S01]  /*2290*/  ENDCOLLECTIVE ;  /* 0x000000000000791b */ /* 0x003fe20003800000 */
.L_x_820:
[----:B------:R-:W-:Y:S02]  /*22a0*/  IMAD.MOV.U32 R11, RZ, RZ, R2 ;  /* 0x000000ffff0b7224 */ /* 0x000fe400078e0002 */
[----:B------:R-:W-:-:S07]  /*22b0*/  IMAD.MOV.U32 R7, RZ, RZ, R10 ;  /* 0x000000ffff077224 */ /* 0x000fce00078e000a */
[----:B------:R-:W-:Y:S05]  /*22c0*/  WARPSYNC.COLLECTIVE R0, `(.L_x_821) ;  /* 0x0000000000087348 */ /* 0x000fea0003c00000 */
[----:B------:R0:W1:Y:S02]  /*22d0*/  SHFL.DOWN P0, R10, R11, R12, R13 ;  /* 0x0800000c0b0a7389 */ /* 0x000064000000000d */
[----:B01----:R-:W-:Y:S01]  /*22e0*/  ENDCOLLECTIVE ;  /* 0x000000000000791b */ /* 0x003fe20003800000 */
.L_x_821:
[----:B------:R-:W-:Y:S02]  /*22f0*/  IMAD.MOV.U32 R12, RZ, RZ, 0x4 ;  /* 0x00000004ff0c7424 */ /* 0x000fe400078e00ff */
[----:B------:R-:W-:-:S06]  /*2300*/  IMAD.MOV.U32 R6, RZ, RZ, R10 ;  /* 0x000000ffff067224 */ /* 0x000fcc00078e000a */
[----:B------:R-:W-:-:S10]  /*2310*/  DADD R6, R2, R6 ;  /* 0x0000000002067229 */ /* 0x000fd40000000006 */
[----:B------:R-:W-:-:S07]  /*2320*/  IMAD.MOV.U32 R11, RZ, RZ, R7 ;  /* 0x000000ffff0b7224 */ /* 0x000fce00078e0007 */
[----:B------:R-:W-:Y:S05]  /*2330*/  WARPSYNC.COLLECTIVE R0, `(.L_x_822) ;  /* 0x0000000000087348 */ /* 0x000fea0003c00000 */
[----:B------:R0:W1:Y:S02]  /*2340*/  SHFL.DOWN P0, R10, R11, R12, R13 ;  /* 0x0800000c0b0a7389 */ /* 0x000064000000000d */
[----:B01----:R-:W-:Y:S01]  /*2350*/  ENDCOLLECTIVE ;  /* 0x000000000000791b */ /* 0x003fe20003800000 */
.L_x_822:
[----:B------:R-:W-:Y:S01]  /*2360*/  IMAD.MOV.U32 R11, RZ, RZ, R6 ;  /* 0x000000ffff0b7224 */ /* 0x000fe200078e0006 */
[----:B------:R-:W-:-:S07]  /*2370*/  MOV R9, R10 ;  /* 0x0000000a00097202 */ /* 0x000fce0000000f00 */
[----:B------:R-:W-:Y:S05]  /*2380*/  WARPSYNC.COLLECTIVE R0, `(.L_x_823) ;  /* 0x0000000000087348 */ /* 0x000fea0003c00000 */
[----:B------:R0:W1:Y:S02]  /*2390*/  SHFL.DOWN P0, R10, R11, R12, R13 ;  /* 0x0800000c0b0a7389 */ /* 0x000064000000000d */
[----:B01----:R-:W-:Y:S01]  /*23a0*/  ENDCOLLECTIVE ;  /* 0x000000000000791b */ /* 0x003fe20003800000 */
.L_x_823:
[----:B------:R-:W-:Y:S02]  /*23b0*/  IMAD.MOV.U32 R12, RZ, RZ, 0x2 ;  /* 0x00000002ff0c7424 */ /* 0x000fe400078e00ff */
[----:B------:R-:W-:-:S06]  /*23c0*/  IMAD.MOV.U32 R8, RZ, RZ, R10 ;  /* 0x000000ffff087224 */ /* 0x000fcc00078e000a */
[----:B------:R-:W-:-:S10]  /*23d0*/  DADD R8, R6, R8 ;  /* 0x0000000006087229 */ /* 0x000fd40000000008 */
[----:B------:R-:W-:-:S07]  /*23e0*/  IMAD.MOV.U32 R11, RZ, RZ, R9 ;  /* 0x000000ffff0b7224 */ /* 0x000fce00078e0009 */
[----:B------:R-:W-:Y:S05]  /*23f0*/  WARPSYNC.COLLECTIVE R0, `(.L_x_824) ;  /* 0x0000000000087348 */ /* 0x000fea0003c00000 */
[----:B------:R0:W1:Y:S02]  /*2400*/  SHFL.DOWN P0, R10, R11, R12, R13 ;  /* 0x0800000c0b0a7389 */ /* 0x000064000000000d */
[----:B01----:R-:W-:Y:S01]  /*2410*/  ENDCOLLECTIVE ;  /* 0x000000000000791b */ /* 0x003fe20003800000 */
.L_x_824:
[----:B------:R-:W-:Y:S02]  /*2420*/  IMAD.MOV.U32 R11, RZ, RZ, R8 ;  /* 0x000000ffff0b7224 */ /* 0x000fe400078e0008 */
[----:B------:R-:W-:-:S07]  /*2430*/  IMAD.MOV.U32 R5, RZ, RZ, R10 ;  /* 0x000000ffff057224 */ /* 0x000fce00078e000a */
[----:B------:R-:W-:Y:S05]  /*2440*/  WARPSYNC.COLLECTIVE R0, `(.L_x_825) ;  /* 0x0000000000087348 */ /* 0x000fea0003c00000 */
[----:B------:R0:W1:Y:S02]  /*2450*/  SHFL.DOWN P0, R10, R11, R12, R13 ;  /* 0x0800000c0b0a7389 */ /* 0x000064000000000d */
[----:B01----:R-:W-:Y:S01]  /*2460*/  ENDCOLLECTIVE ;  /* 0x000000000000791b */ /* 0x003fe20003800000 */
.L_x_825:
[----:B------:R-:W-:Y:S02]  /*2470*/  IMAD.MOV.U32 R12, RZ, RZ, 0x1 ;  /* 0x00000001ff0c7424 */ /* 0x000fe400078e00ff */
[----:B------:R-:W-:-:S06]  /*2480*/  IMAD.MOV.U32 R4, RZ, RZ, R10 ;  /* 0x000000ffff047224 */ /* 0x000fcc00078e000a */
[----:B------:R-:W-:-:S10]  /*2490*/  DADD R4, R8, R4 ;  /* 0x0000000008047229 */ /* 0x000fd40000000004 */
[----:B------:R-:W-:-:S07]  /*24a0*/  MOV R11, R5 ;  /* 0x00000005000b7202 */ /* 0x000fce0000000f00 */
[----:B------:R-:W-:Y:S05]  /*24b0*/  WARPSYNC.COLLECTIVE R0, `(.L_x_826) ;  /* 0x0000000000087348 */ /* 0x000fea0003c00000 */
[----:B------:R0:W1:Y:S02]  /*24c0*/  SHFL.DOWN P0, R10, R11, R12, R13 ;  /* 0x0800000c0b0a7389 */ /* 0x000064000000000d */
[----:B01----:R-:W-:Y:S01]  /*24d0*/  ENDCOLLECTIVE ;  /* 0x000000000000791b */ /* 0x003fe20003800000 */
.L_x_826:
[----:B------:R-:W-:Y:S02]  /*24e0*/  IMAD.MOV.U32 R11, RZ, RZ, R4 ;  /* 0x000000ffff0b7224 */ /* 0x000fe400078e0004 */
[----:B------:R-:W-:-:S07]  /*24f0*/  IMAD.MOV.U32 R3, RZ, RZ, R10 ;  /* 0x000000ffff037224 */ /* 0x000fce00078e000a */
[----:B------:R-:W-:Y:S05]  /*2500*/  WARPSYNC.COLLECTIVE R0, `(.L_x_827) ;  /* 0x0000000000087348 */ /* 0x000fea0003c00000 */
[----:B------:R0:W1:Y:S02]  /*2510*/  SHFL.DOWN P0, R10, R11, R12, R13 ;  /* 0x0800000c0b0a7389 */ /* 0x000064000000000d */
[----:B01----:R-:W-:Y:S01]  /*2520*/  ENDCOLLECTIVE ;  /* 0x000000000000791b */ /* 0x003fe20003800000 */
.L_x_827:
[----:B------:R-:W-:Y:S01]  /*2530*/  IMAD.MOV.U32 R2, RZ, RZ, R10 ;  /* 0x000000ffff027224 */ /* 0x000fe200078e000a */
[----:B------:R-:W-:Y:S06]  /*2540*/  BRA `(.L_x_828) ;  /* 0xfffffff400747947 */ /* 0x000fec000383ffff */
        .weak           $__internal_47_$__cuda_sm20_dblrcp_rn_slowpath_v3
        .type           $__internal_47_$__cuda_sm20_dblrcp_rn_slowpath_v3,@function
        .size           $__internal_47_$__cuda_sm20_dblrcp_rn_slowpath_v3,($__internal_48_$__cuda_sm20_div_s64 - $__internal_47_$__cuda_sm20_dblrcp_rn_slowpath_v3)
$__internal_47_$__cuda_sm20_dblrcp_rn_slowpath_v3:
        /* <DEDUP_REMOVED lines=12> */
[----:B------:R-:W-:Y:S01]  /*2610*/  IADD3 R3, R6, -0x3fe00000, RZ ;  /* 0xc020000006037810 */ /* 0x000fe20007ffe0ff */
        /* <DEDUP_REMOVED lines=14> */
.L_x_831:
        /* <DEDUP_REMOVED lines=10> */
.L_x_829:
[----:B------:R-:W0:Y:S01]  /*27a0*/  LDC R2, c[0x0][0x228] ;  /* 0x00008a00ff027b82 */ /* 0x000e220000000800 */
[----:B------:R-:W-:-:S07]  /*27b0*/  LOP3.LUT R3, R6, 0x80000, RZ, 0xfc, !PT ;  /* 0x0008000006037812 */ /* 0x000fce00078efcff */
.L_x_830:
[----:B0-----:R-:W-:Y:S02]  /*27c0*/  IMAD.MOV.U32 R6, RZ, RZ, R2 ;  /* 0x000000ffff067224 */ /* 0x001fe400078e0002 */
[----:B------:R-:W-:Y:S01]  /*27d0*/  IMAD.MOV.U32 R7, RZ, RZ, R3 ;  /* 0x000000ffff077224 */ /* 0x000fe200078e0003 */
[----:B------:R-:W-:Y:S01]  /*27e0*/  MOV R3, 0x0 ;  /* 0x0000000000037802 */ /* 0x000fe20000000f00 */
[----:B------:R-:W-:-:S04]  /*27f0*/  IMAD.MOV.U32 R2, RZ, RZ, R0 ;  /* 0x000000ffff027224 */ /* 0x000fc800078e0000 */
[----:B------:R-:W-:Y:S05]  /*2800*/  RET.REL.NODEC R2 `(_ZN2at6native55_GLOBAL__N__6c1c77d0_17_DistanceKernel_cu_7dd49032_293822cdist_kernel_cuda_implIdNS1_5distsIdE1pEEEvPT_PKS6_S9_S6_lllll) ;  /* 0xffffffd402fc7950 */ /* 0x000fea0003c3ffff */
        .weak           $__internal_48_$__cuda_sm20_div_s64
        .type           $__internal_48_$__cuda_sm20_div_s64,@function
        .size           $__internal_48_$__cuda_sm20_div_s64,($_ZN2at6native55_GLOBAL__N__6c1c77d0_17_DistanceKernel_cu_7dd49032_293822cdist_kernel_cuda_implIdNS1_5distsIdE1pEEEvPT_PKS6_S9_S6_lllll$__internal_accurate_pow - $__internal_48_$__cuda_sm20_div_s64)
$__internal_48_$__cuda_sm20_div_s64:
        /* <DEDUP_REMOVED lines=21> */
[----:B------:R-:W-:Y:S01]  /*2960*/  IADD3 R13, P2, R19, R12, RZ ;  /* 0x0000000c130d7210 */ /* 0x000fe20007f5e0ff */
[----:B------:R-:W-:Y:S01]  /*2970*/  IMAD.X R12, R17, 0x1, R11, P0 ;  /* 0x00000001110c7824 */ /* 0x000fe200000e060b */
[----:B------:R-:W-:-:S03]  /*2980*/  IADD3 R19, P4, RZ, -R0, RZ ;  /* 0x80000000ff137210 */ /* 0x000fc60007f9e0ff */
[----:B------:R-:W-:Y:S01]  /*2990*/  IMAD.WIDE.U32 R10, R13, R4, RZ ;  /* 0x000000040d0a7225 */ /* 0x000fe200078e00ff */
[----:B------:R-:W-:Y:S02]  /*29a0*/  IADD3.X R15, RZ, RZ, R12, P2, P1 ;  /* 0x000000ffff0f7210 */ /* 0x000fe400017e240c */
[----:B------:R-:W-:Y:S01]  /*29b0*/  SEL R19, R19, R0, !P3 ;  /* 0x0000000013137207 */ /* 0x000fe20005800000 */
[----:B------:R-:W-:Y:S01]  /*29c0*/  IMAD R11, R13, R5, R11 ;  /* 0x000000050d0b7224 */ /* 0x000fe200078e020b */
[----:B------:R-:W-:Y:S02]  /*29d0*/  IADD3 R17, P0, RZ, -R10, RZ ;  /* 0x8000000aff117210 */ /* 0x000fe40007f1e0ff */
[----:B------:R-:W-:Y:S01]  /*29e0*/  IADD3.X R14, RZ, ~R7, RZ, P4, !PT ;  /* 0x80000007ff0e7210 */ /* 0x000fe200027fe4ff */
[----:B------:R-:W-:Y:S02]  /*29f0*/  IMAD R11, R15, R4, R11 ;  /* 0x000000040f0b7224 */ /* 0x000fe400078e020b */
[----:B------:R-:W-:Y:S01]  /*2a00*/  IMAD.HI.U32 R12, R13, R17, RZ ;  /* 0x000000110d0c7227 */ /* 0x000fe200078e00ff */
[----:B------:R-:W-:-:S03]  /*2a10*/  SEL R14, R14, R7, !P3 ;  /* 0x000000070e0e7207 */ /* 0x000fc60005800000 */
[----:B------:R-:W-:Y:S02]  /*2a20*/  IMAD.X R10, RZ, RZ, ~R11, P0 ;  /* 0x000000ffff0a7224 */ /* 0x000fe400000e0e0b */
[----:B------:R-:W-:Y:S02]  /*2a30*/  IMAD.MOV.U32 R11, RZ, RZ, RZ ;  /* 0x000000ffff0b7224 */ /* 0x000fe400078e00ff */
[----:B------:R-:W-:-:S04]  /*2a40*/  IMAD.WIDE.U32 R12, P0, R13, R10, R12 ;  /* 0x0000000a0d0c7225 */ /* 0x000fc8000780000c */
[----:B------:R-:W-:-:S04]  /*2a50*/  IMAD.HI.U32 R13, P1, R15, R17, R12 ;  /* 0x000000110f0d7227 */ /* 0x000fc8000782000c */
        /* <DEDUP_REMOVED lines=18> */
[----:B------:R-:W-:Y:S01]  /*2b80*/  IMAD R11, R15, R4, R11 ;  /* 0x000000040f0b7224 */ /* 0x000fe200078e020b */
[----:B------:R-:W-:-:S03]  /*2b90*/  IADD3.X R12, RZ, R15, RZ, P2, !PT ;  /* 0x0000000fff0c7210 */ /* 0x000fc600017fe4ff */
        /* <DEDUP_REMOVED lines=26> */
[----:B------:R-:W-:Y:S06]  /*2d40*/  RET.REL.NODEC R4 `(_ZN2at6native55_GLOBAL__N__6c1c77d0_17_DistanceKernel_cu_7dd49032_293822cdist_kernel_cuda_implIdNS1_5distsIdE1pEEEvPT_PKS6_S9_S6_lllll) ;  /* 0xffffffd004ac7950 */ /* 0x000fec0003c3ffff */
        .type           $_ZN2at6native55_GLOBAL__N__6c1c77d0_17_DistanceKernel_cu_7dd49032_293822cdist_kernel_cuda_implIdNS1_5distsIdE1pEEEvPT_PKS6_S9_S6_lllll$__internal_accurate_pow,@function
        .size           $_ZN2at6native55_GLOBAL__N__6c1c77d0_17_DistanceKernel_cu_7dd49032_293822cdist_kernel_cuda_implIdNS1_5distsIdE1pEEEvPT_PKS6_S9_S6_lllll$__internal_accurate_pow,(.L_x_925 - $_ZN2at6native55_GLOBAL__N__6c1c77d0_17_DistanceKernel_cu_7dd49032_293822cdist_kernel_cuda_implIdNS1_5distsIdE1pEEEvPT_PKS6_S9_S6_lllll$__internal_accurate_pow)
$_ZN2at6native55_GLOBAL__N__6c1c77d0_17_DistanceKernel_cu_7dd49032_293822cdist_kernel_cuda_implIdNS1_5distsIdE1pEEEvPT_PKS6_S9_S6_lllll$__internal_accurate_pow:
        /* <DEDUP_REMOVED lines=11> */
[----:B------:R-:W-:Y:S02]  /*2e00*/  LOP3.LUT R19, R19, 0x800fffff, RZ, 0xc0, !PT ;  /* 0x800fffff13137812 */ /* 0x000fe400078ec0ff */
[----:B------:R-:W-:Y:S01]  /*2e10*/  MOV R30, R18 ;  /* 0x00000012001e7202 */ /* 0x000fe20000000f00 */
        /* <DEDUP_REMOVED lines=8> */
[C---:B------:R-:W-:Y:S01]  /*2ea0*/  DADD R22, R30.reuse, 1 ;  /* 0x3ff000001e167429 */ /* 0x040fe20000000000 */
[----:B------:R-:W-:Y:S01]  /*2eb0*/  IMAD.MOV.U32 R39, RZ, RZ, R37 ;  /* 0x000000ffff277224 */ /* 0x000fe200078e0025 */
        /* <DEDUP_REMOVED lines=25> */
[----:B------:R-:W-:-:S03]  /*3050*/  UMOV UR15, 0x3f624924 ;  /* 0x3f624924000f7882 */ /* 0x000fc60000000000 */
[----:B------:R-:W-:-:S03]  /*3060*/  DMUL R32, R18, R24 ;  /* 0x0000001812207228 */ /* 0x000fc60000000000 */
        /* <DEDUP_REMOVED lines=12> */
[----:B------:R-:W-:Y:S01]  /*3130*/  IADD3 R29, R23, 0x100000, RZ ;  /* 0x00100000171d7810 */ /* 0x000fe20007ffe0ff */
[----:B------:R-:W-:-:S04]  /*3140*/  IMAD.MOV.U32 R28, RZ, RZ, R22 ;  /* 0x000000ffff1c7224 */ /* 0x000fc800078e0016 */
[----:B------:R-:W-:Y:S02]  /*3150*/  DADD R30, RZ, R30 ;  /* 0x00000000ff1e7229 */ /* 0x000fe4000000001e */
[C---:B------:R-:W-:Y:S02]  /*3160*/  DFMA R26, R18.reuse, R28, R26 ;  /* 0x0000001c121a722b */ /* 0x040fe4000000001a */
[----:B------:R-:W-:-:S04]  /*3170*/  DFMA R28, R18, R24, -R32 ;  /* 0x00000018121c722b */ /* 0x000fc80000000820 */
[----:B------:R-:W-:Y:S01]  /*3180*/  DADD R30, R30, -UR14 ;  /* 0x8000000e1e1e7e29 */ /* 0x000fe20008000000 */
[----:B------:R-:W-:Y:S01]  /*3190*/  UMOV UR14, 0x80000000 ;  /* 0x80000000000e7882 */ /* 0x000fe20000000000 */
[----:B------:R-:W-:Y:S02]  /*31a0*/  UMOV UR15, 0x43300000 ;  /* 0x43300000000f7882 */ /* 0x000fe40000000000 */
[----:B------:R-:W-:Y:S02]  /*31b0*/  DFMA R28, R22, R24, R28 ;  /* 0x00000018161c722b */ /* 0x000fe4000000001c */
[----:B------:R-:W-:Y:S01]  /*31c0*/  DADD R16, R16, -UR14 ;  /* 0x8000000e10107e29 */ /* 0x000fe20008000000 */
[----:B------:R-:W-:Y:S01]  /*31d0*/  UMOV UR14, 0xfefa39ef ;  /* 0xfefa39ef000e7882 */ /* 0x000fe20000000000 */
[----:B------:R-:W-:Y:S01]  /*31e0*/  DADD R24, R20, R30 ;  /* 0x0000000014187229 */ /* 0x000fe2000000001e */
[----:B------:R-:W-:-:S03]  /*31f0*/  UMOV UR15, 0x3fe62e42 ;  /* 0x3fe62e42000f7882 */ /* 0x000fc60000000000 */
[----:B------:R-:W-:-:S04]  /*3200*/  DFMA R26, R18, R26, R28 ;  /* 0x0000001a121a722b */ /* 0x000fc8000000001c */
[----:B------:R-:W-:Y:S02]  /*3210*/  DADD R28, R20, -R24 ;  /* 0x00000000141c7229 */ /* 0x000fe40000000818 */
[----:B------:R-:W-:-:S06]  /*3220*/  DMUL R20, R24, R32 ;  /* 0x0000002018147228 */ /* 0x000fcc0000000000 */
[----:B------:R-:W-:Y:S02]  /*3230*/  DADD R30, R30, R28 ;  /* 0x000000001e1e7229 */ /* 0x000fe4000000001c */
[----:B------:R-:W-:-:S08]  /*3240*/  DFMA R28, R24, R32, -R20 ;  /* 0x00000020181c722b */ /* 0x000fd00000000814 */
[----:B------:R-:W-:Y:S01]  /*3250*/  DFMA R26, R24, R26, R28 ;  /* 0x0000001a181a722b */ /* 0x000fe2000000001c */
[----:B------:R-:W-:Y:S01]  /*3260*/  MOV R28, 0x652b82fe ;  /* 0x652b82fe001c7802 */ /* 0x000fe20000000f00 */
[----:B------:R-:W-:-:S06]  /*3270*/  IMAD.MOV.U32 R29, RZ, RZ, 0x3ff71547 ;  /* 0x3ff71547ff1d7424 */ /* 0x000fcc00078e00ff */
        /* <DEDUP_REMOVED lines=81> */
[----:B------:R-:W-:Y:S01]  /*3790*/  @!P1 IMAD R23, R16, 0x100000, R23 ;  /* 0x0010000010179824 */ /* 0x000fe200078e0217 */
[----:B------:R-:W-:-:S04]  /*37a0*/  @!P1 IADD3 R16, R28, -R16, RZ ;  /* 0x800000101c109210 */ /* 0x000fc80007ffe0ff */
[----:B------:R-:W-:Y:S01]  /*37b0*/  @!P1 LEA R17, R16, 0x3ff00000, 0x14 ;  /* 0x3ff0000010119811 */ /* 0x000fe200078ea0ff */
[----:B------:R-:W-:-:S06]  /*37c0*/  @!P1 IMAD.MOV.U32 R16, RZ, RZ, RZ ;  /* 0x000000ffff109224 */ /* 0x000fcc00078e00ff */
[----:B------:R-:W-:-:S11]  /*37d0*/  @!P1 DMUL R26, R22, R16 ;  /* 0x00000010161a9228 */ /* 0x000fd60000000000 */
.L_x_832:
[----:B------:R-:W-:Y:S02]  /*37e0*/  DSETP.NEU.AND P1, PT, |R26|, +INF , PT ;  /* 0x7ff000001a00742a */ /* 0x000fe40003f2d200 */
[----:B------:R-:W-:-:S12]  /*37f0*/  DADD R18, R20, R18 ;  /* 0x0000000014127229 */ /* 0x000fd80000000012 */
[----:B------:R-:W-:Y:S01]  /*3800*/  @P1 DFMA R26, R18, R26, R26 ;  /* 0x0000001a121a122b */ /* 0x000fe2000000001a */
[----:B------:R-:W-:Y:S02]  /*3810*/  IMAD.MOV.U32 R18, RZ, RZ, R0 ;  /* 0x000000ffff127224 */ /* 0x000fe400078e0000 */
[----:B------:R-:W-:-:S07]  /*3820*/  IMAD.MOV.U32 R19, RZ, RZ, 0x0 ;  /* 0x00000000ff137424 */ /* 0x000fce00078e00ff */
[----:B------:R-:W-:Y:S02]  /*3830*/  IMAD.MOV.U32 R16, RZ, RZ, R26 ;  /* 0x000000ffff107224 */ /* 0x000fe400078e001a */
[----:B------:R-:W-:Y:S01]  /*3840*/  IMAD.MOV.U32 R17, RZ, RZ, R27 ;  /* 0x000000ffff117224 */ /* 0x000fe200078e001b */
[----:B------:R-:W-:Y:S06]  /*3850*/  RET.REL.NODEC R18 `(_ZN2at6native55_GLOBAL__N__6c1c77d0_17_DistanceKernel_cu_7dd49032_293822cdist_kernel_cuda_implIdNS1_5distsIdE1pEEEvPT_PKS6_S9_S6_lllll) ;  /* 0xffffffc412e87950 */ /* 0x000fec0003c3ffff */
.L_x_833:
        /* <DEDUP_REMOVED lines=10> */
.L_x_925:


//--------------------- .nv.shared.reserved.0     --------------------------
	.section	.nv.shared.reserved.0,"aw",@nobits
	.weak		__nv_reservedSMEM_offset_0_alias
	.size		__nv_reservedSMEM_offset_0_alias, 0, 0
	.other		__nv_reservedSMEM_offset_0_alias,@"STO_CUDA_RESERVED_SHARED STV_DEFAULT"
__nv_reservedSMEM_offset_0_alias:
	.zero		0


//--------------------- .nv.global                --------------------------
	.section	.nv.global,"aw",@nobits
.nv.global:
	.type		_ZN53_INTERNAL_6c1c77d0_17_DistanceKernel_cu_7dd49032_29384cuda3std3__48in_placeE,@object
	.size		_ZN53_INTERNAL_6c1c77d0_17_DistanceKernel_cu_7dd49032_29384cuda3std3__48in_placeE,(_ZN53_INTERNAL_6c1c77d0_17_DistanceKernel_cu_7dd49032_29384cuda3std6ranges3__45__cpo8distanceE - _ZN53_INTERNAL_6c1c77d0_17_DistanceKernel_cu_7dd49032_29384cuda3std3__48in_placeE)
_ZN53_INTERNAL_6c1c77d0_17_DistanceKernel_cu_7dd49032_29384cuda3std3__48in_placeE:
	.zero		1
	.type		_ZN53_INTERNAL_6c1c77d0_17_DistanceKernel_cu_7dd49032_29384cuda3std6ranges3__45__cpo8distanceE,@object
	.size		_ZN53_INTERNAL_6c1c77d0_17_DistanceKernel_cu_7dd49032_29384cuda3std6ranges3__45__cpo8distanceE,(_ZN53_INTERNAL_6c1c77d0_17_DistanceKernel_cu_7dd49032_29384cuda3std3__45__cpo6cbeginE - _ZN53_INTERNAL_6c1c77d0_17_DistanceKernel_cu_7dd49032_29384cuda3std6ranges3__45__cpo8distanceE)
_ZN53_INTERNAL_6c1c77d0_17_DistanceKernel_cu_7dd49032_29384cuda3std6ranges3__45__cpo8distanceE:
	.zero		1
	.type		_ZN53_INTERNAL_6c1c77d0_17_DistanceKernel_cu_7dd49032_29384cuda3std3__45__cpo6cbeginE,@object
	.size		_ZN53_INTERNAL_6c1c77d0_17_DistanceKernel_cu_7dd49032_29384cuda3std3__45__cpo6cbeginE,(_ZN53_INTERNAL_6c1c77d0_17_DistanceKernel_cu_7dd49032_29384cuda3std6ranges3__45__cpo7advanceE - _ZN53_INTERNAL_6c1c77d0_17_DistanceKernel_cu_7dd49032_29384cuda3std3__45__cpo6cbeginE)
_ZN53_INTERNAL_6c1c77d0_17_DistanceKernel_cu_7dd49032_29384cuda3std3__45__cpo6cbeginE:
	.zero		1
	.type		_ZN53_INTERNAL_6c1c77d0_17_DistanceKernel_cu_7dd49032_29384cuda3std6ranges3__45__cpo7advanceE,@object
	.size		_ZN53_INTERNAL_6c1c77d0_17_DistanceKernel_cu_7dd49032_29384cuda3std6ranges3__45__cpo7advanceE,(_ZN53_INTERNAL_6c1c77d0_17_DistanceKernel_cu_7dd49032_29384cuda3std3__45__cpo7crbeginE - _ZN53_INTERNAL_6c1c77d0_17_DistanceKernel_cu_7dd49032_29384cuda3std6ranges3__45__cpo7advanceE)
_ZN53_INTERNAL_6c1c77d0_17_DistanceKernel_cu_7dd49032_29384cuda3std6ranges3__45__cpo7advanceE:
	.zero		1
	.type		_ZN53_INTERNAL_6c1c77d0_17_DistanceKernel_cu_7dd49032_29384cuda3std3__45__cpo7crbeginE,@object
	.size		_ZN53_INTERNAL_6c1c77d0_17_DistanceKernel_cu_7dd49032_29384cuda3std3__45__cpo7crbeginE,(_ZN53_INTERNAL_6c1c77d0_17_DistanceKernel_cu_7dd49032_29384cuda3std6ranges3__45__cpo4dataE - _ZN53_INTERNAL_6c1c77d0_17_DistanceKernel_cu_7dd49032_29384cuda3std3__45__cpo7crbeginE)
_ZN53_INTERNAL_6c1c77d0_17_DistanceKernel_cu_7dd49032_29384cuda3std3__45__cpo7crbeginE:
	.zero		1
	.type		_ZN53_INTERNAL_6c1c77d0_17_DistanceKernel_cu_7dd49032_29384cuda3std6ranges3__45__cpo4dataE,@object
	.size		_ZN53_INTERNAL_6c1c77d0_17_DistanceKernel_cu_7dd49032_29384cuda3std6ranges3__45__cpo4dataE,(_ZN53_INTERNAL_6c1c77d0_17_DistanceKernel_cu_7dd49032_29384cuda3std6ranges3__45__cpo5beginE - _ZN53_INTERNAL_6c1c77d0_17_DistanceKernel_cu_7dd49032_29384cuda3std6ranges3__45__cpo4dataE)
_ZN53_INTERNAL_6c1c77d0_17_DistanceKernel_cu_7dd49032_29384cuda3std6ranges3__45__cpo4dataE:
	.zero		1
	.type		_ZN53_INTERNAL_6c1c77d0_17_DistanceKernel_cu_7dd49032_29384cuda3std6ranges3__45__cpo5beginE,@object
	.size		_ZN53_INTERNAL_6c1c77d0_17_DistanceKernel_cu_7dd49032_29384cuda3std6ranges3__45__cpo5beginE,(_ZN53_INTERNAL_6c1c77d0_17_DistanceKernel_cu_7dd49032_29384cuda3std3__455_GLOBAL__N__6c1c77d0_17_DistanceKernel_cu_7dd49032_29386ignoreE - _ZN53_INTERNAL_6c1c77d0_17_DistanceKernel_cu_7dd49032_29384cuda3std6ranges3__45__cpo5beginE)
_ZN53_INTERNAL_6c1c77d0_17_DistanceKernel_cu_7dd49032_29384cuda3std6ranges3__45__cpo5beginE:
	.zero		1
	.type		_ZN53_INTERNAL_6c1c77d0_17_DistanceKernel_cu_7dd49032_29384cuda3std3__455_GLOBAL__N__6c1c77d0_17_DistanceKernel_cu_7dd49032_29386ignoreE,@object
	.size		_ZN53_INTERNAL_6c1c77d0_17_DistanceKernel_cu_7dd49032_29384cuda3std3__455_GLOBAL__N__6c1c77d0_17_DistanceKernel_cu_7dd49032_29386ignoreE,(_ZN53_INTERNAL_6c1c77d0_17_DistanceKernel_cu_7dd49032_29384cuda3std6ranges3__45__cpo4sizeE - _ZN53_INTERNAL_6c1c77d0_17_DistanceKernel_cu_7dd49032_29384cuda3std3__455_GLOBAL__N__6c1c77d0_17_DistanceKernel_cu_7dd49032_29386ignoreE)
_ZN53_INTERNAL_6c1c77d0_17_DistanceKernel_cu_7dd49032_29384cuda3std3__455_GLOBAL__N__6c1c77d0_17_DistanceKernel_cu_7dd49032_29386ignoreE:
	.zero		1
	.type		_ZN53_INTERNAL_6c1c77d0_17_DistanceKernel_cu_7dd49032_29384cuda3std6ranges3__45__cpo4sizeE,@object
	.size		_ZN53_INTERNAL_6c1c77d0_17_DistanceKernel_cu_7dd49032_29384cuda3std6ranges3__45__cpo4sizeE,(_ZN53_INTERNAL_6c1c77d0_17_DistanceKernel_cu_7dd49032_29384cuda3std3__45__cpo5beginE - _ZN53_INTERNAL_6c1c77d0_17_DistanceKernel_cu_7dd49032_29384cuda3std6ranges3__45__cpo4sizeE)
_ZN53_INTERNAL_6c1c77d0_17_DistanceKernel_cu_7dd49032_29384cuda3std6ranges3__45__cpo4sizeE:
	.zero		1
	.type		_ZN53_INTERNAL_6c1c77d0_17_DistanceKernel_cu_7dd49032_29384cuda3std3__45__cpo5beginE,@object
	.size		_ZN53_INTERNAL_6c1c77d0_17_DistanceKernel_cu_7dd49032_29384cuda3std3__45__cpo5beginE,(_ZN53_INTERNAL_6c1c77d0_17_DistanceKernel_cu_7dd49032_29384cuda3std6ranges3__45__cpo6cbeginE - _ZN53_INTERNAL_6c1c77d0_17_DistanceKernel_cu_7dd49032_29384cuda3std3__45__cpo5beginE)
_ZN53_INTERNAL_6c1c77d0_17_DistanceKernel_cu_7dd49032_29384cuda3std3__45__cpo5beginE:
	.zero		1
	.type		_ZN53_INTERNAL_6c1c77d0_17_DistanceKernel_cu_7dd49032_29384cuda3std6ranges3__45__cpo6cbeginE,@object
	.size		_ZN53_INTERNAL_6c1c77d0_17_DistanceKernel_cu_7dd49032_29384cuda3std6ranges3__45__cpo6cbeginE,(_ZN53_INTERNAL_6c1c77d0_17_DistanceKernel_cu_7dd49032_29384cuda3std3__45__cpo6rbeginE - _ZN53_INTERNAL_6c1c77d0_17_DistanceKernel_cu_7dd49032_29384cuda3std6ranges3__45__cpo6cbeginE)
_ZN53_INTERNAL_6c1c77d0_17_DistanceKernel_cu_7dd49032_29384cuda3std6ranges3__45__cpo6cbeginE:
	.zero		1
	.type		_ZN53_INTERNAL_6c1c77d0_17_DistanceKernel_cu_7dd49032_29384cuda3std3__45__cpo6rbeginE,@object
	.size		_ZN53_INTERNAL_6c1c77d0_17_DistanceKernel_cu_7dd49032_29384cuda3std3__45__cpo6rbeginE,(_ZN53_INTERNAL_6c1c77d0_17_DistanceKernel_cu_7dd49032_29384cuda3std6ranges3__45__cpo4nextE - _ZN53_INTERNAL_6c1c77d0_17_DistanceKernel_cu_7dd49032_29384cuda3std3__45__cpo6rbeginE)
_ZN53_INTERNAL_6c1c77d0_17_DistanceKernel_cu_7dd49032_29384cuda3std3__45__cpo6rbeginE:
	.zero		1
	.type		_ZN53_INTERNAL_6c1c77d0_17_DistanceKernel_cu_7dd49032_29384cuda3std6ranges3__45__cpo4nextE,@object
	.size		_ZN53_INTERNAL_6c1c77d0_17_DistanceKernel_cu_7dd49032_29384cuda3std6ranges3__45__cpo4nextE,(_ZN53_INTERNAL_6c1c77d0_17_DistanceKernel_cu_7dd49032_29384cuda3std6ranges3__45__cpo4swapE - _ZN53_INTERNAL_6c1c77d0_17_DistanceKernel_cu_7dd49032_29384cuda3std6ranges3__45__cpo4nextE)
_ZN53_INTERNAL_6c1c77d0_17_DistanceKernel_cu_7dd49032_29384cuda3std6ranges3__45__cpo4nextE:
	.zero		1
	.type		_ZN53_INTERNAL_6c1c77d0_17_DistanceKernel_cu_7dd49032_29384cuda3std6ranges3__45__cpo4swapE,@object
	.size		_ZN53_INTERNAL_6c1c77d0_17_DistanceKernel_cu_7dd49032_29384cuda3std6ranges3__45__cpo4swapE,(_ZN53_INTERNAL_6c1c77d0_17_DistanceKernel_cu_7dd49032_29384cuda3std3__420unreachable_sentinelE - _ZN53_INTERNAL_6c1c77d0_17_DistanceKernel_cu_7dd49032_29384cuda3std6ranges3__45__cpo4swapE)
_ZN53_INTERNAL_6c1c77d0_17_DistanceKernel_cu_7dd49032_29384cuda3std6ranges3__45__cpo4swapE:
	.zero		1
	.type		_ZN53_INTERNAL_6c1c77d0_17_DistanceKernel_cu_7dd49032_29384cuda3std3__420unreachable_sentinelE,@object
	.size		_ZN53_INTERNAL_6c1c77d0_17_DistanceKernel_cu_7dd49032_29384cuda3std3__420unreachable_sentinelE,(_ZN53_INTERNAL_6c1c77d0_17_DistanceKernel_cu_7dd49032_29386thrust23THRUST_300001_SM_900_NS6system6detail10sequential3seqE - _ZN53_INTERNAL_6c1c77d0_17_DistanceKernel_cu_7dd49032_29384cuda3std3__420unreachable_sentinelE)
_ZN53_INTERNAL_6c1c77d0_17_DistanceKernel_cu_7dd49032_29384cuda3std3__420unreachable_sentinelE:
	.zero		1
	.type		_ZN53_INTERNAL_6c1c77d0_17_DistanceKernel_cu_7dd49032_29386thrust23THRUST_300001_SM_900_NS6system6detail10sequential3seqE,@object
	.size		_ZN53_INTERNAL_6c1c77d0_17_DistanceKernel_cu_7dd49032_29386thrust23THRUST_300001_SM_900_NS6system6detail10sequential3seqE,(_ZN53_INTERNAL_6c1c77d0_17_DistanceKernel_cu_7dd49032_29384cuda3std3__45__cpo4cendE - _ZN53_INTERNAL_6c1c77d0_17_DistanceKernel_cu_7dd49032_29386thrust23THRUST_300001_SM_900_NS6system6detail10sequential3seqE)
_ZN53_INTERNAL_6c1c77d0_17_DistanceKernel_cu_7dd49032_29386thrust23THRUST_300001_SM_900_NS6system6detail10sequential3seqE:
	.zero		1
	.type		_ZN53_INTERNAL_6c1c77d0_17_DistanceKernel_cu_7dd49032_29384cuda3std3__45__cpo4cendE,@object
	.size		_ZN53_INTERNAL_6c1c77d0_17_DistanceKernel_cu_7dd49032_29384cuda3std3__45__cpo4cendE,(_ZN53_INTERNAL_6c1c77d0_17_DistanceKernel_cu_7dd49032_29384cuda3std6ranges3__45__cpo9iter_swapE - _ZN53_INTERNAL_6c1c77d0_17_DistanceKernel_cu_7dd49032_29384cuda3std3__45__cpo4cendE)
_ZN53_INTERNAL_6c1c77d0_17_DistanceKernel_cu_7dd49032_29384cuda3std3__45__cpo4cendE:
	.zero		1
	.type		_ZN53_INTERNAL_6c1c77d0_17_DistanceKernel_cu_7dd49032_29384cuda3std6ranges3__45__cpo9iter_swapE,@object
	.size		_ZN53_INTERNAL_6c1c77d0_17_DistanceKernel_cu_7dd49032_29384cuda3std6ranges3__45__cpo9iter_swapE,(_ZN53_INTERNAL_6c1c77d0_17_DistanceKernel_cu_7dd49032_29384cuda3std3__45__cpo5crendE - _ZN53_INTERNAL_6c1c77d0_17_DistanceKernel_cu_7dd49032_29384cuda3std6ranges3__45__cpo9iter_swapE)
_ZN53_INTERNAL_6c1c77d0_17_DistanceKernel_cu_7dd49032_29384cuda3std6ranges3__45__cpo9iter_swapE:
	.zero		1
	.type		_ZN53_INTERNAL_6c1c77d0_17_DistanceKernel_cu_7dd49032_29384cuda3std3__45__cpo5crendE,@object
	.size		_ZN53_INTERNAL_6c1c77d0_17_DistanceKernel_cu_7dd49032_29384cuda3std3__45__cpo5crendE,(_ZN53_INTERNAL_6c1c77d0_17_DistanceKernel_cu_7dd49032_29384cuda3std6ranges3__45__cpo5cdataE - _ZN53_INTERNAL_6c1c77d0_17_DistanceKernel_cu_7dd49032_29384cuda3std3__45__cpo5crendE)
_ZN53_INTERNAL_6c1c77d0_17_DistanceKernel_cu_7dd49032_29384cuda3std3__45__cpo5crendE:
	.zero		1
	.type		_ZN53_INTERNAL_6c1c77d0_17_DistanceKernel_cu_7dd49032_29384cuda3std6ranges3__45__cpo5cdataE,@object
	.size		_ZN53_INTERNAL_6c1c77d0_17_DistanceKernel_cu_7dd49032_29384cuda3std6ranges3__45__cpo5cdataE,(_ZN53_INTERNAL_6c1c77d0_17_DistanceKernel_cu_7dd49032_29384cuda3std6ranges3__45__cpo3endE - _ZN53_INTERNAL_6c1c77d0_17_DistanceKernel_cu_7dd49032_29384cuda3std6ranges3__45__cpo5cdataE)
_ZN53_INTERNAL_6c1c77d0_17_DistanceKernel_cu_7dd49032_29384cuda3std6ranges3__45__cpo5cdataE:
	.zero		1
	.type		_ZN53_INTERNAL_6c1c77d0_17_DistanceKernel_cu_7dd49032_29384cuda3std6ranges3__45__cpo3endE,@object
	.size		_ZN53_INTERNAL_6c1c77d0_17_DistanceKernel_cu_7dd49032_29384cuda3std6ranges3__45__cpo3endE,(_ZN53_INTERNAL_6c1c77d0_17_DistanceKernel_cu_7dd49032_29384cuda3std3__419piecewise_constructE - _ZN53_INTERNAL_6c1c77d0_17_DistanceKernel_cu_7dd49032_29384cuda3std6ranges3__45__cpo3endE)
_ZN53_INTERNAL_6c1c77d0_17_DistanceKernel_cu_7dd49032_29384cuda3std6ranges3__45__cpo3endE:
	.zero		1
	.type		_ZN53_INTERNAL_6c1c77d0_17_DistanceKernel_cu_7dd49032_29384cuda3std3__419piecewise_constructE,@object
	.size		_ZN53_INTERNAL_6c1c77d0_17_DistanceKernel_cu_7dd49032_29384cuda3std3__419piecewise_constructE,(_ZN53_INTERNAL_6c1c77d0_17_DistanceKernel_cu_7dd49032_29384cuda3std6ranges3__45__cpo5ssizeE - _ZN53_INTERNAL_6c1c77d0_17_DistanceKernel_cu_7dd49032_29384cuda3std3__419piecewise_constructE)
_ZN53_INTERNAL_6c1c77d0_17_DistanceKernel_cu_7dd49032_29384cuda3std3__419piecewise_constructE:
	.zero		1
	.type		_ZN53_INTERNAL_6c1c77d0_17_DistanceKernel_cu_7dd49032_29384cuda3std6ranges3__45__cpo5ssizeE,@object
	.size		_ZN53_INTERNAL_6c1c77d0_17_DistanceKernel_cu_7dd49032_29384cuda3std6ranges3__45__cpo5ssizeE,(_ZN53_INTERNAL_6c1c77d0_17_DistanceKernel_cu_7dd49032_29384cuda3std3__45__cpo3endE - _ZN53_INTERNAL_6c1c77d0_17_DistanceKernel_cu_7dd49032_29384cuda3std6ranges3__45__cpo5ssizeE)
_ZN53_INTERNAL_6c1c77d0_17_DistanceKernel_cu_7dd49032_29384cuda3std6ranges3__45__cpo5ssizeE:
	.zero		1
	.type		_ZN53_INTERNAL_6c1c77d0_17_DistanceKernel_cu_7dd49032_29384cuda3std3__45__cpo3endE,@object
	.size		_ZN53_INTERNAL_6c1c77d0_17_DistanceKernel_cu_7dd49032_29384cuda3std3__45__cpo3endE,(_ZN53_INTERNAL_6c1c77d0_17_DistanceKernel_cu_7dd49032_29384cuda3std6ranges3__45__cpo4cendE - _ZN53_INTERNAL_6c1c77d0_17_DistanceKernel_cu_7dd49032_29384cuda3std3__45__cpo3endE)
_ZN53_INTERNAL_6c1c77d0_17_DistanceKernel_cu_7dd49032_29384cuda3std3__45__cpo3endE:
	.zero		1
	.type		_ZN53_INTERNAL_6c1c77d0_17_DistanceKernel_cu_7dd49032_29384cuda3std6ranges3__45__cpo4cendE,@object
	.size		_ZN53_INTERNAL_6c1c77d0_17_DistanceKernel_cu_7dd49032_29384cuda3std6ranges3__45__cpo4cendE,(_ZN53_INTERNAL_6c1c77d0_17_DistanceKernel_cu_7dd49032_29384cuda3std3__45__cpo4rendE - _ZN53_INTERNAL_6c1c77d0_17_DistanceKernel_cu_7dd49032_29384cuda3std6ranges3__45__cpo4cendE)
_ZN53_INTERNAL_6c1c77d0_17_DistanceKernel_cu_7dd49032_29384cuda3std6ranges3__45__cpo4cendE:
	.zero		1
	.type		_ZN53_INTERNAL_6c1c77d0_17_DistanceKernel_cu_7dd49032_29384cuda3std3__45__cpo4rendE,@object
	.size		_ZN53_INTERNAL_6c1c77d0_17_DistanceKernel_cu_7dd49032_29384cuda3std3__45__cpo4rendE,(_ZN53_INTERNAL_6c1c77d0_17_DistanceKernel_cu_7dd49032_29384cuda3std6ranges3__45__cpo4prevE - _ZN53_INTERNAL_6c1c77d0_17_DistanceKernel_cu_7dd49032_29384cuda3std3__45__cpo4rendE)
_ZN53_INTERNAL_6c1c77d0_17_DistanceKernel_cu_7dd49032_29384cuda3std3__45__cpo4rendE:
	.zero		1
	.type		_ZN53_INTERNAL_6c1c77d0_17_DistanceKernel_cu_7dd49032_29384cuda3std6ranges3__45__cpo4prevE,@object
	.size		_ZN53_INTERNAL_6c1c77d0_17_DistanceKernel_cu_7dd49032_29384cuda3std6ranges3__45__cpo4prevE,(_ZN53_INTERNAL_6c1c77d0_17_DistanceKernel_cu_7dd49032_29384cuda3std6ranges3__45__cpo9iter_moveE - _ZN53_INTERNAL_6c1c77d0_17_DistanceKernel_cu_7dd49032_29384cuda3std6ranges3__45__cpo4prevE)
_ZN53_INTERNAL_6c1c77d0_17_DistanceKernel_cu_7dd49032_29384cuda3std6ranges3__45__cpo4prevE:
	.zero		1
	.type		_ZN53_INTERNAL_6c1c77d0_17_DistanceKernel_cu_7dd49032_29384cuda3std6ranges3__45__cpo9iter_moveE,@object
	.size		_ZN53_INTERNAL_6c1c77d0_17_DistanceKernel_cu_7dd49032_29384cuda3std6ranges3__45__cpo9iter_moveE,(.L_13 - _ZN53_INTERNAL_6c1c77d0_17_DistanceKernel_cu_7dd49032_29384cuda3std6ranges3__45__cpo9iter_moveE)
_ZN53_INTERNAL_6c1c77d0_17_DistanceKernel_cu_7dd49032_29384cuda3std6ranges3__45__cpo9iter_moveE:
	.zero		1
.L_13:


//--------------------- .nv.shared._ZN2at6native55_GLOBAL__N__6c1c77d0_17_DistanceKernel_cu_7dd49032_293822pdist_kernel_cuda_implIfNS1_5distsIfE3infEEEvPT_PKS6_llS6_dd --------------------------
	.section	.nv.shared._ZN2at6native55_GLOBAL__N__6c1c77d0_17_DistanceKernel_cu_7dd49032_293822pdist_kernel_cuda_implIfNS1_5distsIfE3infEEEvPT_PKS6_llS6_dd,"aw",@nobits
	.sectionflags	@""
	.align	4
.nv.shared._ZN2at6native55_GLOBAL__N__6c1c77d0_17_DistanceKernel_cu_7dd49032_293822pdist_kernel_cuda_implIfNS1_5distsIfE3infEEEvPT_PKS6_llS6_dd:
	.zero		2048


//--------------------- .nv.shared._ZN2at6native55_GLOBAL__N__6c1c77d0_17_DistanceKernel_cu_7dd49032_293822pdist_kernel_cuda_implIfNS1_5distsIfE3twoEEEvPT_PKS6_llS6_dd --------------------------
	.section	.nv.shared._ZN2at6native55_GLOBAL__N__6c1c77d0_17_DistanceKernel_cu_7dd49032_293822pdist_kernel_cuda_implIfNS1_5distsIfE3twoEEEvPT_PKS6_llS6_dd,"aw",@nobits
	.sectionflags	@""
	.align	4
.nv.shared._ZN2at6native55_GLOBAL__N__6c1c77d0_17_DistanceKernel_cu_7dd49032_293822pdist_kernel_cuda_implIfNS1_5distsIfE3twoEEEvPT_PKS6_llS6_dd:
	.zero		2048


//--------------------- .nv.shared._ZN2at6native55_GLOBAL__N__6c1c77d0_17_DistanceKernel_cu_7dd49032_293822pdist_kernel_cuda_implIfNS1_5distsIfE3oneEEEvPT_PKS6_llS6_dd --------------------------
	.section	.nv.shared._ZN2at6native55_GLOBAL__N__6c1c77d0_17_DistanceKernel_cu_7dd49032_293822pdist_kernel_cuda_implIfNS1_5distsIfE3oneEEEvPT_PKS6_llS6_dd,"aw",@nobits
	.sectionflags	@""
	.align	4
.nv.shared._ZN2at6native55_GLOBAL__N__6c1c77d0_17_DistanceKernel_cu_7dd49032_293822pdist_kernel_cuda_implIfNS1_5distsIfE3oneEEEvPT_PKS6_llS6_dd:
	.zero		2048


//--------------------- .nv.shared._ZN2at6native55_GLOBAL__N__6c1c77d0_17_DistanceKernel_cu_7dd49032_293822pdist_kernel_cuda_implIfNS1_5distsIfE4zeroEEEvPT_PKS6_llS6_dd --------------------------
	.section	.nv.shared._ZN2at6native55_GLOBAL__N__6c1c77d0_17_DistanceKernel_cu_7dd49032_293822pdist_kernel_cuda_implIfNS1_5distsIfE4zeroEEEvPT_PKS6_llS6_dd,"aw",@nobits
	.sectionflags	@""
	.align	4
.nv.shared._ZN2at6native55_GLOBAL__N__6c1c77d0_17_DistanceKernel_cu_7dd49032_293822pdist_kernel_cuda_implIfNS1_5distsIfE4zeroEEEvPT_PKS6_llS6_dd:
	.zero		2048


//--------------------- .nv.shared._ZN2at6native55_GLOBAL__N__6c1c77d0_17_DistanceKernel_cu_7dd49032_293822pdist_kernel_cuda_implIfNS1_5distsIfE1pEEEvPT_PKS6_llS6_dd --------------------------
	.section	.nv.shared._ZN2at6native55_GLOBAL__N__6c1c77d0_17_DistanceKernel_cu_7dd49032_293822pdist_kernel_cuda_implIfNS1_5distsIfE1pEEEvPT_PKS6_llS6_dd,"aw",@nobits
	.sectionflags	@""
	.align	4
.nv.shared._ZN2at6native55_GLOBAL__N__6c1c77d0_17_DistanceKernel_cu_7dd49032_293822pdist_kernel_cuda_implIfNS1_5distsIfE1pEEEvPT_PKS6_llS6_dd:
	.zero		2048


//--------------------- .nv.shared._ZN2at6native55_GLOBAL__N__6c1c77d0_17_DistanceKernel_cu_7dd49032_293822pdist_kernel_cuda_implIdNS1_5distsIdE3infEEEvPT_PKS6_llS6_dd --------------------------
	.section	.nv.shared._ZN2at6native55_GLOBAL__N__6c1c77d0_17_DistanceKernel_cu_7dd49032_293822pdist_kernel_cuda_implIdNS1_5distsIdE3infEEEvPT_PKS6_llS6_dd,"aw",@nobits
	.sectionflags	@""
	.align	8
.nv.shared._ZN2at6native55_GLOBAL__N__6c1c77d0_17_DistanceKernel_cu_7dd49032_293822pdist_kernel_cuda_implIdNS1_5distsIdE3infEEEvPT_PKS6_llS6_dd:
	.zero		3072


//--------------------- .nv.shared._ZN2at6native55_GLOBAL__N__6c1c77d0_17_DistanceKernel_cu_7dd49032_293822pdist_kernel_cuda_implIdNS1_5distsIdE3twoEEEvPT_PKS6_llS6_dd --------------------------
	.section	.nv.shared._ZN2at6native55_GLOBAL__N__6c1c77d0_17_DistanceKernel_cu_7dd49032_293822pdist_kernel_cuda_implIdNS1_5distsIdE3twoEEEvPT_PKS6_llS6_dd,"aw",@nobits
	.sectionflags	@""
	.align	8
.nv.shared._ZN2at6native55_GLOBAL__N__6c1c77d0_17_DistanceKernel_cu_7dd49032_293822pdist_kernel_cuda_implIdNS1_5distsIdE3twoEEEvPT_PKS6_llS6_dd:
	.zero		3072


//--------------------- .nv.shared._ZN2at6native55_GLOBAL__N__6c1c77d0_17_DistanceKernel_cu_7dd49032_293822pdist_kernel_cuda_implIdNS1_5distsIdE3oneEEEvPT_PKS6_llS6_dd --------------------------
	.section	.nv.shared._ZN2at6native55_GLOBAL__N__6c1c77d0_17_DistanceKernel_cu_7dd49032_293822pdist_kernel_cuda_implIdNS1_5distsIdE3oneEEEvPT_PKS6_llS6_dd,"aw",@nobits
	.sectionflags	@""
	.align	8
.nv.shared._ZN2at6native55_GLOBAL__N__6c1c77d0_17_DistanceKernel_cu_7dd49032_293822pdist_kernel_cuda_implIdNS1_5distsIdE3oneEEEvPT_PKS6_llS6_dd:
	.zero		3072


//--------------------- .nv.shared._ZN2at6native55_GLOBAL__N__6c1c77d0_17_DistanceKernel_cu_7dd49032_293822pdist_kernel_cuda_implIdNS1_5distsIdE4zeroEEEvPT_PKS6_llS6_dd --------------------------
	.section	.nv.shared._ZN2at6native55_GLOBAL__N__6c1c77d0_17_DistanceKernel_cu_7dd49032_293822pdist_kernel_cuda_implIdNS1_5distsIdE4zeroEEEvPT_PKS6_llS6_dd,"aw",@nobits
	.sectionflags	@""
	.align	8
.nv.shared._ZN2at6native55_GLOBAL__N__6c1c77d0_17_DistanceKernel_cu_7dd49032_293822pdist_kernel_cuda_implIdNS1_5distsIdE4zeroEEEvPT_PKS6_llS6_dd:
	.zero		3072


//--------------------- .nv.shared._ZN2at6native55_GLOBAL__N__6c1c77d0_17_DistanceKernel_cu_7dd49032_293822pdist_kernel_cuda_implIdNS1_5distsIdE1pEEEvPT_PKS6_llS6_dd --------------------------
	.section	.nv.shared._ZN2at6native55_GLOBAL__N__6c1c77d0_17_DistanceKernel_cu_7dd49032_293822pdist_kernel_cuda_implIdNS1_5distsIdE1pEEEvPT_PKS6_llS6_dd,"aw",@nobits
	.sectionflags	@""
	.align	8
.nv.shared._ZN2at6native55_GLOBAL__N__6c1c77d0_17_DistanceKernel_cu_7dd49032_293822pdist_kernel_cuda_implIdNS1_5distsIdE1pEEEvPT_PKS6_llS6_dd:
	.zero		3072


//--------------------- .nv.shared._ZN2at6native55_GLOBAL__N__6c1c77d0_17_DistanceKernel_cu_7dd49032_293822cdist_kernel_cuda_implIfNS1_5distsIfE3infEEEvPT_PKS6_S9_S6_lllll --------------------------
	.section	.nv.shared._ZN2at6native55_GLOBAL__N__6c1c77d0_17_DistanceKernel_cu_7dd49032_293822cdist_kernel_cuda_implIfNS1_5distsIfE3infEEEvPT_PKS6_S9_S6_lllll,"aw",@nobits
	.sectionflags	@""
	.align	4
.nv.shared._ZN2at6native55_GLOBAL__N__6c1c77d0_17_DistanceKernel_cu_7dd49032_293822cdist_kernel_cuda_implIfNS1_5distsIfE3infEEEvPT_PKS6_S9_S6_lllll:
	.zero		2048


//--------------------- .nv.shared._ZN2at6native55_GLOBAL__N__6c1c77d0_17_DistanceKernel_cu_7dd49032_293822cdist_kernel_cuda_implIfNS1_5distsIfE3twoEEEvPT_PKS6_S9_S6_lllll --------------------------
	.section	.nv.shared._ZN2at6native55_GLOBAL__N__6c1c77d0_17_DistanceKernel_cu_7dd49032_293822cdist_kernel_cuda_implIfNS1_5distsIfE3twoEEEvPT_PKS6_S9_S6_lllll,"aw",@nobits
	.sectionflags	@""
	.align	4
.nv.shared._ZN2at6native55_GLOBAL__N__6c1c77d0_17_DistanceKernel_cu_7dd49032_293822cdist_kernel_cuda_implIfNS1_5distsIfE3twoEEEvPT_PKS6_S9_S6_lllll:
	.zero		2048


//--------------------- .nv.shared._ZN2at6native55_GLOBAL__N__6c1c77d0_17_DistanceKernel_cu_7dd49032_293822cdist_kernel_cuda_implIfNS1_5distsIfE3oneEEEvPT_PKS6_S9_S6_lllll --------------------------
	.section	.nv.shared._ZN2at6native55_GLOBAL__N__6c1c77d0_17_DistanceKernel_cu_7dd49032_293822cdist_kernel_cuda_implIfNS1_5distsIfE3oneEEEvPT_PKS6_S9_S6_lllll,"aw",@nobits
	.sectionflags	@""
	.align	4
.nv.shared._ZN2at6native55_GLOBAL__N__6c1c77d0_17_DistanceKernel_cu_7dd49032_293822cdist_kernel_cuda_implIfNS1_5distsIfE3oneEEEvPT_PKS6_S9_S6_lllll:
	.zero		2048


//--------------------- .nv.shared._ZN2at6native55_GLOBAL__N__6c1c77d0_17_DistanceKernel_cu_7dd49032_293822cdist_kernel_cuda_implIfNS1_5distsIfE4zeroEEEvPT_PKS6_S9_S6_lllll --------------------------
	.section	.nv.shared._ZN2at6native55_GLOBAL__N__6c1c77d0_17_DistanceKernel_cu_7dd49032_293822cdist_kernel_cuda_implIfNS1_5distsIfE4zeroEEEvPT_PKS6_S9_S6_lllll,"aw",@nobits
	.sectionflags	@""
	.align	4
.nv.shared._ZN2at6native55_GLOBAL__N__6c1c77d0_17_DistanceKernel_cu_7dd49032_293822cdist_kernel_cuda_implIfNS1_5distsIfE4zeroEEEvPT_PKS6_S9_S6_lllll:
	.zero		2048


//--------------------- .nv.shared._ZN2at6native55_GLOBAL__N__6c1c77d0_17_DistanceKernel_cu_7dd49032_293822cdist_kernel_cuda_implIfNS1_5distsIfE1pEEEvPT_PKS6_S9_S6_lllll --------------------------
	.section	.nv.shared._ZN2at6native55_GLOBAL__N__6c1c77d0_17_DistanceKernel_cu_7dd49032_293822cdist_kernel_cuda_implIfNS1_5distsIfE1pEEEvPT_PKS6_S9_S6_lllll,"aw",@nobits
	.sectionflags	@""
	.align	4
.nv.shared._ZN2at6native55_GLOBAL__N__6c1c77d0_17_DistanceKernel_cu_7dd49032_293822cdist_kernel_cuda_implIfNS1_5distsIfE1pEEEvPT_PKS6_S9_S6_lllll:
	.zero		2048


//--------------------- .nv.shared._ZN2at6native55_GLOBAL__N__6c1c77d0_17_DistanceKernel_cu_7dd49032_293822cdist_kernel_cuda_implIdNS1_5distsIdE3infEEEvPT_PKS6_S9_S6_lllll --------------------------
	.section	.nv.shared._ZN2at6native55_GLOBAL__N__6c1c77d0_17_DistanceKernel_cu_7dd49032_293822cdist_kernel_cuda_implIdNS1_5distsIdE3infEEEvPT_PKS6_S9_S6_lllll,"aw",@nobits
	.sectionflags	@""
	.align	8
.nv.shared._ZN2at6native55_GLOBAL__N__6c1c77d0_17_DistanceKernel_cu_7dd49032_293822cdist_kernel_cuda_implIdNS1_5distsIdE3infEEEvPT_PKS6_S9_S6_lllll:
	.zero		3072


//--------------------- .nv.shared._ZN2at6native55_GLOBAL__N__6c1c77d0_17_DistanceKernel_cu_7dd49032_293822cdist_kernel_cuda_implIdNS1_5distsIdE3twoEEEvPT_PKS6_S9_S6_lllll --------------------------
	.section	.nv.shared._ZN2at6native55_GLOBAL__N__6c1c77d0_17_DistanceKernel_cu_7dd49032_293822cdist_kernel_cuda_implIdNS1_5distsIdE3twoEEEvPT_PKS6_S9_S6_lllll,"aw",@nobits
	.sectionflags	@""
	.align	8
.nv.shared._ZN2at6native55_GLOBAL__N__6c1c77d0_17_DistanceKernel_cu_7dd49032_293822cdist_kernel_cuda_implIdNS1_5distsIdE3twoEEEvPT_PKS6_S9_S6_lllll:
	.zero		3072


//--------------------- .nv.shared._ZN2at6native55_GLOBAL__N__6c1c77d0_17_DistanceKernel_cu_7dd49032_293822cdist_kernel_cuda_implIdNS1_5distsIdE3oneEEEvPT_PKS6_S9_S6_lllll --------------------------
	.section	.nv.shared._ZN2at6native55_GLOBAL__N__6c1c77d0_17_DistanceKernel_cu_7dd49032_293822cdist_kernel_cuda_implIdNS1_5distsIdE3oneEEEvPT_PKS6_S9_S6_lllll,"aw",@nobits
	.sectionflags	@""
	.align	8
.nv.shared._ZN2at6native55_GLOBAL__N__6c1c77d0_17_DistanceKernel_cu_7dd49032_293822cdist_kernel_cuda_implIdNS1_5distsIdE3oneEEEvPT_PKS6_S9_S6_lllll:
	.zero		3072


//--------------------- .nv.shared._ZN2at6native55_GLOBAL__N__6c1c77d0_17_DistanceKernel_cu_7dd49032_293822cdist_kernel_cuda_implIdNS1_5distsIdE4zeroEEEvPT_PKS6_S9_S6_lllll --------------------------
	.section	.nv.shared._ZN2at6native55_GLOBAL__N__6c1c77d0_17_DistanceKernel_cu_7dd49032_293822cdist_kernel_cuda_implIdNS1_5distsIdE4zeroEEEvPT_PKS6_S9_S6_lllll,"aw",@nobits
	.sectionflags	@""
	.align	8
.nv.shared._ZN2at6native55_GLOBAL__N__6c1c77d0_17_DistanceKernel_cu_7dd49032_293822cdist_kernel_cuda_implIdNS1_5distsIdE4zeroEEEvPT_PKS6_S9_S6_lllll:
	.zero		3072


//--------------------- .nv.shared._ZN2at6native55_GLOBAL__N__6c1c77d0_17_DistanceKernel_cu_7dd49032_293822cdist_kernel_cuda_implIdNS1_5distsIdE1pEEEvPT_PKS6_S9_S6_lllll --------------------------
	.section	.nv.shared._ZN2at6native55_GLOBAL__N__6c1c77d0_17_DistanceKernel_cu_7dd49032_293822cdist_kernel_cuda_implIdNS1_5distsIdE1pEEEvPT_PKS6_S9_S6_lllll,"aw",@nobits
	.sectionflags	@""
	.align	8
.nv.shared._ZN2at6native55_GLOBAL__N__6c1c77d0_17_DistanceKernel_cu_7dd49032_293822cdist_kernel_cuda_implIdNS1_5distsIdE1pEEEvPT_PKS6_S9_S6_lllll:
	.zero		3072


//--------------------- .nv.constant0._ZN2at6native55_GLOBAL__N__6c1c77d0_17_DistanceKernel_cu_7dd49032_293831cdist_backward_kernel_cuda_implIfNS1_5distsIfE3infEEEvPT_PKS6_S9_S9_S9_S6_lllllll --------------------------
	.section	.nv.constant0._ZN2at6native55_GLOBAL__N__6c1c77d0_17_DistanceKernel_cu_7dd49032_293831cdist_backward_kernel_cuda_implIfNS1_5distsIfE3infEEEvPT_PKS6_S9_S9_S9_S6_lllllll,"a",@progbits
	.sectionflags	@""
	.align	4
.nv.constant0._ZN2at6native55_GLOBAL__N__6c1c77d0_17_DistanceKernel_cu_7dd49032_293831cdist_backward_kernel_cuda_implIfNS1_5distsIfE3infEEEvPT_PKS6_S9_S9_S9_S6_lllllll:
	.zero		632


//--------------------- .nv.constant0._ZN2at6native55_GLOBAL__N__6c1c77d0_17_DistanceKernel_cu_7dd49032_293831cdist_backward_kernel_cuda_implIfNS1_5distsIfE3twoEEEvPT_PKS6_S9_S9_S9_S6_lllllll --------------------------
	.section	.nv.constant0._ZN2at6native55_GLOBAL__N__6c1c77d0_17_DistanceKernel_cu_7dd49032_293831cdist_backward_kernel_cuda_implIfNS1_5distsIfE3twoEEEvPT_PKS6_S9_S9_S9_S6_lllllll,"a",@progbits
	.sectionflags	@""
	.align	4
.nv.constant0._ZN2at6native55_GLOBAL__N__6c1c77d0_17_DistanceKernel_cu_7dd49032_293831cdist_backward_kernel_cuda_implIfNS1_5distsIfE3twoEEEvPT_PKS6_S9_S9_S9_S6_lllllll:
	.zero		632


//--------------------- .nv.constant0._ZN2at6native55_GLOBAL__N__6c1c77d0_17_DistanceKernel_cu_7dd49032_293831cdist_backward_kernel_cuda_implIfNS1_5distsIfE6lt_twoEEEvPT_PKS6_S9_S9_S9_S6_lllllll --------------------------
	.section	.nv.constant0._ZN2at6native55_GLOBAL__N__6c1c77d0_17_DistanceKernel_cu_7dd49032_293831cdist_backward_kernel_cuda_implIfNS1_5distsIfE6lt_twoEEEvPT_PKS6_S9_S9_S9_S6_lllllll,"a",@progbits
	.sectionflags	@""
	.align	4
.nv.constant0._ZN2at6native55_GLOBAL__N__6c1c77d0_17_DistanceKernel_cu_7dd49032_293831cdist_backward_kernel_cuda_implIfNS1_5distsIfE6lt_twoEEEvPT_PKS6_S9_S9_S9_S6_lllllll:
	.zero		632


//--------------------- .nv.constant0._ZN2at6native55_GLOBAL__N__6c1c77d0_17_DistanceKernel_cu_7dd49032_293831cdist_backward_kernel_cuda_implIfNS1_5distsIfE3oneEEEvPT_PKS6_S9_S9_S9_S6_lllllll --------------------------
	.section	.nv.constant0._ZN2at6native55_GLOBAL__N__6c1c77d0_17_DistanceKernel_cu_7dd49032_293831cdist_backward_kernel_cuda_implIfNS1_5distsIfE3oneEEEvPT_PKS6_S9_S9_S9_S6_lllllll,"a",@progbits
	.sectionflags	@""
	.align	4
.nv.constant0._ZN2at6native55_GLOBAL__N__6c1c77d0_17_DistanceKernel_cu_7dd49032_293831cdist_backward_kernel_cuda_implIfNS1_5distsIfE3oneEEEvPT_PKS6_S9_S9_S9_S6_lllllll:
	.zero		632


//--------------------- .nv.constant0._ZN2at6native55_GLOBAL__N__6c1c77d0_17_DistanceKernel_cu_7dd49032_293831cdist_backward_kernel_cuda_implIfNS1_5distsIfE1pEEEvPT_PKS6_S9_S9_S9_S6_lllllll --------------------------
	.section	.nv.constant0._ZN2at6native55_GLOBAL__N__6c1c77d0_17_DistanceKernel_cu_7dd49032_293831cdist_backward_kernel_cuda_implIfNS1_5distsIfE1pEEEvPT_PKS6_S9_S9_S9_S6_lllllll,"a",@progbits
	.sectionflags	@""
	.align	4
.nv.constant0._ZN2at6native55_GLOBAL__N__6c1c77d0_17_DistanceKernel_cu_7dd49032_293831cdist_backward_kernel_cuda_implIfNS1_5distsIfE1pEEEvPT_PKS6_S9_S9_S9_S6_lllllll:
	.zero		632


//--------------------- .nv.constant0._ZN2at6native55_GLOBAL__N__6c1c77d0_17_DistanceKernel_cu_7dd49032_293831cdist_backward_kernel_cuda_implIdNS1_5distsIdE3infEEEvPT_PKS6_S9_S9_S9_S6_lllllll --------------------------
	.section	.nv.constant0._ZN2at6native55_GLOBAL__N__6c1c77d0_17_DistanceKernel_cu_7dd49032_293831cdist_backward_kernel_cuda_implIdNS1_5distsIdE3infEEEvPT_PKS6_S9_S9_S9_S6_lllllll,"a",@progbits
	.sectionflags	@""
	.align	4
.nv.constant0._ZN2at6native55_GLOBAL__N__6c1c77d0_17_DistanceKernel_cu_7dd49032_293831cdist_backward_kernel_cuda_implIdNS1_5distsIdE3infEEEvPT_PKS6_S9_S9_S9_S6_lllllll:
	.zero		632


//--------------------- .nv.constant0._ZN2at6native55_GLOBAL__N__6c1c77d0_17_DistanceKernel_cu_7dd49032_293831cdist_backward_kernel_cuda_implIdNS1_5distsIdE3twoEEEvPT_PKS6_S9_S9_S9_S6_lllllll --------------------------
	.section	.nv.constant0._ZN2at6native55_GLOBAL__N__6c1c77d0_17_DistanceKernel_cu_7dd49032_293831cdist_backward_kernel_cuda_implIdNS1_5distsIdE3twoEEEvPT_PKS6_S9_S9_S9_S6_lllllll,"a",@progbits
	.sectionflags	@""
	.align	4
.nv.constant0._ZN2at6native55_GLOBAL__N__6c1c77d0_17_DistanceKernel_cu_7dd49032_293831cdist_backward_kernel_cuda_implIdNS1_5distsIdE3twoEEEvPT_PKS6_S9_S9_S9_S6_lllllll:
	.zero		632


//--------------------- .nv.constant0._ZN2at6native55_GLOBAL__N__6c1c77d0_17_DistanceKernel_cu_7dd49032_293831cdist_backward_kernel_cuda_implIdNS1_5distsIdE6lt_twoEEEvPT_PKS6_S9_S9_S9_S6_lllllll --------------------------
	.section	.nv.constant0._ZN2at6native55_GLOBAL__N__6c1c77d0_17_DistanceKernel_cu_7dd49032_293831cdist_backward_kernel_cuda_implIdNS1_5distsIdE6lt_twoEEEvPT_PKS6_S9_S9_S9_S6_lllllll,"a",@progbits
	.sectionflags	@""
	.align	4
.nv.constant0._ZN2at6native55_GLOBAL__N__6c1c77d0_17_DistanceKernel_cu_7dd49032_293831cdist_backward_kernel_cuda_implIdNS1_5distsIdE6lt_twoEEEvPT_PKS6_S9_S9_S9_S6_lllllll:
	.zero		632


//--------------------- .nv.constant0._ZN2at6native55_GLOBAL__N__6c1c77d0_17_DistanceKernel_cu_7dd49032_293831cdist_backward_kernel_cuda_implIdNS1_5distsIdE3oneEEEvPT_PKS6_S9_S9_S9_S6_lllllll --------------------------
	.section	.nv.constant0._ZN2at6native55_GLOBAL__N__6c1c77d0_17_DistanceKernel_cu_7dd49032_293831cdist_backward_kernel_cuda_implIdNS1_5distsIdE3oneEEEvPT_PKS6_S9_S9_S9_S6_lllllll,"a",@progbits
	.sectionflags	@""
	.align	4
.nv.constant0._ZN2at6native55_GLOBAL__N__6c1c77d0_17_DistanceKernel_cu_7dd49032_293831cdist_backward_kernel_cuda_implIdNS1_5distsIdE3oneEEEvPT_PKS6_S9_S9_S9_S6_lllllll:
	.zero		632


//--------------------- .nv.constant0._ZN2at6native55_GLOBAL__N__6c1c77d0_17_DistanceKernel_cu_7dd49032_293831cdist_backward_kernel_cuda_implIdNS1_5distsIdE1pEEEvPT_PKS6_S9_S9_S9_S6_lllllll --------------------------
	.section	.nv.constant0._ZN2at6native55_GLOBAL__N__6c1c77d0_17_DistanceKernel_cu_7dd49032_293831cdist_backward_kernel_cuda_implIdNS1_5distsIdE1pEEEvPT_PKS6_S9_S9_S9_S6_lllllll,"a",@progbits
	.sectionflags	@""
	.align	4
.nv.constant0._ZN2at6native55_GLOBAL__N__6c1c77d0_17_DistanceKernel_cu_7dd49032_293831cdist_backward_kernel_cuda_implIdNS1_5distsIdE1pEEEvPT_PKS6_S9_S9_S9_S6_lllllll:
	.zero		632


//--------------------- .nv.constant0._ZN2at6native55_GLOBAL__N__6c1c77d0_17_DistanceKernel_cu_7dd49032_293831pdist_backward_kernel_cuda_implIfNS1_5distsIfE3infEEEvPT_PKS6_S9_S9_llllS6_dd --------------------------
	.section	.nv.constant0._ZN2at6native55_GLOBAL__N__6c1c77d0_17_DistanceKernel_cu_7dd49032_293831pdist_backward_kernel_cuda_implIfNS1_5distsIfE3infEEEvPT_PKS6_S9_S9_llllS6_dd,"a",@progbits
	.sectionflags	@""
	.align	4
.nv.constant0._ZN2at6native55_GLOBAL__N__6c1c77d0_17_DistanceKernel_cu_7dd49032_293831pdist_backward_kernel_cuda_implIfNS1_5distsIfE3infEEEvPT_PKS6_S9_S9_llllS6_dd:
	.zero		616


//--------------------- .nv.constant0._ZN2at6native55_GLOBAL__N__6c1c77d0_17_DistanceKernel_cu_7dd49032_293831pdist_backward_kernel_cuda_implIfNS1_5distsIfE3twoEEEvPT_PKS6_S9_S9_llllS6_dd --------------------------
	.section	.nv.constant0._ZN2at6native55_GLOBAL__N__6c1c77d0_17_DistanceKernel_cu_7dd49032_293831pdist_backward_kernel_cuda_implIfNS1_5distsIfE3twoEEEvPT_PKS6_S9_S9_llllS6_dd,"a",@progbits
	.sectionflags	@""
	.align	4
.nv.constant0._ZN2at6native55_GLOBAL__N__6c1c77d0_17_DistanceKernel_cu_7dd49032_293831pdist_backward_kernel_cuda_implIfNS1_5distsIfE3twoEEEvPT_PKS6_S9_S9_llllS6_dd:
	.zero		616


//--------------------- .nv.constant0._ZN2at6native55_GLOBAL__N__6c1c77d0_17_DistanceKernel_cu_7dd49032_293831pdist_backward_kernel_cuda_implIfNS1_5distsIfE6lt_twoEEEvPT_PKS6_S9_S9_llllS6_dd --------------------------
	.section	.nv.constant0._ZN2at6native55_GLOBAL__N__6c1c77d0_17_DistanceKernel_cu_7dd49032_293831pdist_backward_kernel_cuda_implIfNS1_5distsIfE6lt_twoEEEvPT_PKS6_S9_S9_llllS6_dd,"a",@progbits
	.sectionflags	@""
	.align	4
.nv.constant0._ZN2at6native55_GLOBAL__N__6c1c77d0_17_DistanceKernel_cu_7dd49032_293831pdist_backward_kernel_cuda_implIfNS1_5distsIfE6lt_twoEEEvPT_PKS6_S9_S9_llllS6_dd:
	.zero		616


//--------------------- .nv.constant0._ZN2at6native55_GLOBAL__N__6c1c77d0_17_DistanceKernel_cu_7dd49032_293831pdist_backward_kernel_cuda_implIfNS1_5distsIfE3oneEEEvPT_PKS6_S9_S9_llllS6_dd --------------------------
	.section	.nv.constant0._ZN2at6native55_GLOBAL__N__6c1c77d0_17_DistanceKernel_cu_7dd49032_293831pdist_backward_kernel_cuda_implIfNS1_5distsIfE3oneEEEvPT_PKS6_S9_S9_llllS6_dd,"a",@progbits
	.sectionflags	@""
	.align	4
.nv.constant0._ZN2at6native55_GLOBAL__N__6c1c77d0_17_DistanceKernel_cu_7dd49032_293831pdist_backward_kernel_cuda_implIfNS1_5distsIfE3oneEEEvPT_PKS6_S9_S9_llllS6_dd:
	.zero		616


//--------------------- .nv.constant0._ZN2at6native55_GLOBAL__N__6c1c77d0_17_DistanceKernel_cu_7dd49032_293831pdist_backward_kernel_cuda_implIfNS1_5distsIfE1pEEEvPT_PKS6_S9_S9_llllS6_dd --------------------------
	.section	.nv.constant0._ZN2at6native55_GLOBAL__N__6c1c77d0_17_DistanceKernel_cu_7dd49032_293831pdist_backward_kernel_cuda_implIfNS1_5distsIfE1pEEEvPT_PKS6_S9_S9_llllS6_dd,"a",@progbits
	.sectionflags	@""
	.align	4
.nv.constant0._ZN2at6native55_GLOBAL__N__6c1c77d0_17_DistanceKernel_cu_7dd49032_293831pdist_backward_kernel_cuda_implIfNS1_5distsIfE1pEEEvPT_PKS6_S9_S9_llllS6_dd:
	.zero		616


//--------------------- .nv.constant0._ZN2at6native55_GLOBAL__N__6c1c77d0_17_DistanceKernel_cu_7dd49032_293831pdist_backward_kernel_cuda_implIdNS1_5distsIdE3infEEEvPT_PKS6_S9_S9_llllS6_dd --------------------------
	.section	.nv.constant0._ZN2at6native55_GLOBAL__N__6c1c77d0_17_DistanceKernel_cu_7dd49032_293831pdist_backward_kernel_cuda_implIdNS1_5distsIdE3infEEEvPT_PKS6_S9_S9_llllS6_dd,"a",@progbits
	.sectionflags	@""
	.align	4
.nv.constant0._ZN2at6native55_GLOBAL__N__6c1c77d0_17_DistanceKernel_cu_7dd49032_293831pdist_backward_kernel_cuda_implIdNS1_5distsIdE3infEEEvPT_PKS6_S9_S9_llllS6_dd:
	.zero		616


//--------------------- .nv.constant0._ZN2at6native55_GLOBAL__N__6c1c77d0_17_DistanceKernel_cu_7dd49032_293831pdist_backward_kernel_cuda_implIdNS1_5distsIdE3twoEEEvPT_PKS6_S9_S9_llllS6_dd --------------------------
	.section	.nv.constant0._ZN2at6native55_GLOBAL__N__6c1c77d0_17_DistanceKernel_cu_7dd49032_293831pdist_backward_kernel_cuda_implIdNS1_5distsIdE3twoEEEvPT_PKS6_S9_S9_llllS6_dd,"a",@progbits
	.sectionflags	@""
	.align	4
.nv.constant0._ZN2at6native55_GLOBAL__N__6c1c77d0_17_DistanceKernel_cu_7dd49032_293831pdist_backward_kernel_cuda_implIdNS1_5distsIdE3twoEEEvPT_PKS6_S9_S9_llllS6_dd:
	.zero		616


//--------------------- .nv.constant0._ZN2at6native55_GLOBAL__N__6c1c77d0_17_DistanceKernel_cu_7dd49032_293831pdist_backward_kernel_cuda_implIdNS1_5distsIdE6lt_twoEEEvPT_PKS6_S9_S9_llllS6_dd --------------------------
	.section	.nv.constant0._ZN2at6native55_GLOBAL__N__6c1c77d0_17_DistanceKernel_cu_7dd49032_293831pdist_backward_kernel_cuda_implIdNS1_5distsIdE6lt_twoEEEvPT_PKS6_S9_S9_llllS6_dd,"a",@progbits
	.sectionflags	@""
	.align	4
.nv.constant0._ZN2at6native55_GLOBAL__N__6c1c77d0_17_DistanceKernel_cu_7dd49032_293831pdist_backward_kernel_cuda_implIdNS1_5distsIdE6lt_twoEEEvPT_PKS6_S9_S9_llllS6_dd:
	.zero		616


//--------------------- .nv.constant0._ZN2at6native55_GLOBAL__N__6c1c77d0_17_DistanceKernel_cu_7dd49032_293831pdist_backward_kernel_cuda_implIdNS1_5distsIdE3oneEEEvPT_PKS6_S9_S9_llllS6_dd --------------------------
	.section	.nv.constant0._ZN2at6native55_GLOBAL__N__6c1c77d0_17_DistanceKernel_cu_7dd49032_293831pdist_backward_kernel_cuda_implIdNS1_5distsIdE3oneEEEvPT_PKS6_S9_S9_llllS6_dd,"a",@progbits
	.sectionflags	@""
	.align	4
.nv.constant0._ZN2at6native55_GLOBAL__N__6c1c77d0_17_DistanceKernel_cu_7dd49032_293831pdist_backward_kernel_cuda_implIdNS1_5distsIdE3oneEEEvPT_PKS6_S9_S9_llllS6_dd:
	.zero		616


//--------------------- .nv.constant0._ZN2at6native55_GLOBAL__N__6c1c77d0_17_DistanceKernel_cu_7dd49032_293831pdist_backward_kernel_cuda_implIdNS1_5distsIdE1pEEEvPT_PKS6_S9_S9_llllS6_dd --------------------------
	.section	.nv.constant0._ZN2at6native55_GLOBAL__N__6c1c77d0_17_DistanceKernel_cu_7dd49032_293831pdist_backward_kernel_cuda_implIdNS1_5distsIdE1pEEEvPT_PKS6_S9_S9_llllS6_dd,"a",@progbits
	.sectionflags	@""
	.align	4
.nv.constant0._ZN2at6native55_GLOBAL__N__6c1c77d0_17_DistanceKernel_cu_7dd49032_293831pdist_backward_kernel_cuda_implIdNS1_5distsIdE1pEEEvPT_PKS6_S9_S9_llllS6_dd:
	.zero		616


//--------------------- .nv.constant0._ZN2at6native55_GLOBAL__N__6c1c77d0_17_DistanceKernel_cu_7dd49032_293822pdist_kernel_cuda_implIfNS1_5distsIfE3infEEEvPT_PKS6_llS6_dd --------------------------
	.section	.nv.constant0._ZN2at6native55_GLOBAL__N__6c1c77d0_17_DistanceKernel_cu_7dd49032_293822pdist_kernel_cuda_implIfNS1_5distsIfE3infEEEvPT_PKS6_llS6_dd,"a",@progbits
	.sectionflags	@""
	.align	4
.nv.constant0._ZN2at6native55_GLOBAL__N__6c1c77d0_17_DistanceKernel_cu_7dd49032_293822pdist_kernel_cuda_implIfNS1_5distsIfE3infEEEvPT_PKS6_llS6_dd:
	.zero		584


//--------------------- .nv.constant0._ZN2at6native55_GLOBAL__N__6c1c77d0_17_DistanceKernel_cu_7dd49032_293822pdist_kernel_cuda_implIfNS1_5distsIfE3twoEEEvPT_PKS6_llS6_dd --------------------------
	.section	.nv.constant0._ZN2at6native55_GLOBAL__N__6c1c77d0_17_DistanceKernel_cu_7dd49032_293822pdist_kernel_cuda_implIfNS1_5distsIfE3twoEEEvPT_PKS6_llS6_dd,"a",@progbits
	.sectionflags	@""
	.align	4
.nv.constant0._ZN2at6native55_GLOBAL__N__6c1c77d0_17_DistanceKernel_cu_7dd49032_293822pdist_kernel_cuda_implIfNS1_5distsIfE3twoEEEvPT_PKS6_llS6_dd:
	.zero		584


//--------------------- .nv.constant0._ZN2at6native55_GLOBAL__N__6c1c77d0_17_DistanceKernel_cu_7dd49032_293822pdist_kernel_cuda_implIfNS1_5distsIfE3oneEEEvPT_PKS6_llS6_dd --------------------------
	.section	.nv.constant0._ZN2at6native55_GLOBAL__N__6c1c77d0_17_DistanceKernel_cu_7dd49032_293822pdist_kernel_cuda_implIfNS1_5distsIfE3oneEEEvPT_PKS6_llS6_dd,"a",@progbits
	.sectionflags	@""
	.align	4
.nv.constant0._ZN2at6native55_GLOBAL__N__6c1c77d0_17_DistanceKernel_cu_7dd49032_293822pdist_kernel_cuda_implIfNS1_5distsIfE3oneEEEvPT_PKS6_llS6_dd:
	.zero		584


//--------------------- .nv.constant0._ZN2at6native55_GLOBAL__N__6c1c77d0_17_DistanceKernel_cu_7dd49032_293822pdist_kernel_cuda_implIfNS1_5distsIfE4zeroEEEvPT_PKS6_llS6_dd --------------------------
	.section	.nv.constant0._ZN2at6native55_GLOBAL__N__6c1c77d0_17_DistanceKernel_cu_7dd49032_293822pdist_kernel_cuda_implIfNS1_5distsIfE4zeroEEEvPT_PKS6_llS6_dd,"a",@progbits
	.sectionflags	@""
	.align	4
.nv.constant0._ZN2at6native55_GLOBAL__N__6c1c77d0_17_DistanceKernel_cu_7dd49032_293822pdist_kernel_cuda_implIfNS1_5distsIfE4zeroEEEvPT_PKS6_llS6_dd:
	.zero		584


//--------------------- .nv.constant0._ZN2at6native55_GLOBAL__N__6c1c77d0_17_DistanceKernel_cu_7dd49032_293822pdist_kernel_cuda_implIfNS1_5distsIfE1pEEEvPT_PKS6_llS6_dd --------------------------
	.section	.nv.constant0._ZN2at6native55_GLOBAL__N__6c1c77d0_17_DistanceKernel_cu_7dd49032_293822pdist_kernel_cuda_implIfNS1_5distsIfE1pEEEvPT_PKS6_llS6_dd,"a",@progbits
	.sectionflags	@""
	.align	4
.nv.constant0._ZN2at6native55_GLOBAL__N__6c1c77d0_17_DistanceKernel_cu_7dd49032_293822pdist_kernel_cuda_implIfNS1_5distsIfE1pEEEvPT_PKS6_llS6_dd:
	.zero		584


//--------------------- .nv.constant0._ZN2at6native55_GLOBAL__N__6c1c77d0_17_DistanceKernel_cu_7dd49032_293822pdist_kernel_cuda_implIdNS1_5distsIdE3infEEEvPT_PKS6_llS6_dd --------------------------
	.section	.nv.constant0._ZN2at6native55_GLOBAL__N__6c1c77d0_17_DistanceKernel_cu_7dd49032_293822pdist_kernel_cuda_implIdNS1_5distsIdE3infEEEvPT_PKS6_llS6_dd,"a",@progbits
	.sectionflags	@""
	.align	4
.nv.constant0._ZN2at6native55_GLOBAL__N__6c1c77d0_17_DistanceKernel_cu_7dd49032_293822pdist_kernel_cuda_implIdNS1_5distsIdE3infEEEvPT_PKS6_llS6_dd:
	.zero		584


//--------------------- .nv.constant0._ZN2at6native55_GLOBAL__N__6c1c77d0_17_DistanceKernel_cu_7dd49032_293822pdist_kernel_cuda_implIdNS1_5distsIdE3twoEEEvPT_PKS6_llS6_dd --------------------------
	.section	.nv.constant0._ZN2at6native55_GLOBAL__N__6c1c77d0_17_DistanceKernel_cu_7dd49032_293822pdist_kernel_cuda_implIdNS1_5distsIdE3twoEEEvPT_PKS6_llS6_dd,"a",@progbits
	.sectionflags	@""
	.align	4
.nv.constant0._ZN2at6native55_GLOBAL__N__6c1c77d0_17_DistanceKernel_cu_7dd49032_293822pdist_kernel_cuda_implIdNS1_5distsIdE3twoEEEvPT_PKS6_llS6_dd:
	.zero		584


//--------------------- .nv.constant0._ZN2at6native55_GLOBAL__N__6c1c77d0_17_DistanceKernel_cu_7dd49032_293822pdist_kernel_cuda_implIdNS1_5distsIdE3oneEEEvPT_PKS6_llS6_dd --------------------------
	.section	.nv.constant0._ZN2at6native55_GLOBAL__N__6c1c77d0_17_DistanceKernel_cu_7dd49032_293822pdist_kernel_cuda_implIdNS1_5distsIdE3oneEEEvPT_PKS6_llS6_dd,"a",@progbits
	.sectionflags	@""
	.align	4
.nv.constant0._ZN2at6native55_GLOBAL__N__6c1c77d0_17_DistanceKernel_cu_7dd49032_293822pdist_kernel_cuda_implIdNS1_5distsIdE3oneEEEvPT_PKS6_llS6_dd:
	.zero		584


//--------------------- .nv.constant0._ZN2at6native55_GLOBAL__N__6c1c77d0_17_DistanceKernel_cu_7dd49032_293822pdist_kernel_cuda_implIdNS1_5distsIdE4zeroEEEvPT_PKS6_llS6_dd --------------------------
	.section	.nv.constant0._ZN2at6native55_GLOBAL__N__6c1c77d0_17_DistanceKernel_cu_7dd49032_293822pdist_kernel_cuda_implIdNS1_5distsIdE4zeroEEEvPT_PKS6_llS6_dd,"a",@progbits
	.sectionflags	@""
	.align	4
.nv.constant0._ZN2at6native55_GLOBAL__N__6c1c77d0_17_DistanceKernel_cu_7dd49032_293822pdist_kernel_cuda_implIdNS1_5distsIdE4zeroEEEvPT_PKS6_llS6_dd:
	.zero		584


//--------------------- .nv.constant0._ZN2at6native55_GLOBAL__N__6c1c77d0_17_DistanceKernel_cu_7dd49032_293822pdist_kernel_cuda_implIdNS1_5distsIdE1pEEEvPT_PKS6_llS6_dd --------------------------
	.section	.nv.constant0._ZN2at6native55_GLOBAL__N__6c1c77d0_17_DistanceKernel_cu_7dd49032_293822pdist_kernel_cuda_implIdNS1_5distsIdE1pEEEvPT_PKS6_llS6_dd,"a",@progbits
	.sectionflags	@""
	.align	4
.nv.constant0._ZN2at6native55_GLOBAL__N__6c1c77d0_17_DistanceKernel_cu_7dd49032_293822pdist_kernel_cuda_implIdNS1_5distsIdE1pEEEvPT_PKS6_llS6_dd:
	.zero		584


//--------------------- .nv.constant0._ZN2at6native55_GLOBAL__N__6c1c77d0_17_DistanceKernel_cu_7dd49032_293822cdist_kernel_cuda_implIfNS1_5distsIfE3infEEEvPT_PKS6_S9_S6_lllll --------------------------
	.section	.nv.constant0._ZN2at6native55_GLOBAL__N__6c1c77d0_17_DistanceKernel_cu_7dd49032_293822cdist_kernel_cuda_implIfNS1_5distsIfE3infEEEvPT_PKS6_S9_S6_lllll,"a",@progbits
	.sectionflags	@""
	.align	4
.nv.constant0._ZN2at6native55_GLOBAL__N__6c1c77d0_17_DistanceKernel_cu_7dd49032_293822cdist_kernel_cuda_implIfNS1_5distsIfE3infEEEvPT_PKS6_S9_S6_lllll:
	.zero		600


//--------------------- .nv.constant0._ZN2at6native55_GLOBAL__N__6c1c77d0_17_DistanceKernel_cu_7dd49032_293822cdist_kernel_cuda_implIfNS1_5distsIfE3twoEEEvPT_PKS6_S9_S6_lllll --------------------------
	.section	.nv.constant0._ZN2at6native55_GLOBAL__N__6c1c77d0_17_DistanceKernel_cu_7dd49032_293822cdist_kernel_cuda_implIfNS1_5distsIfE3twoEEEvPT_PKS6_S9_S6_lllll,"a",@progbits
	.sectionflags	@""
	.align	4
.nv.constant0._ZN2at6native55_GLOBAL__N__6c1c77d0_17_DistanceKernel_cu_7dd49032_293822cdist_kernel_cuda_implIfNS1_5distsIfE3twoEEEvPT_PKS6_S9_S6_lllll:
	.zero		600


//--------------------- .nv.constant0._ZN2at6native55_GLOBAL__N__6c1c77d0_17_DistanceKernel_cu_7dd49032_293822cdist_kernel_cuda_implIfNS1_5distsIfE3oneEEEvPT_PKS6_S9_S6_lllll --------------------------
	.section	.nv.constant0._ZN2at6native55_GLOBAL__N__6c1c77d0_17_DistanceKernel_cu_7dd49032_293822cdist_kernel_cuda_implIfNS1_5distsIfE3oneEEEvPT_PKS6_S9_S6_lllll,"a",@progbits
	.sectionflags	@""
	.align	4
.nv.constant0._ZN2at6native55_GLOBAL__N__6c1c77d0_17_DistanceKernel_cu_7dd49032_293822cdist_kernel_cuda_implIfNS1_5distsIfE3oneEEEvPT_PKS6_S9_S6_lllll:
	.zero		600


//--------------------- .nv.constant0._ZN2at6native55_GLOBAL__N__6c1c77d0_17_DistanceKernel_cu_7dd49032_293822cdist_kernel_cuda_implIfNS1_5distsIfE4zeroEEEvPT_PKS6_S9_S6_lllll --------------------------
	.section	.nv.constant0._ZN2at6native55_GLOBAL__N__6c1c77d0_17_DistanceKernel_cu_7dd49032_293822cdist_kernel_cuda_implIfNS1_5distsIfE4zeroEEEvPT_PKS6_S9_S6_lllll,"a",@progbits
	.sectionflags	@""
	.align	4
.nv.constant0._ZN2at6native55_GLOBAL__N__6c1c77d0_17_DistanceKernel_cu_7dd49032_293822cdist_kernel_cuda_implIfNS1_5distsIfE4zeroEEEvPT_PKS6_S9_S6_lllll:
	.zero		600


//--------------------- .nv.constant0._ZN2at6native55_GLOBAL__N__6c1c77d0_17_DistanceKernel_cu_7dd49032_293822cdist_kernel_cuda_implIfNS1_5distsIfE1pEEEvPT_PKS6_S9_S6_lllll --------------------------
	.section	.nv.constant0._ZN2at6native55_GLOBAL__N__6c1c77d0_17_DistanceKernel_cu_7dd49032_293822cdist_kernel_cuda_implIfNS1_5distsIfE1pEEEvPT_PKS6_S9_S6_lllll,"a",@progbits
	.sectionflags	@""
	.align	4
.nv.constant0._ZN2at6native55_GLOBAL__N__6c1c77d0_17_DistanceKernel_cu_7dd49032_293822cdist_kernel_cuda_implIfNS1_5distsIfE1pEEEvPT_PKS6_S9_S6_lllll:
	.zero		600


//--------------------- .nv.constant0._ZN2at6native55_GLOBAL__N__6c1c77d0_17_DistanceKernel_cu_7dd49032_293822cdist_kernel_cuda_implIdNS1_5distsIdE3infEEEvPT_PKS6_S9_S6_lllll --------------------------
	.section	.nv.constant0._ZN2at6native55_GLOBAL__N__6c1c77d0_17_DistanceKernel_cu_7dd49032_293822cdist_kernel_cuda_implIdNS1_5distsIdE3infEEEvPT_PKS6_S9_S6_lllll,"a",@progbits
	.sectionflags	@""
	.align	4
.nv.constant0._ZN2at6native55_GLOBAL__N__6c1c77d0_17_DistanceKernel_cu_7dd49032_293822cdist_kernel_cuda_implIdNS1_5distsIdE3infEEEvPT_PKS6_S9_S6_lllll:
	.zero		600


//--------------------- .nv.constant0._ZN2at6native55_GLOBAL__N__6c1c77d0_17_DistanceKernel_cu_7dd49032_293822cdist_kernel_cuda_implIdNS1_5distsIdE3twoEEEvPT_PKS6_S9_S6_lllll --------------------------
	.section	.nv.constant0._ZN2at6native55_GLOBAL__N__6c1c77d0_17_DistanceKernel_cu_7dd49032_293822cdist_kernel_cuda_implIdNS1_5distsIdE3twoEEEvPT_PKS6_S9_S6_lllll,"a",@progbits
	.sectionflags	@""
	.align	4
.nv.constant0._ZN2at6native55_GLOBAL__N__6c1c77d0_17_DistanceKernel_cu_7dd49032_293822cdist_kernel_cuda_implIdNS1_5distsIdE3twoEEEvPT_PKS6_S9_S6_lllll:
	.zero		600


//--------------------- .nv.constant0._ZN2at6native55_GLOBAL__N__6c1c77d0_17_DistanceKernel_cu_7dd49032_293822cdist_kernel_cuda_implIdNS1_5distsIdE3oneEEEvPT_PKS6_S9_S6_lllll --------------------------
	.section	.nv.constant0._ZN2at6native55_GLOBAL__N__6c1c77d0_17_DistanceKernel_cu_7dd49032_293822cdist_kernel_cuda_implIdNS1_5distsIdE3oneEEEvPT_PKS6_S9_S6_lllll,"a",@progbits
	.sectionflags	@""
	.align	4
.nv.constant0._ZN2at6native55_GLOBAL__N__6c1c77d0_17_DistanceKernel_cu_7dd49032_293822cdist_kernel_cuda_implIdNS1_5distsIdE3oneEEEvPT_PKS6_S9_S6_lllll:
	.zero		600


//--------------------- .nv.constant0._ZN2at6native55_GLOBAL__N__6c1c77d0_17_DistanceKernel_cu_7dd49032_293822cdist_kernel_cuda_implIdNS1_5distsIdE4zeroEEEvPT_PKS6_S9_S6_lllll --------------------------
	.section	.nv.constant0._ZN2at6native55_GLOBAL__N__6c1c77d0_17_DistanceKernel_cu_7dd49032_293822cdist_kernel_cuda_implIdNS1_5distsIdE4zeroEEEvPT_PKS6_S9_S6_lllll,"a",@progbits
	.sectionflags	@""
	.align	4
.nv.constant0._ZN2at6native55_GLOBAL__N__6c1c77d0_17_DistanceKernel_cu_7dd49032_293822cdist_kernel_cuda_implIdNS1_5distsIdE4zeroEEEvPT_PKS6_S9_S6_lllll:
	.zero		600


//--------------------- .nv.constant0._ZN2at6native55_GLOBAL__N__6c1c77d0_17_DistanceKernel_cu_7dd49032_293822cdist_kernel_cuda_implIdNS1_5distsIdE1pEEEvPT_PKS6_S9_S6_lllll --------------------------
	.section	.nv.constant0._ZN2at6native55_GLOBAL__N__6c1c77d0_17_DistanceKernel_cu_7dd49032_293822cdist_kernel_cuda_implIdNS1_5distsIdE1pEEEvPT_PKS6_S9_S6_lllll,"a",@progbits
	.sectionflags	@""
	.align	4
.nv.constant0._ZN2at6native55_GLOBAL__N__6c1c77d0_17_DistanceKernel_cu_7dd49032_293822cdist_kernel_cuda_implIdNS1_5distsIdE1pEEEvPT_PKS6_S9_S6_lllll:
	.zero		600


//--------------------- SYMBOLS --------------------------

	.type		.nv.reservedSmem.offset0,@object
	.size		.nv.reservedSmem.offset0,0x4
